	.target	sm_90a

	.elftype	@"ET_EXEC"


//--------------------- .note.nv.tkinfo           --------------------------
	.section	.note.nv.tkinfo,"",@"SHT_NOTE"
	.sectionflags	@"SHF_NOTE_NV_TKINFO"
	.tkinfo
        /*0018*/ 	.word	0x00000002
        /*0030*/ 	.string	""
        /*0030*/ 	.string	"ptxas"
        /*0030*/ 	.string	"Cuda compilation tools, release 13.0, V13.0.88"
        /*0030*/ 	.string	"Build cuda_13.0.r13.0/compiler.36424714_0"
        /*0030*/ 	.string	"-v  -suppress-debug-info  -lineinfo  -arch sm_90a "



//--------------------- .note.nv.cuinfo           --------------------------
	.section	.note.nv.cuinfo,"",@"SHT_NOTE"
	.sectionflags	@"SHF_NOTE_NV_CUINFO"
        /*0018*/ 	.short	0x0002
        /*001a*/ 	.short	0x005a
        /*001c*/ 	.short	0x0082
	.zero		2


//--------------------- .nv.info                  --------------------------
	.section	.nv.info,"",@"SHT_CUDA_INFO"
	.align	4


	//----- nvinfo : EIATTR_REGCOUNT
	.align		4
        /*0000*/ 	.byte	0x04, 0x2f
        /*0002*/ 	.short	(.L_1 - .L_0)
	.align		4
.L_0:
        /*0004*/ 	.word	index@(matmul_kernel)
        /*0008*/ 	.word	0x000000ff


	//----- nvinfo : EIATTR_FRAME_SIZE
	.align		4
.L_1:
        /*000c*/ 	.byte	0x04, 0x11
        /*000e*/ 	.short	(.L_3 - .L_2)
	.align		4
.L_2:
        /*0010*/ 	.word	index@(matmul_kernel)
        /*0014*/ 	.word	0x00000fc0


	//----- nvinfo : EIATTR_MIN_STACK_SIZE
	.align		4
.L_3:
        /*0018*/ 	.byte	0x04, 0x12
        /*001a*/ 	.short	(.L_5 - .L_4)
	.align		4
.L_4:
        /*001c*/ 	.word	index@(matmul_kernel)
        /*0020*/ 	.word	0x00000fc0
.L_5:


//--------------------- .nv.compat                --------------------------
	.section	.nv.compat,"",@"SHT_CUDA_COMPAT_INFO"
	.align	4
        /*0000*/ 	.byte	0x02, 0x09, 0x01, 0x00, 0x02, 0x02, 0x04, 0x00, 0x02, 0x05, 0x05, 0x00, 0x03, 0x07, 0x01, 0x01
        /*0010*/ 	.byte	0x02, 0x03, 0x00, 0x00, 0x02, 0x06, 0x01, 0x00, 0x04, 0x0b, 0x08, 0x00, 0x00, 0x00, 0x00, 0x00
        /*0020*/ 	.byte	0x00, 0x00, 0x00, 0x00


//--------------------- .nv.info.matmul_kernel    --------------------------
	.section	.nv.info.matmul_kernel,"",@"SHT_CUDA_INFO"
	.sectionflags	@""
	.align	4


	//----- nvinfo : EIATTR_CUDA_API_VERSION
	.align		4
        /*0000*/ 	.byte	0x04, 0x37
        /*0002*/ 	.short	(.L_7 - .L_6)
.L_6:
        /*0004*/ 	.word	0x00000082


	//----- nvinfo : EIATTR_KPARAM_INFO
	.align		4
.L_7:
        /*0008*/ 	.byte	0x04, 0x17
        /*000a*/ 	.short	(.L_9 - .L_8)
.L_8:
        /*000c*/ 	.word	0x00000000
        /*0010*/ 	.short	0x000d
        /*0012*/ 	.short	0x0048
        /*0014*/ 	.byte	0x00, 0xf4, 0x21, 0x00


	//----- nvinfo : EIATTR_KPARAM_INFO
	.align		4
.L_9:
        /*0018*/ 	.byte	0x04, 0x17
        /*001a*/ 	.short	(.L_11 - .L_10)
.L_10:
        /*001c*/ 	.word	0x00000000
        /*0020*/ 	.short	0x000c
        /*0022*/ 	.short	0x0040
        /*0024*/ 	.byte	0x00, 0xf4, 0x21, 0x00


	//----- nvinfo : EIATTR_KPARAM_INFO
	.align		4
.L_11:
        /*0028*/ 	.byte	0x04, 0x17
        /*002a*/ 	.short	(.L_13 - .L_12)
.L_12:
        /*002c*/ 	.word	0x00000000
        /*0030*/ 	.short	0x000b
        /*0032*/ 	.short	0x0038
        /*0034*/ 	.byte	0x00, 0xf0, 0x11, 0x00


	//----- nvinfo : EIATTR_KPARAM_INFO
	.align		4
.L_13:
        /*0038*/ 	.byte	0x04, 0x17
        /*003a*/ 	.short	(.L_15 - .L_14)
.L_14:
        /*003c*/ 	.word	0x00000000
        /*0040*/ 	.short	0x000a
        /*0042*/ 	.short	0x0034
        /*0044*/ 	.byte	0x00, 0xf0, 0x11, 0x00


	//----- nvinfo : EIATTR_KPARAM_INFO
	.align		4
.L_15:
        /*0048*/ 	.byte	0x04, 0x17
        /*004a*/ 	.short	(.L_17 - .L_16)
.L_16:
        /*004c*/ 	.word	0x00000000
        /*0050*/ 	.short	0x0009
        /*0052*/ 	.short	0x0030
        /*0054*/ 	.byte	0x00, 0xf0, 0x11, 0x00


	//----- nvinfo : EIATTR_KPARAM_INFO
	.align		4
.L_17:
        /*0058*/ 	.byte	0x04, 0x17
        /*005a*/ 	.short	(.L_19 - .L_18)
.L_18:
        /*005c*/ 	.word	0x00000000
        /*0060*/ 	.short	0x0008
        /*0062*/ 	.short	0x002c
        /*0064*/ 	.byte	0x00, 0xf0, 0x11, 0x00


	//----- nvinfo : EIATTR_KPARAM_INFO
	.align		4
.L_19:
        /*0068*/ 	.byte	0x04, 0x17
        /*006a*/ 	.short	(.L_21 - .L_20)
.L_20:
        /*006c*/ 	.word	0x00000000
        /*0070*/ 	.short	0x0007
        /*0072*/ 	.short	0x0028
        /*0074*/ 	.byte	0x00, 0xf0, 0x11, 0x00


	//----- nvinfo : EIATTR_KPARAM_INFO
	.align		4
.L_21:
        /*0078*/ 	.byte	0x04, 0x17
        /*007a*/ 	.short	(.L_23 - .L_22)
.L_22:
        /*007c*/ 	.word	0x00000000
        /*0080*/ 	.short	0x0006
        /*0082*/ 	.short	0x0024
        /*0084*/ 	.byte	0x00, 0xf0, 0x11, 0x00


	//----- nvinfo : EIATTR_KPARAM_INFO
	.align		4
.L_23:
        /*0088*/ 	.byte	0x04, 0x17
        /*008a*/ 	.short	(.L_25 - .L_24)
.L_24:
        /*008c*/ 	.word	0x00000000
        /*0090*/ 	.short	0x0005
        /*0092*/ 	.short	0x0020
        /*0094*/ 	.byte	0x00, 0xf0, 0x11, 0x00


	//----- nvinfo : EIATTR_KPARAM_INFO
	.align		4
.L_25:
        /*0098*/ 	.byte	0x04, 0x17
        /*009a*/ 	.short	(.L_27 - .L_26)
.L_26:
        /*009c*/ 	.word	0x00000000
        /*00a0*/ 	.short	0x0004
        /*00a2*/ 	.short	0x001c
        /*00a4*/ 	.byte	0x00, 0xf0, 0x11, 0x00


	//----- nvinfo : EIATTR_KPARAM_INFO
	.align		4
.L_27:
        /*00a8*/ 	.byte	0x04, 0x17
        /*00aa*/ 	.short	(.L_29 - .L_28)
.L_28:
        /*00ac*/ 	.word	0x00000000
        /*00b0*/ 	.short	0x0003
        /*00b2*/ 	.short	0x0018
        /*00b4*/ 	.byte	0x00, 0xf0, 0x11, 0x00


	//----- nvinfo : EIATTR_KPARAM_INFO
	.align		4
.L_29:
        /*00b8*/ 	.byte	0x04, 0x17
        /*00ba*/ 	.short	(.L_31 - .L_30)
.L_30:
        /*00bc*/ 	.word	0x00000000
        /*00c0*/ 	.short	0x0002
        /*00c2*/ 	.short	0x0010
        /*00c4*/ 	.byte	0x00, 0xf4, 0x21, 0x00


	//----- nvinfo : EIATTR_KPARAM_INFO
	.align		4
.L_31:
        /*00c8*/ 	.byte	0x04, 0x17
        /*00ca*/ 	.short	(.L_33 - .L_32)
.L_32:
        /*00cc*/ 	.word	0x00000000
        /*00d0*/ 	.short	0x0001
        /*00d2*/ 	.short	0x0008
        /*00d4*/ 	.byte	0x00, 0xf4, 0x21, 0x00


	//----- nvinfo : EIATTR_KPARAM_INFO
	.align		4
.L_33:
        /*00d8*/ 	.byte	0x04, 0x17
        /*00da*/ 	.short	(.L_35 - .L_34)
.L_34:
        /*00dc*/ 	.word	0x00000000
        /*00e0*/ 	.short	0x0000
        /*00e2*/ 	.short	0x0000
        /*00e4*/ 	.byte	0x00, 0xf4, 0x21, 0x00


	//----- nvinfo : EIATTR_SPARSE_MMA_MASK
	.align		4
.L_35:
        /*00e8*/ 	.byte	0x03, 0x50
        /*00ea*/ 	.short	0x0000


	//----- nvinfo : EIATTR_MAXREG_COUNT
	.align		4
        /*00ec*/ 	.byte	0x03, 0x1b
        /*00ee*/ 	.short	0x00ff


	//----- nvinfo : EIATTR_NUM_BARRIERS
	.align		4
        /*00f0*/ 	.byte	0x02, 0x4c
        /*00f2*/ 	.byte	0x01
	.zero		1


	//----- nvinfo : EIATTR_ANNOTATIONS
	.align		4
        /*00f4*/ 	.byte	0x04, 0x55
        /*00f6*/ 	.short	(.L_37 - .L_36)


	//   ....[0]....
.L_36:
        /*00f8*/ 	.word	0x00000001
        /*00fc*/ 	.byte	0xc0, 0x00, 0x00, 0x00, 0x01, 0x00, 0x00, 0x00, 0x80, 0x34, 0x00, 0x00, 0x01, 0x00, 0x00, 0x00
        /* <DEDUP_REMOVED lines=1580> */
        /*63cc*/ 	.byte	0xa0, 0x51, 0x02, 0x00, 0x01, 0x00, 0x00, 0x00, 0xe0, 0x51, 0x02, 0x00


	//----- nvinfo : EIATTR_MERCURY_ISA_VERSION
	.align		4
.L_37:
        /*63d8*/ 	.byte	0x03, 0x5f
        /*63da*/ 	.short	0x0101


	//----- nvinfo : EIATTR_EXIT_INSTR_OFFSETS
	.align		4
        /*63dc*/ 	.byte	0x04, 0x1c
        /*63de*/ 	.short	(.L_39 - .L_38)


	//   ....[0]....
.L_38:
        /*63e0*/ 	.word	0x0002b020


	//   ....[1]....
        /*63e4*/ 	.word	0x0002b040


	//----- nvinfo : EIATTR_REQNTID
	.align		4
.L_39:
        /*63e8*/ 	.byte	0x04, 0x10
        /*63ea*/ 	.short	(.L_41 - .L_40)
.L_40:
        /*63ec*/ 	.word	0x00000080
        /*63f0*/ 	.word	0x00000001
        /*63f4*/ 	.word	0x00000001


	//----- nvinfo : EIATTR_CBANK_PARAM_SIZE
	.align		4
.L_41:
        /*63f8*/ 	.byte	0x03, 0x19
        /*63fa*/ 	.short	0x0050


	//----- nvinfo : EIATTR_PARAM_CBANK
	.align		4
        /*63fc*/ 	.byte	0x04, 0x0a
        /*63fe*/ 	.short	(.L_43 - .L_42)
	.align		4
.L_42:
        /*6400*/ 	.word	index@(.nv.constant0.matmul_kernel)
        /*6404*/ 	.short	0x0210
        /*6406*/ 	.short	0x0050


	//----- nvinfo : EIATTR_SW_WAR
	.align		4
.L_43:
        /*6408*/ 	.byte	0x04, 0x36
        /*640a*/ 	.short	(.L_45 - .L_44)
.L_44:
        /*640c*/ 	.word	0x00000008
.L_45:


//--------------------- .nv.callgraph             --------------------------
	.section	.nv.callgraph,"",@"SHT_CUDA_CALLGRAPH"
	.align	4
	.sectionentsize	8
	.align		4
        /*0000*/ 	.word	0x00000000
	.align		4
        /*0004*/ 	.word	0xffffffff
	.align		4
        /*0008*/ 	.word	0x00000000
	.align		4
        /*000c*/ 	.word	0xfffffffe
	.align		4
        /*0010*/ 	.word	0x00000000
	.align		4
        /*0014*/ 	.word	0xfffffffd
	.align		4
        /*0018*/ 	.word	0x00000000
	.align		4
        /*001c*/ 	.word	0xfffffffc


//--------------------- .text.matmul_kernel       --------------------------
	.section	.text.matmul_kernel,"ax",@progbits
	.align	128
        .global         matmul_kernel
        .type           matmul_kernel,@function
        .size           matmul_kernel,(.L_x_3 - matmul_kernel)
        .other          matmul_kernel,@"STO_CUDA_ENTRY STV_DEFAULT"
matmul_kernel:
.text.matmul_kernel:
[----:B------:R-:W1:Y:S08]  /*0000*/  LDC R1, c[0x0][0x28] ;  /* 0x00000a00ff017b82 */ /* 0x000e700000000800 */
[----:B------:R-:W2:Y:S01]  /*0010*/  LDC.64 R2, c[0x0][0x228] ;  /* 0x00008a00ff027b82 */ /* 0x000ea20000000a00 */
[----:B-1----:R-:W-:Y:S01]  /*0020*/  VIADD R1, R1, 0xfffff040 ;  /* 0xfffff04001017836 */ /* 0x002fe20000000000 */
[----:B------:R-:W1:Y:S01]  /*0030*/  S2R R7, SR_CTAID.X ;  /* 0x0000000000077919 */ /* 0x000e620000002500 */
[----:B------:R-:W-:Y:S01]  /*0040*/  ULDC UR5, c[0x0][0x240] ;  /* 0x0000900000057ab9 */ /* 0x000fe20000000800 */
[----:B------:R-:W-:Y:S01]  /*0050*/  ULDC.64 UR6, c[0x0][0x210] ;  /* 0x0000840000067ab9 */ /* 0x000fe20000000a00 */
[----:B------:R-:W-:Y:S01]  /*0060*/  UMOV UR12, 0x400 ;  /* 0x00000400000c7882 */ /* 0x000fe20000000000 */
[----:B------:R-:W3:Y:S01]  /*0070*/  S2R R148, SR_TID.X ;  /* 0x0000000000947919 */ /* 0x000ee20000002100 */
[----:B------:R-:W-:Y:S01]  /*0080*/  ULDC.64 UR16, c[0x0][0x208] ;  /* 0x0000820000107ab9 */ /* 0x000fe20000000a00 */
[----:B------:R-:W4:Y:S08]  /*0090*/  LDC.64 R88, c[0x0][0x218] ;  /* 0x00008600ff587b82 */ /* 0x000f300000000a00 */
[----:B------:R-:W3:Y:S01]  /*00a0*/  S2UR UR4, SR_CgaCtaId ;  /* 0x00000000000479c3 */ /* 0x000ee20000008800 */
[----:B--2---:R-:W-:Y:S01]  /*00b0*/  IMAD.MOV.U32 R86, RZ, RZ, R3 ;  /* 0x000000ffff567224 */ /* 0x004fe200078e0003 */
[----:B------:R2:W-:Y:S01]  /*00c0*/  STL.64 [R1+0x860], R2 ;  /* 0x0008600201007387 */ /* 0x0005e20000100a00 */
[----:B------:R-:W-:-:S05]  /*00d0*/  IMAD.MOV.U32 R85, RZ, RZ, R2 ;  /* 0x000000ffff557224 */ /* 0x000fca00078e0002 */
[----:B------:R-:W3:Y:S01]  /*00e0*/  LDC R149, c[0x0][0x230] ;  /* 0x00008c00ff957b82 */ /* 0x000ee20000000800 */
[----:B------:R-:W-:Y:S02]  /*00f0*/  VIADD R0, R86, 0xff ;  /* 0x000000ff56007836 */ /* 0x000fe40000000000 */
[----:B----4-:R-:W-:Y:S01]  /*0100*/  IMAD.MOV.U32 R99, RZ, RZ, R88 ;  /* 0x000000ffff637224 */ /* 0x010fe200078e0058 */
[----:B-1----:R-:W-:Y:S01]  /*0110*/  IABS R8, R7 ;  /* 0x0000000700087213 */ /* 0x002fe20000000000 */
[----:B------:R-:W-:-:S03]  /*0120*/  IMAD.MOV.U32 R98, RZ, RZ, R89 ;  /* 0x000000ffff627224 */ /* 0x000fc600078e0059 */
[----:B------:R-:W1:Y:S01]  /*0130*/  LDC R158, c[0x0][0x230] ;  /* 0x00008c00ff9e7b82 */ /* 0x000e620000000800 */
[----:B--2---:R-:W-:Y:S02]  /*0140*/  SHF.R.S32.HI R3, RZ, 0x1f, R0 ;  /* 0x0000001fff037819 */ /* 0x004fe40000011400 */
[C---:B---3--:R-:W-:Y:S01]  /*0150*/  LOP3.LUT R87, R148.reuse, 0x60, RZ, 0xc0, !PT ;  /* 0x0000006094577812 */ /* 0x048fe200078ec0ff */
[----:B------:R-:W-:Y:S01]  /*0160*/  ULEA UR12, UR4, UR12, 0x18 ;  /* 0x0000000c040c7291 */ /* 0x000fe2000f8ec03f */
[----:B------:R-:W-:Y:S02]  /*0170*/  LEA.HI R3, R3, R0, RZ, 0x8 ;  /* 0x0000000003037211 */ /* 0x000fe400078f40ff */
[----:B------:R-:W-:Y:S01]  /*0180*/  LOP3.LUT R100, R148, 0x1f, RZ, 0xc0, !PT ;  /* 0x0000001f94647812 */ /* 0x000fe200078ec0ff */
[----:B------:R-:W-:Y:S01]  /*0190*/  ULDC UR4, c[0x0][0x230] ;  /* 0x00008c0000047ab9 */ /* 0x000fe20000000800 */
[----:B------:R-:W-:Y:S01]  /*01a0*/  SHF.R.S32.HI R3, RZ, 0x8, R3 ;  /* 0x00000008ff037819 */ /* 0x000fe20000011403 */
[----:B------:R-:W2:Y:S04]  /*01b0*/  LDC R159, c[0x0][0x230] ;  /* 0x00008c00ff9f7b82 */ /* 0x000ea80000000800 */
[----:B------:R-:W-:-:S05]  /*01c0*/  IMAD.SHL.U32 R4, R3, 0x8, RZ ;  /* 0x0000000803047824 */ /* 0x000fca00078e00ff */
[-C--:B------:R-:W-:Y:S02]  /*01d0*/  IABS R5, R4.reuse ;  /* 0x0000000400057213 */ /* 0x080fe40000000000 */
[----:B------:R-:W-:Y:S02]  /*01e0*/  IABS R10, R4 ;  /* 0x00000004000a7213 */ /* 0x000fe40000000000 */
[----:B------:R-:W3:Y:S08]  /*01f0*/  I2F.RP R0, R5 ;  /* 0x0000000500007306 */ /* 0x000ef00000209400 */
[----:B---3--:R-:W3:Y:S02]  /*0200*/  MUFU.RCP R0, R0 ;  /* 0x0000000000007308 */ /* 0x008ee40000001000 */
[----:B---3--:R-:W-:-:S02]  /*0210*/  VIADD R2, R0, 0xffffffe ;  /* 0x0ffffffe00027836 */ /* 0x008fc40000000000 */
[----:B------:R-:W-:Y:S01]  /*0220*/  IMAD.MOV R0, RZ, RZ, -R10 ;  /* 0x000000ffff007224 */ /* 0x000fe200078e0a0a */
[----:B------:R-:W-:-:S03]  /*0230*/  IABS R10, R85 ;  /* 0x00000055000a7213 */ /* 0x000fc60000000000 */
[----:B------:R3:W4:Y:S02]  /*0240*/  F2I.FTZ.U32.TRUNC.NTZ R3, R2 ;  /* 0x0000000200037305 */ /* 0x000724000021f000 */
[----:B---3--:R-:W-:Y:S02]  /*0250*/  IMAD.MOV.U32 R2, RZ, RZ, RZ ;  /* 0x000000ffff027224 */ /* 0x008fe400078e00ff */
[----:B----4-:R-:W-:-:S04]  /*0260*/  IMAD.MOV R6, RZ, RZ, -R3 ;  /* 0x000000ffff067224 */ /* 0x010fc800078e0a03 */
[----:B------:R-:W-:Y:S01]  /*0270*/  IMAD R9, R6, R5, RZ ;  /* 0x0000000506097224 */ /* 0x000fe200078e02ff */
[----:B------:R-:W-:-:S03]  /*0280*/  MOV R6, R8 ;  /* 0x0000000800067202 */ /* 0x000fc60000000f00 */
[----:B------:R-:W-:-:S06]  /*0290*/  IMAD.HI.U32 R3, R3, R9, R2 ;  /* 0x0000000903037227 */ /* 0x000fcc00078e0002 */
[----:B------:R-:W-:-:S04]  /*02a0*/  IMAD.HI.U32 R3, R3, R6, RZ ;  /* 0x0000000603037227 */ /* 0x000fc800078e00ff */
[----:B------:R-:W-:-:S05]  /*02b0*/  IMAD R0, R3, R0, R6 ;  /* 0x0000000003007224 */ /* 0x000fca00078e0206 */
[----:B------:R-:W-:-:S13]  /*02c0*/  ISETP.GT.U32.AND P1, PT, R5, R0, PT ;  /* 0x000000000500720c */ /* 0x000fda0003f24070 */
[----:B------:R-:W-:Y:S02]  /*02d0*/  @!P1 IMAD.IADD R0, R0, 0x1, -R5 ;  /* 0x0000000100009824 */ /* 0x000fe400078e0a05 */
[----:B------:R-:W-:Y:S01]  /*02e0*/  @!P1 VIADD R3, R3, 0x1 ;  /* 0x0000000103039836 */ /* 0x000fe20000000000 */
[----:B------:R-:W-:Y:S02]  /*02f0*/  ISETP.NE.AND P1, PT, R4, RZ, PT ;  /* 0x000000ff0400720c */ /* 0x000fe40003f25270 */
[----:B------:R-:W-:Y:S02]  /*0300*/  ISETP.GE.U32.AND P0, PT, R0, R5, PT ;  /* 0x000000050000720c */ /* 0x000fe40003f06070 */
[----:B------:R-:W-:-:S04]  /*0310*/  LOP3.LUT R0, R7, R4, RZ, 0x3c, !PT ;  /* 0x0000000407007212 */ /* 0x000fc800078e3cff */
[----:B------:R-:W-:Y:S01]  /*0320*/  ISETP.GE.AND P2, PT, R0, RZ, PT ;  /* 0x000000ff0000720c */ /* 0x000fe20003f46270 */
[----:B------:R-:W-:-:S06]  /*0330*/  VIADD R0, R85, 0xff ;  /* 0x000000ff55007836 */ /* 0x000fcc0000000000 */
[----:B------:R-:W-:-:S04]  /*0340*/  @P0 VIADD R3, R3, 0x1 ;  /* 0x0000000103030836 */ /* 0x000fc80000000000 */
[----:B------:R-:W-:Y:S01]  /*0350*/  IMAD.MOV.U32 R2, RZ, RZ, R3 ;  /* 0x000000ffff027224 */ /* 0x000fe200078e0003 */
[----:B------:R-:W-:-:S04]  /*0360*/  SHF.R.S32.HI R3, RZ, 0x1f, R0 ;  /* 0x0000001fff037819 */ /* 0x000fc80000011400 */
[----:B------:R-:W-:Y:S02]  /*0370*/  @!P2 IADD3 R2, -R2, RZ, RZ ;  /* 0x000000ff0202a210 */ /* 0x000fe40007ffe1ff */
[----:B------:R-:W-:Y:S02]  /*0380*/  @!P1 LOP3.LUT R2, RZ, R4, RZ, 0x33, !PT ;  /* 0x00000004ff029212 */ /* 0x000fe400078e33ff */
[----:B------:R-:W-:Y:S02]  /*0390*/  LEA.HI R3, R3, R0, RZ, 0x8 ;  /* 0x0000000003037211 */ /* 0x000fe400078f40ff */
[----:B------:R-:W-:Y:S01]  /*03a0*/  IABS R0, R86 ;  /* 0x0000005600007213 */ /* 0x000fe20000000000 */
[----:B------:R-:W-:Y:S02]  /*03b0*/  IMAD.SHL.U32 R12, R2, 0x8, RZ ;  /* 0x00000008020c7824 */ /* 0x000fe400078e00ff */
[----:B------:R-:W-:Y:S01]  /*03c0*/  IMAD.MOV R2, RZ, RZ, -R2 ;  /* 0x000000ffff027224 */ /* 0x000fe200078e0a02 */
[----:B------:R-:W3:Y:S02]  /*03d0*/  I2F.RP R6, R0 ;  /* 0x0000000000067306 */ /* 0x000ee40000209400 */
[----:B------:R-:W-:Y:S01]  /*03e0*/  LEA.HI.SX32 R3, R3, -R12, 0x18 ;  /* 0x8000000c03037211 */ /* 0x000fe200078fc2ff */
[----:B------:R-:W-:-:S02]  /*03f0*/  IMAD R14, R4, R2, R7 ;  /* 0x00000002040e7224 */ /* 0x000fc400078e0207 */
[----:B------:R-:W-:Y:S01]  /*0400*/  IMAD.MOV.U32 R2, RZ, RZ, RZ ;  /* 0x000000ffff027224 */ /* 0x000fe200078e00ff */
[----:B------:R-:W-:Y:S02]  /*0410*/  VIMNMX R13, R3, 0x8, PT ;  /* 0x00000008030d7848 */ /* 0x000fe40003fe0100 */
[----:B------:R-:W-:Y:S02]  /*0420*/  IABS R4, R14 ;  /* 0x0000000e00047213 */ /* 0x000fe40000000000 */
[-C--:B------:R-:W-:Y:S02]  /*0430*/  IABS R9, R13.reuse ;  /* 0x0000000d00097213 */ /* 0x080fe40000000000 */
[----:B------:R-:W-:Y:S02]  /*0440*/  IABS R7, R13 ;  /* 0x0000000d00077213 */ /* 0x000fe40000000000 */
[----:B------:R-:W4:Y:S03]  /*0450*/  I2F.RP R5, R9 ;  /* 0x0000000900057306 */ /* 0x000f260000209400 */
[----:B------:R-:W-:-:S05]  /*0460*/  IMAD.MOV R7, RZ, RZ, -R7 ;  /* 0x000000ffff077224 */ /* 0x000fca00078e0a07 */
[----:B---3--:R-:W-:Y:S08]  /*0470*/  MUFU.RCP R6, R6 ;  /* 0x0000000600067308 */ /* 0x008ff00000001000 */
[----:B----4-:R-:W3:Y:S02]  /*0480*/  MUFU.RCP R5, R5 ;  /* 0x0000000500057308 */ /* 0x010ee40000001000 */
[----:B---3--:R-:W-:-:S06]  /*0490*/  VIADD R3, R5, 0xffffffe ;  /* 0x0ffffffe05037836 */ /* 0x008fcc0000000000 */
[----:B------:R-:W3:Y:S02]  /*04a0*/  F2I.FTZ.U32.TRUNC.NTZ R3, R3 ;  /* 0x0000000300037305 */ /* 0x000ee4000021f000 */
[----:B---3--:R-:W-:-:S04]  /*04b0*/  IMAD.MOV R8, RZ, RZ, -R3 ;  /* 0x000000ffff087224 */ /* 0x008fc800078e0a03 */
[----:B------:R-:W-:-:S04]  /*04c0*/  IMAD R5, R8, R9, RZ ;  /* 0x0000000908057224 */ /* 0x000fc800078e02ff */
[----:B------:R-:W-:-:S04]  /*04d0*/  IMAD.HI.U32 R3, R3, R5, R2 ;  /* 0x0000000503037227 */ /* 0x000fc800078e0002 */
[----:B------:R-:W-:Y:S02]  /*04e0*/  IMAD.MOV.U32 R2, RZ, RZ, R10 ;  /* 0x000000ffff027224 */ /* 0x000fe400078e000a */
[----:B------:R-:W-:Y:S02]  /*04f0*/  IMAD.HI.U32 R3, R3, R4, RZ ;  /* 0x0000000403037227 */ /* 0x000fe400078e00ff */
[----:B------:R-:W3:Y:S02]  /*0500*/  I2F.RP R5, R2 ;  /* 0x0000000200057306 */ /* 0x000ee40000209400 */
[----:B------:R-:W-:Y:S02]  /*0510*/  IMAD R4, R3, R7, R4 ;  /* 0x0000000703047224 */ /* 0x000fe400078e0204 */
[----:B------:R-:W-:-:S03]  /*0520*/  VIADD R10, R6, 0xffffffe ;  /* 0x0ffffffe060a7836 */ /* 0x000fc60000000000 */
[----:B------:R-:W-:Y:S01]  /*0530*/  ISETP.GT.U32.AND P1, PT, R9, R4, PT ;  /* 0x000000040900720c */ /* 0x000fe20003f24070 */
[----:B------:R4:W-:Y:S08]  /*0540*/  F2I.FTZ.U32.TRUNC.NTZ R11, R10 ;  /* 0x0000000a000b7305 */ /* 0x0009f0000021f000 */
[----:B---3--:R-:W3:Y:S01]  /*0550*/  MUFU.RCP R5, R5 ;  /* 0x0000000500057308 */ /* 0x008ee20000001000 */
[----:B----4-:R-:W-:-:S03]  /*0560*/  IMAD.MOV.U32 R10, RZ, RZ, RZ ;  /* 0x000000ffff0a7224 */ /* 0x010fc600078e00ff */
[-C--:B------:R-:W-:Y:S01]  /*0570*/  @!P1 IADD3 R4, R4, -R9.reuse, RZ ;  /* 0x8000000904049210 */ /* 0x080fe20007ffe0ff */
[----:B------:R-:W-:Y:S01]  /*0580*/  @!P1 VIADD R3, R3, 0x1 ;  /* 0x0000000103039836 */ /* 0x000fe20000000000 */
[----:B------:R-:W-:Y:S02]  /*0590*/  ISETP.NE.AND P1, PT, R13, RZ, PT ;  /* 0x000000ff0d00720c */ /* 0x000fe40003f25270 */
[----:B------:R-:W-:Y:S02]  /*05a0*/  ISETP.GE.U32.AND P0, PT, R4, R9, PT ;  /* 0x000000090400720c */ /* 0x000fe40003f06070 */
[----:B------:R-:W-:-:S04]  /*05b0*/  LOP3.LUT R4, R14, R13, RZ, 0x3c, !PT ;  /* 0x0000000d0e047212 */ /* 0x000fc800078e3cff */
[----:B------:R-:W-:Y:S02]  /*05c0*/  ISETP.GE.AND P2, PT, R4, RZ, PT ;  /* 0x000000ff0400720c */ /* 0x000fe40003f46270 */
[----:B------:R-:W-:Y:S01]  /*05d0*/  SHF.R.U32.HI R4, RZ, 0x5, R148 ;  /* 0x00000005ff047819 */ /* 0x000fe20000011694 */
[----:B---3--:R-:W-:-:S03]  /*05e0*/  VIADD R8, R5, 0xffffffe ;  /* 0x0ffffffe05087836 */ /* 0x008fc60000000000 */
[----:B------:R-:W-:Y:S01]  /*05f0*/  SGXT.U32 R4, R4, 0x2 ;  /* 0x000000020404781a */ /* 0x000fe20000000000 */
[----:B------:R-:W-:Y:S01]  /*0600*/  @P0 VIADD R3, R3, 0x1 ;  /* 0x0000000103030836 */ /* 0x000fe20000000000 */
[----:B------:R3:W4:Y:S03]  /*0610*/  F2I.FTZ.U32.TRUNC.NTZ R9, R8 ;  /* 0x0000000800097305 */ /* 0x000726000021f000 */
[----:B------:R-:W-:Y:S02]  /*0620*/  IMAD.MOV.U32 R6, RZ, RZ, R3 ;  /* 0x000000ffff067224 */ /* 0x000fe400078e0003 */
[----:B------:R-:W-:Y:S02]  /*0630*/  IMAD.MOV R3, RZ, RZ, -R11 ;  /* 0x000000ffff037224 */ /* 0x000fe400078e0a0b */
[----:B------:R-:W-:Y:S01]  /*0640*/  @!P2 IMAD.MOV R6, RZ, RZ, -R6 ;  /* 0x000000ffff06a224 */ /* 0x000fe200078e0a06 */
[----:B------:R-:W-:Y:S01]  /*0650*/  @!P1 LOP3.LUT R6, RZ, R13, RZ, 0x33, !PT ;  /* 0x0000000dff069212 */ /* 0x000fe200078e33ff */
[----:B------:R-:W-:-:S02]  /*0660*/  IMAD R3, R3, R0, RZ ;  /* 0x0000000003037224 */ /* 0x000fc400078e02ff */
[----:B---3--:R-:W-:Y:S02]  /*0670*/  IMAD.MOV.U32 R8, RZ, RZ, RZ ;  /* 0x000000ffff087224 */ /* 0x008fe400078e00ff */
[----:B------:R-:W-:Y:S01]  /*0680*/  IMAD.SHL.U32 R7, R6, 0x100, RZ ;  /* 0x0000010006077824 */ /* 0x000fe200078e00ff */
[----:B----4-:R-:W-:Y:S01]  /*0690*/  IADD3 R15, RZ, -R9, RZ ;  /* 0x80000009ff0f7210 */ /* 0x010fe20007ffe0ff */
[----:B------:R-:W-:-:S03]  /*06a0*/  IMAD.MOV R6, RZ, RZ, -R6 ;  /* 0x000000ffff067224 */ /* 0x000fc600078e0a06 */
[----:B------:R-:W-:Y:S01]  /*06b0*/  LOP3.LUT R5, R7, R4, RZ, 0xfc, !PT ;  /* 0x0000000407057212 */ /* 0x000fe200078efcff */
[----:B------:R-:W-:-:S03]  /*06c0*/  IMAD.HI.U32 R4, R11, R3, R10 ;  /* 0x000000030b047227 */ /* 0x000fc600078e000a */
[----:B------:R-:W-:Y:S01]  /*06d0*/  LOP3.LUT R10, R5, 0x4, RZ, 0xfc, !PT ;  /* 0x00000004050a7812 */ /* 0x000fe200078efcff */
[----:B------:R-:W-:Y:S01]  /*06e0*/  IMAD R3, R15, R2, RZ ;  /* 0x000000020f037224 */ /* 0x000fe200078e02ff */
[----:B------:R-:W-:Y:S01]  /*06f0*/  IABS R11, R5 ;  /* 0x00000005000b7213 */ /* 0x000fe20000000000 */
[----:B------:R-:W-:Y:S01]  /*0700*/  IMAD R6, R13, R6, R14 ;  /* 0x000000060d067224 */ /* 0x000fe200078e020e */
[----:B------:R-:W-:Y:S01]  /*0710*/  LOP3.LUT R14, R5, 0x8, RZ, 0xfc, !PT ;  /* 0x00000008050e7812 */ /* 0x000fe200078efcff */
[----:B------:R-:W-:Y:S01]  /*0720*/  IMAD.HI.U32 R3, R9, R3, R8 ;  /* 0x0000000309037227 */ /* 0x000fe200078e0008 */
[----:B------:R-:W-:Y:S02]  /*0730*/  IABS R13, R10 ;  /* 0x0000000a000d7213 */ /* 0x000fe40000000000 */
[----:B------:R-:W-:Y:S01]  /*0740*/  IABS R15, R14 ;  /* 0x0000000e000f7213 */ /* 0x000fe20000000000 */
[----:B------:R-:W-:Y:S01]  /*0750*/  IMAD.IADD R9, R12, 0x1, R6 ;  /* 0x000000010c097824 */ /* 0x000fe200078e0206 */
[----:B------:R-:W-:Y:S01]  /*0760*/  LOP3.LUT R23, R5, 0xfc, RZ, 0xfc, !PT ;  /* 0x000000fc05177812 */ /* 0x000fe200078efcff */
[----:B------:R-:W-:Y:S01]  /*0770*/  IMAD.HI.U32 R6, R4, R11, RZ ;  /* 0x0000000b04067227 */ /* 0x000fe200078e00ff */
[----:B------:R-:W-:-:S02]  /*0780*/  ISETP.GE.AND P4, PT, R10, RZ, PT ;  /* 0x000000ff0a00720c */ /* 0x000fc40003f86270 */
[----:B------:R-:W-:Y:S01]  /*0790*/  IABS R19, R23 ;  /* 0x0000001700137213 */ /* 0x000fe20000000000 */
[----:B------:R-:W-:Y:S01]  /*07a0*/  IMAD.HI.U32 R8, R4, R13, RZ ;  /* 0x0000000d04087227 */ /* 0x000fe200078e00ff */
[C---:B------:R-:W-:Y:S02]  /*07b0*/  LOP3.LUT R16, R5.reuse, 0xc, RZ, 0xfc, !PT ;  /* 0x0000000c05107812 */ /* 0x040fe400078efcff */
[----:B------:R-:W-:Y:S01]  /*07c0*/  ISETP.GE.AND P1, PT, R14, RZ, PT ;  /* 0x000000ff0e00720c */ /* 0x000fe20003f26270 */
[----:B------:R-:W-:Y:S01]  /*07d0*/  IMAD.MOV R10, RZ, RZ, -R6 ;  /* 0x000000ffff0a7224 */ /* 0x000fe200078e0a06 */
[C---:B------:R-:W-:Y:S01]  /*07e0*/  LOP3.LUT R18, R5.reuse, 0x10, RZ, 0xfc, !PT ;  /* 0x0000001005127812 */ /* 0x040fe200078efcff */
[----:B------:R-:W-:Y:S01]  /*07f0*/  IMAD.HI.U32 R6, R4, R15, RZ ;  /* 0x0000000f04067227 */ /* 0x000fe200078e00ff */
[C---:B------:R-:W-:Y:S02]  /*0800*/  LOP3.LUT R22, R5.reuse, 0x18, RZ, 0xfc, !PT ;  /* 0x0000001805167812 */ /* 0x040fe400078efcff */
[----:B------:R-:W-:Y:S01]  /*0810*/  LOP3.LUT R20, R5, 0x14, RZ, 0xfc, !PT ;  /* 0x0000001405147812 */ /* 0x000fe200078efcff */
[----:B------:R-:W-:Y:S01]  /*0820*/  IMAD.MOV R8, RZ, RZ, -R8 ;  /* 0x000000ffff087224 */ /* 0x000fe200078e0a08 */
[----:B------:R-:W-:Y:S01]  /*0830*/  IADD3 R12, -R6, RZ, RZ ;  /* 0x000000ff060c7210 */ /* 0x000fe20007ffe1ff */
[----:B------:R-:W-:Y:S01]  /*0840*/  IMAD R10, R0, R10, R11 ;  /* 0x0000000a000a7224 */ /* 0x000fe200078e020b */
[----:B------:R-:W-:Y:S01]  /*0850*/  IABS R21, R22 ;  /* 0x0000001600157213 */ /* 0x000fe20000000000 */
[----:B------:R-:W-:Y:S01]  /*0860*/  IMAD.HI.U32 R6, R4, R19, RZ ;  /* 0x0000001304067227 */ /* 0x000fe200078e00ff */
[----:B------:R-:W-:-:S02]  /*0870*/  IABS R17, R20 ;  /* 0x0000001400117213 */ /* 0x000fc40000000000 */
[C---:B------:R-:W-:Y:S01]  /*0880*/  ISETP.GT.U32.AND P2, PT, R0.reuse, R10, PT ;  /* 0x0000000a0000720c */ /* 0x040fe20003f44070 */
[C---:B------:R-:W-:Y:S01]  /*0890*/  IMAD R11, R0.reuse, R8, R13 ;  /* 0x00000008000b7224 */ /* 0x040fe200078e020d */
[----:B------:R-:W-:Y:S01]  /*08a0*/  IABS R13, R16 ;  /* 0x00000010000d7213 */ /* 0x000fe20000000000 */
[----:B------:R-:W-:Y:S01]  /*08b0*/  IMAD.MOV R8, RZ, RZ, -R6 ;  /* 0x000000ffff087224 */ /* 0x000fe200078e0a06 */
[C---:B------:R-:W-:Y:S01]  /*08c0*/  LOP3.LUT R24, R5.reuse, 0x1c, RZ, 0xfc, !PT ;  /* 0x0000001c05187812 */ /* 0x040fe200078efcff */
[C---:B------:R-:W-:Y:S01]  /*08d0*/  IMAD R12, R0.reuse, R12, R15 ;  /* 0x0000000c000c7224 */ /* 0x040fe200078e020f */
[----:B------:R-:W-:Y:S01]  /*08e0*/  ISETP.GT.U32.AND P0, PT, R0, R11, PT ;  /* 0x0000000b0000720c */ /* 0x000fe20003f04070 */
[----:B------:R-:W-:Y:S01]  /*08f0*/  IMAD.HI.U32 R6, R4, R13, RZ ;  /* 0x0000000d04067227 */ /* 0x000fe200078e00ff */
[----:B------:R-:W-:Y:S02]  /*0900*/  IABS R15, R18 ;  /* 0x00000012000f7213 */ /* 0x000fe40000000000 */
[C---:B------:R-:W-:Y:S01]  /*0910*/  ISETP.GT.U32.AND P5, PT, R0.reuse, R12, PT ;  /* 0x0000000c0000720c */ /* 0x040fe20003fa4070 */
[----:B------:R-:W-:Y:S01]  /*0920*/  IMAD R19, R0, R8, R19 ;  /* 0x0000000800137224 */ /* 0x000fe200078e0213 */
[C---:B------:R-:W-:Y:S01]  /*0930*/  LOP3.LUT R26, R5.reuse, 0x28, RZ, 0xfc, !PT ;  /* 0x00000028051a7812 */ /* 0x040fe200078efcff */
[----:B------:R-:W-:Y:S01]  /*0940*/  IMAD.MOV R14, RZ, RZ, -R6 ;  /* 0x000000ffff0e7224 */ /* 0x000fe200078e0a06 */
[C---:B------:R-:W-:Y:S01]  /*0950*/  LOP3.LUT R30, R5.reuse, 0x34, RZ, 0xfc, !PT ;  /* 0x00000034051e7812 */ /* 0x040fe200078efcff */
[----:B------:R-:W-:Y:S01]  /*0960*/  @!P2 IMAD.IADD R10, R10, 0x1, -R0 ;  /* 0x000000010a0aa824 */ /* 0x000fe200078e0a00 */
[C---:B------:R-:W-:Y:S01]  /*0970*/  ISETP.GT.U32.AND P3, PT, R0.reuse, R19, PT ;  /* 0x000000130000720c */ /* 0x040fe20003f64070 */
[----:B------:R-:W-:Y:S01]  /*0980*/  IMAD R13, R0, R14, R13 ;  /* 0x0000000e000d7224 */ /* 0x000fe200078e020d */
[----:B------:R-:W-:Y:S01]  /*0990*/  LOP3.LUT R28, R5, 0x2c, RZ, 0xfc, !PT ;  /* 0x0000002c051c7812 */ /* 0x000fe200078efcff */
[----:B------:R-:W-:Y:S01]  /*09a0*/  IMAD.HI.U32 R6, R4, R15, RZ ;  /* 0x0000000f04067227 */ /* 0x000fe200078e00ff */
[----:B------:R-:W-:-:S02]  /*09b0*/  ISETP.GT.U32.AND P6, PT, R0, R10, PT ;  /* 0x0000000a0000720c */ /* 0x000fc40003fc4070 */
[----:B------:R-:W-:Y:S01]  /*09c0*/  ISETP.GT.U32.AND P2, PT, R0, R13, PT ;  /* 0x0000000d0000720c */ /* 0x000fe20003f44070 */
[----:B------:R-:W-:Y:S01]  /*09d0*/  IMAD.MOV R6, RZ, RZ, -R6 ;  /* 0x000000ffff067224 */ /* 0x000fe200078e0a06 */
[----:B------:R-:W-:Y:S01]  /*09e0*/  IABS R27, R30 ;  /* 0x0000001e001b7213 */ /* 0x000fe20000000000 */
[--C-:B------:R-:W-:Y:S01]  /*09f0*/  @!P5 IMAD.IADD R12, R12, 0x1, -R0.reuse ;  /* 0x000000010c0cd824 */ /* 0x100fe200078e0a00 */
[----:B------:R-:W-:Y:S01]  /*0a00*/  LOP3.LUT R29, R5, 0x30, RZ, 0xfc, !PT ;  /* 0x00000030051d7812 */ /* 0x000fe200078efcff */
[--C-:B------:R-:W-:Y:S01]  /*0a10*/  @!P0 IMAD.IADD R11, R11, 0x1, -R0.reuse ;  /* 0x000000010b0b8824 */ /* 0x100fe200078e0a00 */
[----:B------:R-:W-:Y:S01]  /*0a20*/  LOP3.LUT R31, R5, 0x38, RZ, 0xfc, !PT ;  /* 0x00000038051f7812 */ /* 0x000fe200078efcff */
[----:B------:R-:W-:Y:S01]  /*0a30*/  @!P3 IMAD.IADD R19, R19, 0x1, -R0 ;  /* 0x000000011313b824 */ /* 0x000fe200078e0a00 */
[----:B------:R-:W-:Y:S01]  /*0a40*/  ISETP.GE.AND P3, PT, R5, RZ, PT ;  /* 0x000000ff0500720c */ /* 0x000fe20003f66270 */
[C---:B------:R-:W-:Y:S01]  /*0a50*/  IMAD R14, R0.reuse, R6, R15 ;  /* 0x00000006000e7224 */ /* 0x040fe200078e020f */
[----:B------:R-:W-:Y:S01]  /*0a60*/  ISETP.GT.U32.AND P5, PT, R0, R11, PT ;  /* 0x0000000b0000720c */ /* 0x000fe20003fa4070 */
[----:B------:R-:W-:Y:S01]  /*0a70*/  IMAD.HI.U32 R6, R4, R21, RZ ;  /* 0x0000001504067227 */ /* 0x000fe200078e00ff */
[----:B------:R-:W-:-:S02]  /*0a80*/  ISETP.GT.U32.AND P0, PT, R0, R19, PT ;  /* 0x000000130000720c */ /* 0x000fc40003f04070 */
[----:B------:R-:W-:Y:S01]  /*0a90*/  IABS R25, R29 ;  /* 0x0000001d00197213 */ /* 0x000fe20000000000 */
[--C-:B------:R-:W-:Y:S01]  /*0aa0*/  @!P2 IMAD.IADD R13, R13, 0x1, -R0.reuse ;  /* 0x000000010d0da824 */ /* 0x100fe200078e0a00 */
[----:B------:R-:W-:Y:S01]  /*0ab0*/  ISETP.GT.U32.AND P2, PT, R0, R12, PT ;  /* 0x0000000c0000720c */ /* 0x000fe20003f44070 */
[----:B------:R-:W-:Y:S01]  /*0ac0*/  IMAD.HI.U32 R8, R4, R17, RZ ;  /* 0x0000001104087227 */ /* 0x000fe200078e00ff */
[----:B------:R-:W-:Y:S02]  /*0ad0*/  IADD3 R6, -R6, RZ, RZ ;  /* 0x000000ff06067210 */ /* 0x000fe40007ffe1ff */
[C---:B------:R-:W-:Y:S01]  /*0ae0*/  LOP3.LUT R32, R5.reuse, 0x48, RZ, 0xfc, !PT ;  /* 0x0000004805207812 */ /* 0x040fe200078efcff */
[----:B------:R-:W-:Y:S01]  /*0af0*/  @!P6 IMAD.IADD R10, R10, 0x1, -R0 ;  /* 0x000000010a0ae824 */ /* 0x000fe200078e0a00 */
[C---:B------:R-:W-:Y:S01]  /*0b00*/  ISETP.GT.U32.AND P6, PT, R0.reuse, R13, PT ;  /* 0x0000000d0000720c */ /* 0x040fe20003fc4070 */
[----:B------:R-:W-:Y:S01]  /*0b10*/  IMAD.MOV R8, RZ, RZ, -R8 ;  /* 0x000000ffff087224 */ /* 0x000fe200078e0a08 */
[----:B------:R-:W-:Y:S01]  /*0b20*/  LOP3.LUT R34, R5, 0x4c, RZ, 0xfc, !PT ;  /* 0x0000004c05227812 */ /* 0x000fe200078efcff */
[----:B------:R-:W-:Y:S01]  /*0b30*/  @!P0 IMAD.IADD R19, R19, 0x1, -R0 ;  /* 0x0000000113138824 */ /* 0x000fe200078e0a00 */
[C---:B------:R-:W-:Y:S01]  /*0b40*/  ISETP.GT.U32.AND P0, PT, R0.reuse, R14, PT ;  /* 0x0000000e0000720c */ /* 0x040fe20003f04070 */
[C---:B------:R-:W-:Y:S01]  /*0b50*/  IMAD R15, R0.reuse, R8, R17 ;  /* 0x00000008000f7224 */ /* 0x040fe200078e0211 */
[----:B------:R-:W-:Y:S01]  /*0b60*/  IABS R8, R24 ;  /* 0x0000001800087213 */ /* 0x000fe20000000000 */
[----:B------:R-:W-:Y:S01]  /*0b70*/  IMAD R17, R0, R6, R21 ;  /* 0x0000000600117224 */ /* 0x000fe200078e0215 */
[----:B------:R-:W-:Y:S01]  /*0b80*/  @!P2 IADD3 R12, R12, -R0, RZ ;  /* 0x800000000c0ca210 */ /* 0x000fe20007ffe0ff */
[----:B------:R-:W-:Y:S01]  /*0b90*/  @!P3 IMAD.MOV R10, RZ, RZ, -R10 ;  /* 0x000000ffff0ab224 */ /* 0x000fe200078e0a0a */
[C---:B------:R-:W-:Y:S01]  /*0ba0*/  ISETP.GT.U32.AND P3, PT, R0.reuse, R15, PT ;  /* 0x0000000f0000720c */ /* 0x040fe20003f64070 */
[----:B------:R-:W-:Y:S01]  /*0bb0*/  IMAD.MOV.U32 R21, RZ, RZ, R8 ;  /* 0x000000ffff157224 */ /* 0x000fe200078e0008 */
[----:B------:R-:W-:Y:S01]  /*0bc0*/  ISETP.GT.U32.AND P2, PT, R0, R17, PT ;  /* 0x000000110000720c */ /* 0x000fe20003f44070 */
[----:B------:R-:W-:Y:S01]  /*0bd0*/  @!P6 IMAD.IADD R13, R13, 0x1, -R0 ;  /* 0x000000010d0de824 */ /* 0x000fe200078e0a00 */
[----:B------:R-:W-:Y:S01]  /*0be0*/  ISETP.GE.AND P6, PT, R23, RZ, PT ;  /* 0x000000ff1700720c */ /* 0x000fe20003fc6270 */
[----:B------:R-:W-:Y:S01]  /*0bf0*/  IMAD.HI.U32 R6, R4, R21, RZ ;  /* 0x0000001504067227 */ /* 0x000fe200078e00ff */
[----:B------:R-:W-:-:S02]  /*0c00*/  IABS R33, R34 ;  /* 0x0000002200217213 */ /* 0x000fc40000000000 */
[----:B------:R-:W-:Y:S01]  /*0c10*/  LOP3.LUT R36, R5, 0x58, RZ, 0xfc, !PT ;  /* 0x0000005805247812 */ /* 0x000fe200078efcff */
[----:B------:R-:W-:Y:S01]  /*0c20*/  @!P5 IMAD.IADD R11, R11, 0x1, -R0 ;  /* 0x000000010b0bd824 */ /* 0x000fe200078e0a00 */
[----:B------:R-:W-:Y:S01]  /*0c30*/  ISETP.GE.AND P5, PT, R16, RZ, PT ;  /* 0x000000ff1000720c */ /* 0x000fe20003fa6270 */
[----:B------:R-:W-:Y:S01]  /*0c40*/  IMAD.MOV R6, RZ, RZ, -R6 ;  /* 0x000000ffff067224 */ /* 0x000fe200078e0a06 */
[----:B------:R-:W-:Y:S01]  /*0c50*/  LOP3.LUT R16, R5, 0x20, RZ, 0xfc, !PT ;  /* 0x0000002005107812 */ /* 0x000fe200078efcff */
[--C-:B------:R-:W-:Y:S01]  /*0c60*/  @!P0 IMAD.IADD R14, R14, 0x1, -R0.reuse ;  /* 0x000000010e0e8824 */ /* 0x100fe200078e0a00 */
[----:B------:R-:W-:Y:S01]  /*0c70*/  ISETP.GE.AND P0, PT, R18, RZ, PT ;  /* 0x000000ff1200720c */ /* 0x000fe20003f06270 */
[C---:B------:R-:W-:Y:S01]  /*0c80*/  IMAD R18, R0.reuse, R6, R21 ;  /* 0x0000000600127224 */ /* 0x040fe200078e0215 */
[----:B------:R-:W-:Y:S01]  /*0c90*/  IABS R23, R16 ;  /* 0x0000001000177213 */ /* 0x000fe20000000000 */
[----:B------:R-:W-:Y:S01]  /*0ca0*/  IMAD.MOV.U32 R6, RZ, RZ, R19 ;  /* 0x000000ffff067224 */ /* 0x000fe200078e0013 */
[----:B------:R-:W-:Y:S01]  /*0cb0*/  @!P4 IADD3 R11, -R11, RZ, RZ ;  /* 0x000000ff0b0bc210 */ /* 0x000fe20007ffe1ff */
[----:B------:R-:W-:Y:S01]  /*0cc0*/  @!P2 IMAD.IADD R17, R17, 0x1, -R0 ;  /* 0x000000011111a824 */ /* 0x000fe200078e0a00 */
[----:B------:R-:W-:Y:S01]  /*0cd0*/  ISETP.GT.U32.AND P2, PT, R0, R14, PT ;  /* 0x0000000e0000720c */ /* 0x000fe20003f44070 */
[----:B------:R-:W-:Y:S01]  /*0ce0*/  @!P6 IMAD.MOV R6, RZ, RZ, -R6 ;  /* 0x000000ffff06e224 */ /* 0x000fe200078e0a06 */
[----:B------:R-:W-:Y:S01]  /*0cf0*/  LOP3.LUT R38, R5, 0x5c, RZ, 0xfc, !PT ;  /* 0x0000005c05267812 */ /* 0x000fe200078efcff */
[----:B------:R-:W-:Y:S01]  /*0d00*/  IMAD.HI.U32 R8, R4, R23, RZ ;  /* 0x0000001704087227 */ /* 0x000fe200078e00ff */
[----:B------:R-:W-:-:S02]  /*0d10*/  ISETP.GT.U32.AND P6, PT, R0, R17, PT ;  /* 0x000000110000720c */ /* 0x000fc40003fc4070 */
[----:B------:R-:W-:Y:S01]  /*0d20*/  IABS R35, R36 ;  /* 0x0000002400237213 */ /* 0x000fe20000000000 */
[----:B------:R-:W-:Y:S01]  /*0d30*/  @!P3 IMAD.IADD R15, R15, 0x1, -R0 ;  /* 0x000000010f0fb824 */ /* 0x000fe200078e0a00 */
[----:B------:R-:W-:Y:S01]  /*0d40*/  ISETP.GE.AND P3, PT, R20, RZ, PT ;  /* 0x000000ff1400720c */ /* 0x000fe20003f66270 */
[----:B------:R-:W-:Y:S01]  /*0d50*/  IMAD.MOV R8, RZ, RZ, -R8 ;  /* 0x000000ffff087224 */ /* 0x000fe200078e0a08 */
[----:B------:R-:W-:Y:S01]  /*0d60*/  LOP3.LUT R20, R5, 0x24, RZ, 0xfc, !PT ;  /* 0x0000002405147812 */ /* 0x000fe200078efcff */
[----:B------:R-:W-:Y:S01]  /*0d70*/  @!P5 IMAD.MOV R13, RZ, RZ, -R13 ;  /* 0x000000ffff0dd224 */ /* 0x000fe200078e0a0d */
[C---:B------:R-:W-:Y:S01]  /*0d80*/  ISETP.GT.U32.AND P4, PT, R0.reuse, R15, PT ;  /* 0x0000000f0000720c */ /* 0x040fe20003f84070 */
[C---:B------:R-:W-:Y:S01]  /*0d90*/  IMAD R19, R0.reuse, R8, R23 ;  /* 0x0000000800137224 */ /* 0x040fe200078e0217 */
[----:B------:R-:W-:Y:S01]  /*0da0*/  ISETP.GT.U32.AND P5, PT, R0, R18, PT ;  /* 0x000000120000720c */ /* 0x000fe20003fa4070 */
[--C-:B------:R-:W-:Y:S01]  /*0db0*/  @!P2 IMAD.IADD R14, R14, 0x1, -R0.reuse ;  /* 0x000000010e0ea824 */ /* 0x100fe200078e0a00 */
[----:B------:R-:W-:Y:S01]  /*0dc0*/  IABS R21, R20 ;  /* 0x0000001400157213 */ /* 0x000fe20000000000 */
[----:B------:R-:W-:Y:S01]  /*0dd0*/  @!P6 IMAD.IADD R17, R17, 0x1, -R0 ;  /* 0x000000011111e824 */ /* 0x000fe200078e0a00 */
[----:B------:R-:W-:Y:S01]  /*0de0*/  ISETP.GT.U32.AND P6, PT, R0, R19, PT ;  /* 0x000000130000720c */ /* 0x000fe20003fc4070 */
[----:B------:R-:W-:Y:S01]  /*0df0*/  @!P0 IMAD.MOV R14, RZ, RZ, -R14 ;  /* 0x000000ffff0e8224 */ /* 0x000fe200078e0a0e */
[----:B------:R-:W-:Y:S01]  /*0e00*/  ISETP.GE.AND P0, PT, R20, RZ, PT ;  /* 0x000000ff1400720c */ /* 0x000fe20003f06270 */
[----:B------:R-:W-:Y:S01]  /*0e10*/  IMAD.HI.U32 R8, R4, R21, RZ ;  /* 0x0000001504087227 */ /* 0x000fe200078e00ff */
[----:B------:R-:W-:-:S02]  /*0e20*/  IABS R23, R28 ;  /* 0x0000001c00177213 */ /* 0x000fc40000000000 */
[----:B------:R-:W-:Y:S01]  /*0e30*/  ISETP.GE.AND P2, PT, R24, RZ, PT ;  /* 0x000000ff1800720c */ /* 0x000fe20003f46270 */
[----:B------:R-:W-:Y:S01]  /*0e40*/  @!P4 IMAD.IADD R15, R15, 0x1, -R0 ;  /* 0x000000010f0fc824 */ /* 0x000fe200078e0a00 */
[----:B------:R-:W-:Y:S01]  /*0e50*/  ISETP.GE.AND P4, PT, R16, RZ, PT ;  /* 0x000000ff1000720c */ /* 0x000fe20003f86270 */
[----:B------:R-:W-:Y:S01]  /*0e60*/  IMAD.MOV R8, RZ, RZ, -R8 ;  /* 0x000000ffff087224 */ /* 0x000fe200078e0a08 */
[----:B------:R-:W-:Y:S01]  /*0e70*/  @!P5 IADD3 R18, R18, -R0, RZ ;  /* 0x800000001212d210 */ /* 0x000fe20007ffe0ff */
[----:B------:R-:W-:Y:S01]  /*0e80*/  @!P1 IMAD.MOV R12, RZ, RZ, -R12 ;  /* 0x000000ffff0c9224 */ /* 0x000fe200078e0a0c */
[----:B------:R-:W-:Y:S01]  /*0e90*/  IABS R16, R26 ;  /* 0x0000001a00107213 */ /* 0x000fe20000000000 */
[----:B------:R-:W-:Y:S01]  /*0ea0*/  @!P6 IMAD.IADD R19, R19, 0x1, -R0 ;  /* 0x000000011313e824 */ /* 0x000fe200078e0a00 */
[C---:B------:R-:W-:Y:S01]  /*0eb0*/  ISETP.GT.U32.AND P5, PT, R0.reuse, R18, PT ;  /* 0x000000120000720c */ /* 0x040fe20003fa4070 */
[----:B------:R-:W-:Y:S01]  /*0ec0*/  IMAD R20, R0, R8, R21 ;  /* 0x0000000800147224 */ /* 0x000fe200078e0215 */
[----:B------:R-:W-:Y:S01]  /*0ed0*/  ISETP.GE.AND P1, PT, R22, RZ, PT ;  /* 0x000000ff1600720c */ /* 0x000fe20003f26270 */
[----:B------:R-:W-:Y:S01]  /*0ee0*/  IMAD.MOV.U32 R21, RZ, RZ, R16 ;  /* 0x000000ffff157224 */ /* 0x000fe200078e0010 */
[----:B------:R-:W-:Y:S01]  /*0ef0*/  ISETP.GT.U32.AND P6, PT, R0, R19, PT ;  /* 0x000000130000720c */ /* 0x000fe20003fc4070 */
[----:B------:R-:W-:Y:S01]  /*0f00*/  IMAD.HI.U32 R22, R4, R27, RZ ;  /* 0x0000001b04167227 */ /* 0x000fe200078e00ff */
[----:B------:R-:W-:-:S02]  /*0f10*/  IABS R37, R38 ;  /* 0x0000002600257213 */ /* 0x000fc40000000000 */
[C---:B------:R-:W-:Y:S01]  /*0f20*/  LOP3.LUT R40, R5.reuse, 0x68, RZ, 0xfc, !PT ;  /* 0x0000006805287812 */ /* 0x040fe200078efcff */
[----:B------:R-:W-:Y:S01]  /*0f30*/  IMAD.HI.U32 R8, R4, R21, RZ ;  /* 0x0000001504087227 */ /* 0x000fe200078e00ff */
[C---:B------:R-:W-:Y:S02]  /*0f40*/  LOP3.LUT R44, R5.reuse, 0x7c, RZ, 0xfc, !PT ;  /* 0x0000007c052c7812 */ /* 0x040fe400078efcff */
[----:B------:R-:W-:Y:S01]  /*0f50*/  IABS R39, R40 ;  /* 0x0000002800277213 */ /* 0x000fe20000000000 */
[----:B------:R-:W-:Y:S01]  /*0f60*/  IMAD.MOV R8, RZ, RZ, -R8 ;  /* 0x000000ffff087224 */ /* 0x000fe200078e0a08 */
[----:B------:R-:W-:Y:S01]  /*0f70*/  IABS R45, R44 ;  /* 0x0000002c002d7213 */ /* 0x000fe20000000000 */
[--C-:B------:R-:W-:Y:S01]  /*0f80*/  @!P5 IMAD.IADD R18, R18, 0x1, -R0.reuse ;  /* 0x000000011212d824 */ /* 0x100fe200078e0a00 */
[C---:B------:R-:W-:Y:S01]  /*0f90*/  ISETP.GT.U32.AND P5, PT, R0.reuse, R20, PT ;  /* 0x000000140000720c */ /* 0x040fe20003fa4070 */
[----:B------:R-:W-:Y:S01]  /*0fa0*/  IMAD R21, R0, R8, R21 ;  /* 0x0000000800157224 */ /* 0x000fe200078e0215 */
[----:B------:R-:W-:Y:S01]  /*0fb0*/  LOP3.LUT R42, R5, 0x78, RZ, 0xfc, !PT ;  /* 0x00000078052a7812 */ /* 0x000fe200078efcff */
[----:B------:R-:W-:Y:S01]  /*0fc0*/  @!P6 IMAD.IADD R19, R19, 0x1, -R0 ;  /* 0x000000011313e824 */ /* 0x000fe200078e0a00 */
[----:B------:R-:W-:Y:S01]  /*0fd0*/  LOP3.LUT R48, R5, 0x88, RZ, 0xfc, !PT ;  /* 0x0000008805307812 */ /* 0x000fe200078efcff */
[----:B------:R-:W-:Y:S01]  /*0fe0*/  IMAD.HI.U32 R8, R4, R23, RZ ;  /* 0x0000001704087227 */ /* 0x000fe200078e00ff */
[----:B------:R-:W-:-:S02]  /*0ff0*/  ISETP.GT.U32.AND P6, PT, R0, R21, PT ;  /* 0x000000150000720c */ /* 0x000fc40003fc4070 */
[----:B------:R-:W-:Y:S01]  /*1000*/  @!P4 IADD3 R19, -R19, RZ, RZ ;  /* 0x000000ff1313c210 */ /* 0x000fe20007ffe1ff */
[----:B------:R-:W-:Y:S01]  /*1010*/  IMAD.MOV R24, RZ, RZ, -R22 ;  /* 0x000000ffff187224 */ /* 0x000fe200078e0a16 */
[----:B------:R-:W-:Y:S01]  /*1020*/  ISETP.GE.AND P4, PT, R28, RZ, PT ;  /* 0x000000ff1c00720c */ /* 0x000fe20003f86270 */
[----:B------:R-:W-:Y:S01]  /*1030*/  IMAD.HI.U32 R16, R4, R25, RZ ;  /* 0x0000001904107227 */ /* 0x000fe200078e00ff */
[----:B------:R-:W-:Y:S02]  /*1040*/  LOP3.LUT R28, R5, 0x40, RZ, 0xfc, !PT ;  /* 0x00000040051c7812 */ /* 0x000fe400078efcff */
[----:B------:R-:W-:Y:S01]  /*1050*/  IABS R43, R42 ;  /* 0x0000002a002b7213 */ /* 0x000fe20000000000 */
[----:B------:R-:W-:Y:S01]  /*1060*/  @!P5 IMAD.IADD R20, R20, 0x1, -R0 ;  /* 0x000000011414d824 */ /* 0x000fe200078e0a00 */
[----:B------:R-:W-:Y:S01]  /*1070*/  IADD3 R16, -R16, RZ, RZ ;  /* 0x000000ff10107210 */ /* 0x000fe20007ffe1ff */
[----:B------:R-:W-:Y:S01]  /*1080*/  IMAD.MOV R8, RZ, RZ, -R8 ;  /* 0x000000ffff087224 */ /* 0x000fe200078e0a08 */
[----:B------:R-:W-:Y:S01]  /*1090*/  ISETP.GE.AND P5, PT, R26, RZ, PT ;  /* 0x000000ff1a00720c */ /* 0x000fe20003fa6270 */
[----:B------:R-:W-:Y:S01]  /*10a0*/  @!P6 IMAD.IADD R21, R21, 0x1, -R0 ;  /* 0x000000011515e824 */ /* 0x000fe200078e0a00 */
[C---:B------:R-:W-:Y:S01]  /*10b0*/  ISETP.GT.U32.AND P6, PT, R0.reuse, R20, PT ;  /* 0x000000140000720c */ /* 0x040fe20003fc4070 */
[C---:B------:R-:W-:Y:S01]  /*10c0*/  IMAD R24, R0.reuse, R24, R27 ;  /* 0x0000001800187224 */ /* 0x040fe200078e021b */
[----:B------:R-:W-:Y:S01]  /*10d0*/  IABS R49, R48 ;  /* 0x0000003000317213 */ /* 0x000fe20000000000 */
[C---:B------:R-:W-:Y:S01]  /*10e0*/  IMAD R22, R0.reuse, R8, R23 ;  /* 0x0000000800167224 */ /* 0x040fe200078e0217 */
[----:B------:R-:W-:Y:S01]  /*10f0*/  IABS R8, R31 ;  /* 0x0000001f00087213 */ /* 0x000fe20000000000 */
[C---:B------:R-:W-:Y:S01]  /*1100*/  IMAD R23, R0.reuse, R16, R25 ;  /* 0x0000001000177224 */ /* 0x040fe200078e0219 */
[C---:B------:R-:W-:Y:S01]  /*1110*/  LOP3.LUT R16, R5.reuse, 0x3c, RZ, 0xfc, !PT ;  /* 0x0000003c05107812 */ /* 0x040fe200078efcff */
[----:B------:R-:W-:Y:S01]  /*1120*/  @!P1 IMAD.MOV R17, RZ, RZ, -R17 ;  /* 0x000000ffff119224 */ /* 0x000fe200078e0a11 */
[C---:B------:R-:W-:Y:S01]  /*1130*/  ISETP.GT.U32.AND P1, PT, R0.reuse, R22, PT ;  /* 0x000000160000720c */ /* 0x040fe20003f24070 */
[----:B------:R-:W-:Y:S01]  /*1140*/  IMAD.MOV.U32 R25, RZ, RZ, R8 ;  /* 0x000000ffff197224 */ /* 0x000fe200078e0008 */
[----:B------:R-:W-:Y:S01]  /*1150*/  IABS R27, R16 ;  /* 0x00000010001b7213 */ /* 0x000fe20000000000 */
[----:B------:R-:W-:Y:S01]  /*1160*/  @!P3 IMAD.MOV R15, RZ, RZ, -R15 ;  /* 0x000000ffff0fb224 */ /* 0x000fe200078e0a0f */
[----:B------:R-:W-:Y:S01]  /*1170*/  ISETP.GT.U32.AND P3, PT, R0, R21, PT ;  /* 0x000000150000720c */ /* 0x000fe20003f64070 */
[----:B------:R-:W-:Y:S01]  /*1180*/  @!P6 IMAD.IADD R20, R20, 0x1, -R0 ;  /* 0x000000011414e824 */ /* 0x000fe200078e0a00 */
[----:B------:R-:W-:Y:S01]  /*1190*/  ISETP.GT.U32.AND P6, PT, R0, R24, PT ;  /* 0x000000180000720c */ /* 0x000fe20003fc4070 */
[----:B------:R-:W-:Y:S01]  /*11a0*/  IMAD.HI.U32 R8, R4, R25, RZ ;  /* 0x0000001904087227 */ /* 0x000fe200078e00ff */
[----:B------:R-:W-:-:S02]  /*11b0*/  LOP3.LUT R50, R5, 0x8c, RZ, 0xfc, !PT ;  /* 0x0000008c05327812 */ /* 0x000fc400078efcff */
[C---:B------:R-:W-:Y:S01]  /*11c0*/  LOP3.LUT R52, R5.reuse, 0x90, RZ, 0xfc, !PT ;  /* 0x0000009005347812 */ /* 0x040fe200078efcff */
[----:B------:R-:W-:Y:S01]  /*11d0*/  @!P2 IMAD.MOV R18, RZ, RZ, -R18 ;  /* 0x000000ffff12a224 */ /* 0x000fe200078e0a12 */
[----:B------:R-:W-:Y:S01]  /*11e0*/  ISETP.GT.U32.AND P2, PT, R0, R23, PT ;  /* 0x000000170000720c */ /* 0x000fe20003f44070 */
[----:B------:R-:W-:Y:S01]  /*11f0*/  IMAD.MOV R8, RZ, RZ, -R8 ;  /* 0x000000ffff087224 */ /* 0x000fe200078e0a08 */
[----:B------:R-:W-:Y:S01]  /*1200*/  IABS R51, R50 ;  /* 0x0000003200337213 */ /* 0x000fe20000000000 */
[--C-:B------:R-:W-:Y:S01]  /*1210*/  @!P1 IMAD.IADD R22, R22, 0x1, -R0.reuse ;  /* 0x0000000116169824 */ /* 0x100fe200078e0a00 */
[----:B------:R-:W-:Y:S01]  /*1220*/  ISETP.GE.AND P1, PT, R30, RZ, PT ;  /* 0x000000ff1e00720c */ /* 0x000fe20003f26270 */
[----:B------:R-:W-:Y:S01]  /*1230*/  IMAD R25, R0, R8, R25 ;  /* 0x0000000800197224 */ /* 0x000fe200078e0219 */
[C---:B------:R-:W-:Y:S01]  /*1240*/  LOP3.LUT R30, R5.reuse, 0x44, RZ, 0xfc, !PT ;  /* 0x00000044051e7812 */ /* 0x040fe200078efcff */
[----:B------:R-:W-:Y:S01]  /*1250*/  @!P6 IMAD.IADD R24, R24, 0x1, -R0 ;  /* 0x000000011818e824 */ /* 0x000fe200078e0a00 */
[----:B------:R-:W-:Y:S01]  /*1260*/  IABS R53, R52 ;  /* 0x0000003400357213 */ /* 0x000fe20000000000 */
[----:B------:R-:W-:Y:S01]  /*1270*/  IMAD.HI.U32 R8, R4, R27, RZ ;  /* 0x0000001b04087227 */ /* 0x000fe200078e00ff */
[----:B------:R-:W-:-:S02]  /*1280*/  LOP3.LUT R54, R5, 0x94, RZ, 0xfc, !PT ;  /* 0x0000009405367812 */ /* 0x000fc400078efcff */
[----:B------:R-:W-:Y:S01]  /*1290*/  ISETP.GT.U32.AND P6, PT, R0, R24, PT ;  /* 0x000000180000720c */ /* 0x000fe20003fc4070 */
[--C-:B------:R-:W-:Y:S01]  /*12a0*/  @!P3 IMAD.IADD R21, R21, 0x1, -R0.reuse ;  /* 0x000000011515b824 */ /* 0x100fe200078e0a00 */
[----:B------:R-:W-:Y:S01]  /*12b0*/  IADD3 R8, -R8, RZ, RZ ;  /* 0x000000ff08087210 */ /* 0x000fe20007ffe1ff */
[----:B------:R-:W-:Y:S01]  /*12c0*/  @!P2 IMAD.IADD R23, R23, 0x1, -R0 ;  /* 0x000000011717a824 */ /* 0x000fe200078e0a00 */
[C---:B------:R-:W-:Y:S01]  /*12d0*/  ISETP.GT.U32.AND P2, PT, R0.reuse, R22, PT ;  /* 0x000000160000720c */ /* 0x040fe20003f44070 */
[----:B------:R-:W-:Y:S01]  /*12e0*/  @!P5 IMAD.MOV R21, RZ, RZ, -R21 ;  /* 0x000000ffff15d224 */ /* 0x000fe200078e0a15 */
[C---:B------:R-:W-:Y:S01]  /*12f0*/  ISETP.GT.U32.AND P5, PT, R0.reuse, R25, PT ;  /* 0x000000190000720c */ /* 0x040fe20003fa4070 */
[----:B------:R-:W-:Y:S01]  /*1300*/  IMAD R26, R0, R8, R27 ;  /* 0x00000008001a7224 */ /* 0x000fe200078e021b */
[----:B------:R-:W-:Y:S01]  /*1310*/  ISETP.GE.AND P3, PT, R29, RZ, PT ;  /* 0x000000ff1d00720c */ /* 0x000fe20003f66270 */
[----:B------:R-:W-:Y:S01]  /*1320*/  @!P0 IMAD.MOV R20, RZ, RZ, -R20 ;  /* 0x000000ffff148224 */ /* 0x000fe200078e0a14 */
[----:B------:R-:W-:-:S02]  /*1330*/  IABS R29, R28 ;  /* 0x0000001c001d7213 */ /* 0x000fc40000000000 */
[----:B------:R-:W-:Y:S01]  /*1340*/  ISETP.GT.U32.AND P0, PT, R0, R23, PT ;  /* 0x000000170000720c */ /* 0x000fe20003f04070 */
[--C-:B------:R-:W-:Y:S01]  /*1350*/  @!P6 IMAD.IADD R24, R24, 0x1, -R0.reuse ;  /* 0x000000011818e824 */ /* 0x100fe200078e0a00 */
[----:B------:R-:W-:Y:S01]  /*1360*/  ISETP.GT.U32.AND P6, PT, R0, R26, PT ;  /* 0x0000001a0000720c */ /* 0x000fe20003fc4070 */
[----:B------:R-:W-:Y:S01]  /*1370*/  IMAD.HI.U32 R8, R4, R29, RZ ;  /* 0x0000001d04087227 */ /* 0x000fe200078e00ff */
[C---:B------:R-:W-:Y:S02]  /*1380*/  LOP3.LUT R55, R5.reuse, 0x98, RZ, 0xfc, !PT ;  /* 0x0000009805377812 */ /* 0x040fe400078efcff */
[----:B------:R-:W-:Y:S01]  /*1390*/  LOP3.LUT R56, R5, 0x9c, RZ, 0xfc, !PT ;  /* 0x0000009c05387812 */ /* 0x000fe200078efcff */
[--C-:B------:R-:W-:Y:S01]  /*13a0*/  @!P2 IMAD.IADD R22, R22, 0x1, -R0.reuse ;  /* 0x000000011616a824 */ /* 0x100fe200078e0a00 */
[----:B------:R-:W-:Y:S01]  /*13b0*/  ISETP.GE.AND P2, PT, R31, RZ, PT ;  /* 0x000000ff1f00720c */ /* 0x000fe20003f46270 */
[----:B------:R-:W-:Y:S01]  /*13c0*/  @!P5 IMAD.IADD R25, R25, 0x1, -R0 ;  /* 0x000000011919d824 */ /* 0x000fe200078e0a00 */
[----:B------:R-:W-:Y:S01]  /*13d0*/  IABS R31, R30 ;  /* 0x0000001e001f7213 */ /* 0x000fe20000000000 */
[----:B------:R-:W-:Y:S01]  /*13e0*/  IMAD.MOV R8, RZ, RZ, -R8 ;  /* 0x000000ffff087224 */ /* 0x000fe200078e0a08 */
[----:B------:R-:W-:Y:S01]  /*13f0*/  ISETP.GE.AND P5, PT, R28, RZ, PT ;  /* 0x000000ff1c00720c */ /* 0x000fe20003fa6270 */
[--C-:B------:R-:W-:Y:S01]  /*1400*/  @!P0 IMAD.IADD R23, R23, 0x1, -R0.reuse ;  /* 0x0000000117178824 */ /* 0x100fe200078e0a00 */
[----:B------:R-:W-:Y:S01]  /*1410*/  @!P4 IADD3 R22, -R22, RZ, RZ ;  /* 0x000000ff1616c210 */ /* 0x000fe20007ffe1ff */
[----:B------:R-:W-:Y:S01]  /*1420*/  @!P6 IMAD.IADD R26, R26, 0x1, -R0 ;  /* 0x000000011a1ae824 */ /* 0x000fe200078e0a00 */
[C---:B------:R-:W-:Y:S01]  /*1430*/  ISETP.GT.U32.AND P6, PT, R0.reuse, R25, PT ;  /* 0x000000190000720c */ /* 0x040fe20003fc4070 */
[----:B------:R-:W-:Y:S01]  /*1440*/  IMAD R27, R0, R8, R29 ;  /* 0x00000008001b7224 */ /* 0x000fe200078e021d */
[----:B------:R-:W-:Y:S01]  /*1450*/  IABS R29, R32 ;  /* 0x00000020001d7213 */ /* 0x000fe20000000000 */
[----:B------:R-:W-:Y:S01]  /*1460*/  IMAD.HI.U32 R8, R4, R31, RZ ;  /* 0x0000001f04087227 */ /* 0x000fe200078e00ff */
[----:B------:R-:W-:-:S02]  /*1470*/  ISETP.GT.U32.AND P4, PT, R0, R26, PT ;  /* 0x0000001a0000720c */ /* 0x000fc40003f84070 */
[----:B------:R-:W-:Y:S01]  /*1480*/  ISETP.GE.AND P0, PT, R16, RZ, PT ;  /* 0x000000ff1000720c */ /* 0x000fe20003f06270 */
[----:B------:R-:W-:Y:S01]  /*1490*/  IMAD.MOV R8, RZ, RZ, -R8 ;  /* 0x000000ffff087224 */ /* 0x000fe200078e0a08 */
[C---:B------:R-:W-:Y:S01]  /*14a0*/  LOP3.LUT R57, R5.reuse, 0xa0, RZ, 0xfc, !PT ;  /* 0x000000a005397812 */ /* 0x040fe200078efcff */
[----:B------:R-:W-:Y:S01]  /*14b0*/  @!P3 IMAD.MOV R23, RZ, RZ, -R23 ;  /* 0x000000ffff17b224 */ /* 0x000fe200078e0a17 */
[C---:B------:R-:W-:Y:S01]  /*14c0*/  ISETP.GT.U32.AND P3, PT, R0.reuse, R27, PT ;  /* 0x0000001b0000720c */ /* 0x040fe20003f64070 */
[----:B------:R-:W-:Y:S01]  /*14d0*/  IMAD R28, R0, R8, R31 ;  /* 0x00000008001c7224 */ /* 0x000fe200078e021f */
[----:B------:R-:W-:Y:S01]  /*14e0*/  LOP3.LUT R58, R5, 0xb8, RZ, 0xfc, !PT ;  /* 0x000000b8053a7812 */ /* 0x000fe200078efcff */
[----:B------:R-:W-:Y:S01]  /*14f0*/  @!P6 IMAD.IADD R25, R25, 0x1, -R0 ;  /* 0x000000011919e824 */ /* 0x000fe200078e0a00 */
        /* <DEDUP_REMOVED lines=8> */
[----:B------:R-:W-:Y:S01]  /*1580*/  IMAD.HI.U32 R16, R4, R33, RZ ;  /* 0x0000002104107227 */ /* 0x000fe200078e00ff */
[----:B------:R-:W-:Y:S02]  /*1590*/  @!P3 IADD3 R27, R27, -R0, RZ ;  /* 0x800000001b1bb210 */ /* 0x000fe40007ffe0ff */
[----:B------:R-:W-:Y:S01]  /*15a0*/  IABS R31, R32 ;  /* 0x00000020001f7213 */ /* 0x000fe20000000000 */
[----:B------:R-:W-:Y:S01]  /*15b0*/  IMAD R29, R0, R8, R29 ;  /* 0x00000008001d7224 */ /* 0x000fe200078e021d */
[----:B------:R-:W-:Y:S01]  /*15c0*/  ISETP.GE.AND P3, PT, R34, RZ, PT ;  /* 0x000000ff2200720c */ /* 0x000fe20003f66270 */
[----:B------:R-:W-:Y:S01]  /*15d0*/  @!P6 IMAD.IADD R28, R28, 0x1, -R0 ;  /* 0x000000011c1ce824 */ /* 0x000fe200078e0a00 */
[----:B------:R-:W-:Y:S01]  /*15e0*/  ISETP.GT.U32.AND P6, PT, R0, R27, PT ;  /* 0x0000001b0000720c */ /* 0x000fe20003fc4070 */
[----:B------:R-:W-:Y:S01]  /*15f0*/  IMAD.MOV R16, RZ, RZ, -R16 ;  /* 0x000000ffff107224 */ /* 0x000fe200078e0a10 */
[C---:B------:R-:W-:Y:S01]  /*1600*/  LOP3.LUT R34, R5.reuse, 0x54, RZ, 0xfc, !PT ;  /* 0x0000005405227812 */ /* 0x040fe200078efcff */
[----:B------:R-:W-:Y:S01]  /*1610*/  @!P1 IMAD.MOV R24, RZ, RZ, -R24 ;  /* 0x000000ffff189224 */ /* 0x000fe200078e0a18 */
[----:B------:R-:W-:Y:S01]  /*1620*/  ISETP.GE.AND P1, PT, R30, RZ, PT ;  /* 0x000000ff1e00720c */ /* 0x000fe20003f26270 */
[----:B------:R-:W-:Y:S01]  /*1630*/  @!P0 IMAD.MOV R26, RZ, RZ, -R26 ;  /* 0x000000ffff1a8224 */ /* 0x000fe200078e0a1a */
[C---:B------:R-:W-:Y:S01]  /*1640*/  ISETP.GT.U32.AND P0, PT, R0.reuse, R29, PT ;  /* 0x0000001d0000720c */ /* 0x040fe20003f04070 */
[----:B------:R-:W-:Y:S01]  /*1650*/  IMAD R30, R0, R16, R33 ;  /* 0x00000010001e7224 */ /* 0x000fe200078e0221 */
[----:B------:R-:W-:Y:S01]  /*1660*/  IABS R33, R34 ;  /* 0x0000002200217213 */ /* 0x000fe20000000000 */
[----:B------:R-:W-:Y:S01]  /*1670*/  IMAD.HI.U32 R8, R4, R31, RZ ;  /* 0x0000001f04087227 */ /* 0x000fe200078e00ff */
[----:B------:R-:W-:-:S02]  /*1680*/  LOP3.LUT R62, R5, 0xc0, RZ, 0xfc, !PT ;  /* 0x000000c0053e7812 */ /* 0x000fc400078efcff */
[----:B------:R-:W-:Y:S01]  /*1690*/  LOP3.LUT R66, R5, 0xd0, RZ, 0xfc, !PT ;  /* 0x000000d005427812 */ /* 0x000fe200078efcff */
[----:B------:R-:W-:Y:S01]  /*16a0*/  @!P6 IMAD.IADD R27, R27, 0x1, -R0 ;  /* 0x000000011b1be824 */ /* 0x000fe200078e0a00 */
[C---:B------:R-:W-:Y:S01]  /*16b0*/  ISETP.GT.U32.AND P6, PT, R0.reuse, R30, PT ;  /* 0x0000001e0000720c */ /* 0x040fe20003fc4070 */
[----:B------:R-:W-:Y:S01]  /*16c0*/  IMAD.MOV R8, RZ, RZ, -R8 ;  /* 0x000000ffff087224 */ /* 0x000fe200078e0a08 */
[----:B------:R-:W-:Y:S01]  /*16d0*/  IABS R69, R66 ;  /* 0x0000004200457213 */ /* 0x000fe20000000000 */
        /* <DEDUP_REMOVED lines=9> */
[----:B------:R-:W-:Y:S01]  /*1770*/  IMAD.HI.U32 R16, R4, R35, RZ ;  /* 0x0000002304107227 */ /* 0x000fe200078e00ff */
[----:B------:R-:W-:Y:S02]  /*1780*/  @!P6 IADD3 R30, R30, -R0, RZ ;  /* 0x800000001e1ee210 */ /* 0x000fe40007ffe0ff */
[----:B------:R-:W-:Y:S01]  /*1790*/  ISETP.GT.U32.AND P6, PT, R0, R29, PT ;  /* 0x0000001d0000720c */ /* 0x000fe20003fc4070 */
[----:B------:R-:W-:Y:S01]  /*17a0*/  @!P2 IMAD.IADD R28, R28, 0x1, -R0 ;  /* 0x000000011c1ca824 */ /* 0x000fe200078e0a00 */
[----:B------:R-:W-:Y:S01]  /*17b0*/  ISETP.GE.AND P2, PT, R32, RZ, PT ;  /* 0x000000ff2000720c */ /* 0x000fe20003f46270 */
[----:B------:R-:W-:Y:S01]  /*17c0*/  IMAD.HI.U32 R32, R4, R37, RZ ;  /* 0x0000002504207227 */ /* 0x000fe200078e00ff */
[C---:B------:R-:W-:Y:S02]  /*17d0*/  LOP3.LUT R72, R5.reuse, 0xdc, RZ, 0xfc, !PT ;  /* 0x000000dc05487812 */ /* 0x040fe400078efcff */
[C---:B------:R-:W-:Y:S01]  /*17e0*/  LOP3.LUT R76, R5.reuse, 0xe4, RZ, 0xfc, !PT ;  /* 0x000000e4054c7812 */ /* 0x040fe200078efcff */
[----:B------:R-:W-:Y:S01]  /*17f0*/  IMAD.MOV R8, RZ, RZ, -R8 ;  /* 0x000000ffff087224 */ /* 0x000fe200078e0a08 */
[C---:B------:R-:W-:Y:S01]  /*1800*/  LOP3.LUT R78, R5.reuse, 0xe8, RZ, 0xfc, !PT ;  /* 0x000000e8054e7812 */ /* 0x040fe200078efcff */
[----:B------:R-:W-:Y:S01]  /*1810*/  @!P5 IMAD.MOV R27, RZ, RZ, -R27 ;  /* 0x000000ffff1bd224 */ /* 0x000fe200078e0a1b */
[----:B------:R-:W-:Y:S01]  /*1820*/  ISETP.GT.U32.AND P5, PT, R0, R30, PT ;  /* 0x0000001e0000720c */ /* 0x000fe20003fa4070 */
[----:B------:R-:W-:Y:S01]  /*1830*/  IMAD.MOV R16, RZ, RZ, -R16 ;  /* 0x000000ffff107224 */ /* 0x000fe200078e0a10 */
[----:B------:R-:W-:Y:S01]  /*1840*/  IABS R73, R76 ;  /* 0x0000004c00497213 */ /* 0x000fe20000000000 */
[----:B------:R-:W-:Y:S01]  /*1850*/  @!P1 IMAD.MOV R28, RZ, RZ, -R28 ;  /* 0x000000ffff1c9224 */ /* 0x000fe200078e0a1c */
[----:B------:R-:W-:Y:S01]  /*1860*/  ISETP.GE.AND P1, PT, R34, RZ, PT ;  /* 0x000000ff2200720c */ /* 0x000fe20003f26270 */
[----:B------:R-:W-:Y:S01]  /*1870*/  IMAD.MOV R34, RZ, RZ, -R32 ;  /* 0x000000ffff227224 */ /* 0x000fe200078e0a20 */
[----:B------:R-:W-:Y:S01]  /*1880*/  IABS R75, R78 ;  /* 0x0000004e004b7213 */ /* 0x000fe20000000000 */
[C---:B------:R-:W-:Y:S01]  /*1890*/  IMAD R32, R0.reuse, R8, R33 ;  /* 0x0000000800207224 */ /* 0x040fe200078e0221 */
[----:B------:R-:W-:Y:S01]  /*18a0*/  LOP3.LUT R80, R5, 0xec, RZ, 0xfc, !PT ;  /* 0x000000ec05507812 */ /* 0x000fe200078efcff */
[--C-:B------:R-:W-:Y:S01]  /*18b0*/  @!P0 IMAD.IADD R31, R31, 0x1, -R0.reuse ;  /* 0x000000011f1f8824 */ /* 0x100fe200078e0a00 */
[C---:B------:R-:W-:Y:S01]  /*18c0*/  LOP3.LUT R82, R5.reuse, 0xf0, RZ, 0xfc, !PT ;  /* 0x000000f005527812 */ /* 0x040fe200078efcff */
[C---:B------:R-:W-:Y:S01]  /*18d0*/  IMAD R33, R0.reuse, R16, R35 ;  /* 0x0000001000217224 */ /* 0x040fe200078e0223 */
[----:B------:R-:W-:Y:S01]  /*18e0*/  LOP3.LUT R16, R5, 0x60, RZ, 0xfc, !PT ;  /* 0x0000006005107812 */ /* 0x000fe200078efcff */
[----:B------:R-:W-:Y:S01]  /*18f0*/  @!P6 IMAD.IADD R29, R29, 0x1, -R0 ;  /* 0x000000011d1de824 */ /* 0x000fe200078e0a00 */
[C---:B------:R-:W-:Y:S01]  /*1900*/  ISETP.GT.U32.AND P0, PT, R0.reuse, R31, PT ;  /* 0x0000001f0000720c */ /* 0x040fe20003f04070 */
[C---:B------:R-:W-:Y:S01]  /*1910*/  IMAD R34, R0.reuse, R34, R37 ;  /* 0x0000002200227224 */ /* 0x040fe200078e0225 */
[----:B------:R-:W-:Y:S01]  /*1920*/  IABS R35, R16 ;  /* 0x0000001000237213 */ /* 0x000fe20000000000 */
[----:B------:R-:W-:Y:S01]  /*1930*/  @!P4 IMAD.MOV R29, RZ, RZ, -R29 ;  /* 0x000000ffff1dc224 */ /* 0x000fe200078e0a1d */
[----:B------:R-:W-:-:S02]  /*1940*/  ISETP.GT.U32.AND P6, PT, R0, R32, PT ;  /* 0x000000200000720c */ /* 0x000fc40003fc4070 */
[----:B------:R-:W-:Y:S01]  /*1950*/  @!P5 IADD3 R30, R30, -R0, RZ ;  /* 0x800000001e1ed210 */ /* 0x000fe20007ffe0ff */
[----:B------:R-:W-:Y:S01]  /*1960*/  IMAD.HI.U32 R8, R4, R35, RZ ;  /* 0x0000002304087227 */ /* 0x000fe200078e00ff */
[----:B------:R-:W-:Y:S02]  /*1970*/  ISETP.GT.U32.AND P5, PT, R0, R33, PT ;  /* 0x000000210000720c */ /* 0x000fe40003fa4070 */
[----:B------:R-:W-:Y:S01]  /*1980*/  ISETP.GE.AND P4, PT, R36, RZ, PT ;  /* 0x000000ff2400720c */ /* 0x000fe20003f86270 */
[----:B------:R-:W-:Y:S01]  /*1990*/  IMAD.MOV R8, RZ, RZ, -R8 ;  /* 0x000000ffff087224 */ /* 0x000fe200078e0a08 */
[----:B------:R-:W-:Y:S01]  /*19a0*/  IABS R77, R80 ;  /* 0x00000050004d7213 */ /* 0x000fe20000000000 */
[----:B------:R-:W-:Y:S01]  /*19b0*/  @!P3 IMAD.MOV R30, RZ, RZ, -R30 ;  /* 0x000000ffff1eb224 */ /* 0x000fe200078e0a1e */
[----:B------:R-:W-:Y:S01]  /*19c0*/  ISETP.GT.U32.AND P3, PT, R0, R34, PT ;  /* 0x000000220000720c */ /* 0x000fe20003f64070 */
[--C-:B------:R-:W-:Y:S01]  /*19d0*/  @!P0 IMAD.IADD R31, R31, 0x1, -R0.reuse ;  /* 0x000000011f1f8824 */ /* 0x100fe200078e0a00 */
[----:B------:R-:W-:Y:S01]  /*19e0*/  ISETP.GE.AND P0, PT, R38, RZ, PT ;  /* 0x000000ff2600720c */ /* 0x000fe20003f06270 */
[--C-:B------:R-:W-:Y:S01]  /*19f0*/  @!P6 IMAD.IADD R32, R32, 0x1, -R0.reuse ;  /* 0x000000012020e824 */ /* 0x100fe200078e0a00 */
[----:B------:R-:W-:Y:S01]  /*1a00*/  LOP3.LUT R38, R5, 0x64, RZ, 0xfc, !PT ;  /* 0x0000006405267812 */ /* 0x000fe200078efcff */
[C---:B------:R-:W-:Y:S01]  /*1a10*/  IMAD R35, R0.reuse, R8, R35 ;  /* 0x0000000800237224 */ /* 0x040fe200078e0223 */
[----:B------:R-:W-:Y:S01]  /*1a20*/  @!P2 IADD3 R31, -R31, RZ, RZ ;  /* 0x000000ff1f1fa210 */ /* 0x000fe20007ffe1ff */
[----:B------:R-:W-:Y:S01]  /*1a30*/  @!P5 IMAD.IADD R33, R33, 0x1, -R0 ;  /* 0x000000012121d824 */ /* 0x000fe200078e0a00 */
[----:B------:R-:W-:-:S02]  /*1a40*/  ISETP.GT.U32.AND P6, PT, R0, R32, PT ;  /* 0x000000200000720c */ /* 0x000fc40003fc4070 */
[----:B------:R-:W-:Y:S02]  /*1a50*/  ISETP.GT.U32.AND P2, PT, R0, R35, PT ;  /* 0x000000230000720c */ /* 0x000fe40003f44070 */
[----:B------:R-:W-:Y:S01]  /*1a60*/  IABS R37, R38 ;  /* 0x0000002600257213 */ /* 0x000fe20000000000 */
[----:B------:R-:W-:Y:S01]  /*1a70*/  @!P3 IMAD.IADD R34, R34, 0x1, -R0 ;  /* 0x000000012222b824 */ /* 0x000fe200078e0a00 */
[----:B------:R-:W-:Y:S02]  /*1a80*/  ISETP.GT.U32.AND P5, PT, R0, R33, PT ;  /* 0x000000210000720c */ /* 0x000fe40003fa4070 */
[C---:B------:R-:W-:Y:S01]  /*1a90*/  LOP3.LUT R84, R5.reuse, 0xf4, RZ, 0xfc, !PT ;  /* 0x000000f405547812 */ /* 0x040fe200078efcff */
[----:B------:R-:W-:Y:S01]  /*1aa0*/  IMAD.HI.U32 R8, R4, R37, RZ ;  /* 0x0000002504087227 */ /* 0x000fe200078e00ff */
[----:B------:R-:W-:Y:S02]  /*1ab0*/  ISETP.GT.U32.AND P3, PT, R0, R34, PT ;  /* 0x000000220000720c */ /* 0x000fe40003f64070 */
[----:B------:R-:W-:Y:S01]  /*1ac0*/  IABS R79, R82 ;  /* 0x00000052004f7213 */ /* 0x000fe20000000000 */
[----:B------:R-:W-:Y:S01]  /*1ad0*/  IMAD.MOV R36, RZ, RZ, -R8 ;  /* 0x000000ffff247224 */ /* 0x000fe200078e0a08 */
[----:B------:R-:W-:Y:S01]  /*1ae0*/  IABS R81, R84 ;  /* 0x0000005400517213 */ /* 0x000fe20000000000 */
[----:B------:R-:W-:Y:S01]  /*1af0*/  IMAD.HI.U32 R8, R4, R39, RZ ;  /* 0x0000002704087227 */ /* 0x000fe200078e00ff */
[----:B------:R-:W-:-:S03]  /*1b00*/  LOP3.LUT R70, R5, 0xf8, RZ, 0xfc, !PT ;  /* 0x000000f805467812 */ /* 0x000fc600078efcff */
[--C-:B------:R-:W-:Y:S01]  /*1b10*/  @!P6 IMAD.IADD R32, R32, 0x1, -R0.reuse ;  /* 0x000000012020e824 */ /* 0x100fe200078e0a00 */
[----:B------:R-:W-:Y:S01]  /*1b20*/  ISETP.GE.AND P6, PT, R16, RZ, PT ;  /* 0x000000ff1000720c */ /* 0x000fe20003fc6270 */
[----:B------:R-:W-:Y:S01]  /*1b30*/  @!P2 IMAD.IADD R35, R35, 0x1, -R0 ;  /* 0x000000012323a824 */ /* 0x000fe200078e0a00 */
[----:B------:R-:W-:Y:S01]  /*1b40*/  LOP3.LUT R16, R5, 0x6c, RZ, 0xfc, !PT ;  /* 0x0000006c05107812 */ /* 0x000fe200078efcff */
[----:B------:R-:W-:Y:S01]  /*1b50*/  IMAD.MOV R8, RZ, RZ, -R8 ;  /* 0x000000ffff087224 */ /* 0x000fe200078e0a08 */
[----:B------:R-:W-:Y:S01]  /*1b60*/  ISETP.GE.AND P2, PT, R40, RZ, PT ;  /* 0x000000ff2800720c */ /* 0x000fe20003f46270 */
[----:B------:R-:W-:Y:S01]  /*1b70*/  @!P1 IMAD.MOV R32, RZ, RZ, -R32 ;  /* 0x000000ffff209224 */ /* 0x000fe200078e0a20 */
[C---:B------:R-:W-:Y:S01]  /*1b80*/  ISETP.GT.U32.AND P1, PT, R0.reuse, R35, PT ;  /* 0x000000230000720c */ /* 0x040fe20003f24070 */
[--C-:B------:R-:W-:Y:S01]  /*1b90*/  @!P5 IMAD.IADD R33, R33, 0x1, -R0.reuse ;  /* 0x000000012121d824 */ /* 0x100fe200078e0a00 */
[----:B------:R-:W-:Y:S01]  /*1ba0*/  IABS R41, R16 ;  /* 0x0000001000297213 */ /* 0x000fe20000000000 */
[----:B------:R-:W-:Y:S01]  /*1bb0*/  IMAD R36, R0, R36, R37 ;  /* 0x0000002400247224 */ /* 0x000fe200078e0225 */
[----:B------:R-:W-:Y:S01]  /*1bc0*/  ISETP.GE.AND P5, PT, R38, RZ, PT ;  /* 0x000000ff2600720c */ /* 0x000fe20003fa6270 */
[----:B------:R-:W-:Y:S01]  /*1bd0*/  IMAD R37, R0, R8, R39 ;  /* 0x0000000800257224 */ /* 0x000fe200078e0227 */
[----:B------:R-:W-:Y:S01]  /*1be0*/  @!P4 IADD3 R33, -R33, RZ, RZ ;  /* 0x000000ff2121c210 */ /* 0x000fe20007ffe1ff */
[----:B------:R-:W-:Y:S01]  /*1bf0*/  @!P3 IMAD.IADD R34, R34, 0x1, -R0 ;  /* 0x000000012222b824 */ /* 0x000fe200078e0a00 */
[----:B------:R-:W-:Y:S01]  /*1c00*/  ISETP.GT.U32.AND P3, PT, R0, R36, PT ;  /* 0x000000240000720c */ /* 0x000fe20003f64070 */
[----:B------:R-:W-:Y:S01]  /*1c10*/  IMAD.HI.U32 R8, R4, R41, RZ ;  /* 0x0000002904087227 */ /* 0x000fe200078e00ff */
[----:B------:R-:W-:-:S02]  /*1c20*/  ISETP.GT.U32.AND P4, PT, R0, R37, PT ;  /* 0x000000250000720c */ /* 0x000fc40003f84070 */
[----:B------:R-:W-:Y:S01]  /*1c30*/  LOP3.LUT R38, R5, 0x70, RZ, 0xfc, !PT ;  /* 0x0000007005267812 */ /* 0x000fe200078efcff */
[----:B------:R-:W-:Y:S01]  /*1c40*/  IMAD.MOV R8, RZ, RZ, -R8 ;  /* 0x000000ffff087224 */ /* 0x000fe200078e0a08 */
[----:B------:R-:W-:Y:S01]  /*1c50*/  IABS R83, R70 ;  /* 0x0000004600537213 */ /* 0x000fe20000000000 */
[----:B------:R-:W-:Y:S01]  /*1c60*/  @!P1 IMAD.IADD R35, R35, 0x1, -R0 ;  /* 0x0000000123239824 */ /* 0x000fe200078e0a00 */
[----:B------:R-:W-:Y:S01]  /*1c70*/  IABS R39, R38 ;  /* 0x0000002600277213 */ /* 0x000fe20000000000 */
[----:B------:R-:W-:Y:S01]  /*1c80*/  @!P0 IMAD.MOV R34, RZ, RZ, -R34 ;  /* 0x000000ffff228224 */ /* 0x000fe200078e0a22 */
[----:B------:R-:W-:Y:S01]  /*1c90*/  ISETP.GE.AND P1, PT, R38, RZ, PT ;  /* 0x000000ff2600720c */ /* 0x000fe20003f26270 */
[C---:B------:R-:W-:Y:S02]  /*1ca0*/  IMAD R38, R0.reuse, R8, R41 ;  /* 0x0000000800267224 */ /* 0x040fe400078e0229 */
[----:B------:R-:W-:Y:S02]  /*1cb0*/  @!P6 IMAD.MOV R35, RZ, RZ, -R35 ;  /* 0x000000ffff23e224 */ /* 0x000fe400078e0a23 */
[--C-:B------:R-:W-:Y:S01]  /*1cc0*/  @!P4 IMAD.IADD R37, R37, 0x1, -R0.reuse ;  /* 0x000000012525c824 */ /* 0x100fe200078e0a00 */
[----:B------:R-:W-:Y:S01]  /*1cd0*/  ISETP.GT.U32.AND P6, PT, R0, R38, PT ;  /* 0x000000260000720c */ /* 0x000fe20003fc4070 */
[----:B------:R-:W-:Y:S01]  /*1ce0*/  @!P3 IMAD.IADD R36, R36, 0x1, -R0 ;  /* 0x000000012424b824 */ /* 0x000fe200078e0a00 */
[----:B------:R-:W-:Y:S01]  /*1cf0*/  ISETP.GE.AND P3, PT, R16, RZ, PT ;  /* 0x000000ff1000720c */ /* 0x000fe20003f66270 */
[----:B------:R-:W-:Y:S01]  /*1d00*/  IMAD.HI.U32 R8, R4, R39, RZ ;  /* 0x0000002704087227 */ /* 0x000fe200078e00ff */
[----:B------:R-:W-:-:S02]  /*1d10*/  ISETP.GT.U32.AND P4, PT, R0, R37, PT ;  /* 0x000000250000720c */ /* 0x000fc40003f84070 */
[----:B------:R-:W-:Y:S01]  /*1d20*/  ISETP.GT.U32.AND P0, PT, R0, R36, PT ;  /* 0x000000240000720c */ /* 0x000fe20003f04070 */
[----:B------:R-:W-:Y:S01]  /*1d30*/  IMAD.MOV R8, RZ, RZ, -R8 ;  /* 0x000000ffff087224 */ /* 0x000fe200078e0a08 */
[----:B------:R-:W-:Y:S01]  /*1d40*/  LOP3.LUT R16, R5, 0x74, RZ, 0xfc, !PT ;  /* 0x0000007405107812 */ /* 0x000fe200078efcff */
[----:B------:R-:W-:-:S03]  /*1d50*/  IMAD.HI.U32 R40, R4, R45, RZ ;  /* 0x0000002d04287227 */ /* 0x000fc600078e00ff */
[----:B------:R-:W-:Y:S01]  /*1d60*/  IABS R41, R16 ;  /* 0x0000001000297213 */ /* 0x000fe20000000000 */
[--C-:B------:R-:W-:Y:S02]  /*1d70*/  @!P6 IMAD.IADD R38, R38, 0x1, -R0.reuse ;  /* 0x000000012626e824 */ /* 0x100fe400078e0a00 */
[C---:B------:R-:W-:Y:S02]  /*1d80*/  IMAD R39, R0.reuse, R8, R39 ;  /* 0x0000000800277224 */ /* 0x040fe400078e0227 */
[----:B------:R-:W-:Y:S01]  /*1d90*/  @!P4 IMAD.IADD R37, R37, 0x1, -R0 ;  /* 0x000000012525c824 */ /* 0x000fe200078e0a00 */
[----:B------:R-:W-:Y:S01]  /*1da0*/  ISETP.GT.U32.AND P6, PT, R0, R38, PT ;  /* 0x000000260000720c */ /* 0x000fe20003fc4070 */
[----:B------:R-:W-:Y:S01]  /*1db0*/  IMAD.HI.U32 R8, R4, R41, RZ ;  /* 0x0000002904087227 */ /* 0x000fe200078e00ff */
[----:B------:R-:W-:Y:S02]  /*1dc0*/  @!P0 IADD3 R36, R36, -R0, RZ ;  /* 0x8000000024248210 */ /* 0x000fe40007ffe0ff */
[----:B------:R-:W-:Y:S01]  /*1dd0*/  ISETP.GT.U32.AND P4, PT, R0, R39, PT ;  /* 0x000000270000720c */ /* 0x000fe20003f84070 */
[----:B------:R-:W-:Y:S01]  /*1de0*/  IMAD.MOV R8, RZ, RZ, -R8 ;  /* 0x000000ffff087224 */ /* 0x000fe200078e0a08 */
[----:B------:R-:W-:Y:S01]  /*1df0*/  @!P2 IADD3 R37, -R37, RZ, RZ ;  /* 0x000000ff2525a210 */ /* 0x000fe20007ffe1ff */
[----:B------:R-:W-:Y:S01]  /*1e00*/  @!P5 IMAD.MOV R36, RZ, RZ, -R36 ;  /* 0x000000ffff24d224 */ /* 0x000fe200078e0a24 */
[----:B------:R-:W-:Y:S01]  /*1e10*/  ISETP.GE.AND P5, PT, R42, RZ, PT ;  /* 0x000000ff2a00720c */ /* 0x000fe20003fa6270 */
[----:B------:R-:W-:Y:S01]  /*1e20*/  IMAD.MOV R42, RZ, RZ, -R40 ;  /* 0x000000ffff2a7224 */ /* 0x000fe200078e0a28 */
[----:B------:R-:W-:Y:S01]  /*1e30*/  ISETP.GE.AND P0, PT, R16, RZ, PT ;  /* 0x000000ff1000720c */ /* 0x000fe20003f06270 */
[----:B------:R-:W-:Y:S01]  /*1e40*/  IMAD R40, R0, R8, R41 ;  /* 0x0000000800287224 */ /* 0x000fe200078e0229 */
[----:B------:R-:W-:Y:S01]  /*1e50*/  LOP3.LUT R8, R5, 0x80, RZ, 0xfc, !PT ;  /* 0x0000008005087812 */ /* 0x000fe200078efcff */
[----:B------:R-:W-:-:S02]  /*1e60*/  @!P6 IMAD.IADD R38, R38, 0x1, -R0 ;  /* 0x000000012626e824 */ /* 0x000fc400078e0a00 */
[----:B------:R-:W-:Y:S01]  /*1e70*/  IMAD.HI.U32 R16, R4, R43, RZ ;  /* 0x0000002b04107227 */ /* 0x000fe200078e00ff */
[----:B------:R-:W-:-:S03]  /*1e80*/  ISETP.GT.U32.AND P6, PT, R0, R40, PT ;  /* 0x000000280000720c */ /* 0x000fc60003fc4070 */
[----:B------:R-:W-:Y:S01]  /*1e90*/  @!P4 IMAD.IADD R39, R39, 0x1, -R0 ;  /* 0x000000012727c824 */ /* 0x000fe200078e0a00 */
[----:B------:R-:W-:Y:S01]  /*1ea0*/  ISETP.GE.AND P4, PT, R44, RZ, PT ;  /* 0x000000ff2c00720c */ /* 0x000fe20003f86270 */
[----:B------:R-:W-:Y:S02]  /*1eb0*/  IMAD.MOV R16, RZ, RZ, -R16 ;  /* 0x000000ffff107224 */ /* 0x000fe400078e0a10 */
[C---:B------:R-:W-:Y:S01]  /*1ec0*/  IMAD R42, R0.reuse, R42, R45 ;  /* 0x0000002a002a7224 */ /* 0x040fe200078e022d */
[C---:B------:R-:W-:Y:S01]  /*1ed0*/  ISETP.GT.U32.AND P2, PT, R0.reuse, R39, PT ;  /* 0x000000270000720c */ /* 0x040fe20003f44070 */
[----:B------:R-:W-:Y:S01]  /*1ee0*/  IMAD R41, R0, R16, R43 ;  /* 0x0000001000297224 */ /* 0x000fe200078e022b */
[----:B------:R-:W-:Y:S01]  /*1ef0*/  IABS R45, R8 ;  /* 0x00000008002d7213 */ /* 0x000fe20000000000 */
[----:B------:R-:W-:Y:S01]  /*1f00*/  @!P3 IMAD.MOV R38, RZ, RZ, -R38 ;  /* 0x000000ffff26b224 */ /* 0x000fe200078e0a26 */
[----:B------:R-:W-:Y:S01]  /*1f10*/  ISETP.GE.AND P3, PT, R8, RZ, PT ;  /* 0x000000ff0800720c */ /* 0x000fe20003f66270 */
[----:B------:R-:W-:Y:S01]  /*1f20*/  @!P6 IMAD.IADD R40, R40, 0x1, -R0 ;  /* 0x000000012828e824 */ /* 0x000fe200078e0a00 */
[----:B------:R-:W-:Y:S01]  /*1f30*/  LOP3.LUT R16, R5, 0x84, RZ, 0xfc, !PT ;  /* 0x0000008405107812 */ /* 0x000fe200078efcff */
[----:B------:R-:W-:-:S03]  /*1f40*/  IMAD.HI.U32 R8, R4, R45, RZ ;  /* 0x0000002d04087227 */ /* 0x000fc600078e00ff */
[----:B------:R-:W-:Y:S01]  /*1f50*/  ISETP.GT.U32.AND P6, PT, R0, R40, PT ;  /* 0x000000280000720c */ /* 0x000fe20003fc4070 */
[----:B------:R-:W-:Y:S01]  /*1f60*/  IMAD.HI.U32 R43, R4, R49, RZ ;  /* 0x00000031042b7227 */ /* 0x000fe200078e00ff */
[----:B------:R-:W-:-:S03]  /*1f70*/  IABS R47, R16 ;  /* 0x00000010002f7213 */ /* 0x000fc60000000000 */
[----:B------:R-:W-:Y:S01]  /*1f80*/  @!P2 IMAD.IADD R39, R39, 0x1, -R0 ;  /* 0x000000012727a824 */ /* 0x000fe200078e0a00 */
[----:B------:R-:W-:Y:S01]  /*1f90*/  IADD3 R46, -R43, RZ, RZ ;  /* 0x000000ff2b2e7210 */ /* 0x000fe20007ffe1ff */
[----:B------:R-:W-:Y:S01]  /*1fa0*/  IMAD.MOV R8, RZ, RZ, -R8 ;  /* 0x000000ffff087224 */ /* 0x000fe200078e0a08 */
[----:B------:R-:W-:Y:S01]  /*1fb0*/  ISETP.GE.AND P2, PT, R16, RZ, PT ;  /* 0x000000ff1000720c */ /* 0x000fe20003f46270 */
[----:B------:R-:W-:Y:S01]  /*1fc0*/  @!P1 IMAD.MOV R39, RZ, RZ, -R39 ;  /* 0x000000ffff279224 */ /* 0x000fe200078e0a27 */
[C---:B------:R-:W-:Y:S01]  /*1fd0*/  ISETP.GT.U32.AND P1, PT, R0.reuse, R41, PT ;  /* 0x000000290000720c */ /* 0x040fe20003f24070 */
[----:B------:R-:W-:Y:S02]  /*1fe0*/  IMAD R43, R0, R8, R45 ;  /* 0x00000008002b7224 */ /* 0x000fe400078e022d */
[----:B------:R-:W-:Y:S01]  /*1ff0*/  @!P6 IMAD.IADD R40, R40, 0x1, -R0 ;  /* 0x000000012828e824 */ /* 0x000fe200078e0a00 */
[----:B------:R-:W-:Y:S01]  /*2000*/  ISETP.GT.U32.AND P6, PT, R0, R42, PT ;  /* 0x0000002a0000720c */ /* 0x000fe20003fc4070 */
[----:B------:R-:W-:-:S04]  /*2010*/  IMAD.HI.U32 R16, R4, R47, RZ ;  /* 0x0000002f04107227 */ /* 0x000fc800078e00ff */
[----:B------:R-:W-:Y:S02]  /*2020*/  IMAD.MOV R16, RZ, RZ, -R16 ;  /* 0x000000ffff107224 */ /* 0x000fe400078e0a10 */
[----:B------:R-:W-:Y:S02]  /*2030*/  @!P0 IMAD.MOV R40, RZ, RZ, -R40 ;  /* 0x000000ffff288224 */ /* 0x000fe400078e0a28 */
[--C-:B------:R-:W-:Y:S01]  /*2040*/  @!P1 IMAD.IADD R41, R41, 0x1, -R0.reuse ;  /* 0x0000000129299824 */ /* 0x100fe200078e0a00 */
[C---:B------:R-:W-:Y:S01]  /*2050*/  ISETP.GT.U32.AND P1, PT, R0.reuse, R43, PT ;  /* 0x0000002b0000720c */ /* 0x040fe20003f24070 */
[----:B------:R-:W-:Y:S02]  /*2060*/  IMAD R44, R0, R16, R47 ;  /* 0x00000010002c7224 */ /* 0x000fe400078e022f */
[----:B------:R-:W-:Y:S01]  /*2070*/  @!P6 IMAD.IADD R42, R42, 0x1, -R0 ;  /* 0x000000012a2ae824 */ /* 0x000fe200078e0a00 */
[----:B------:R-:W-:Y:S01]  /*2080*/  ISETP.GT.U32.AND P6, PT, R0, R41, PT ;  /* 0x000000290000720c */ /* 0x000fe20003fc4070 */
[----:B------:R-:W-:-:S04]  /*2090*/  IMAD.HI.U32 R8, R4, R51, RZ ;  /* 0x0000003304087227 */ /* 0x000fc800078e00ff */
[----:B------:R-:W-:-:S04]  /*20a0*/  IMAD.HI.U32 R16, R4, R53, RZ ;  /* 0x0000003504107227 */ /* 0x000fc800078e00ff */
[----:B------:R-:W-:Y:S01]  /*20b0*/  @!P1 IMAD.IADD R43, R43, 0x1, -R0 ;  /* 0x000000012b2b9824 */ /* 0x000fe200078e0a00 */
[C---:B------:R-:W-:Y:S01]  /*20c0*/  ISETP.GT.U32.AND P1, PT, R0.reuse, R42, PT ;  /* 0x0000002a0000720c */ /* 0x040fe20003f24070 */
[C---:B------:R-:W-:Y:S01]  /*20d0*/  IMAD R45, R0.reuse, R46, R49 ;  /* 0x0000002e002d7224 */ /* 0x040fe200078e0231 */
[----:B------:R-:W-:Y:S01]  /*20e0*/  IABS R49, R54 ;  /* 0x0000003600317213 */ /* 0x000fe20000000000 */
[----:B------:R-:W-:Y:S01]  /*20f0*/  IMAD.MOV R8, RZ, RZ, -R8 ;  /* 0x000000ffff087224 */ /* 0x000fe200078e0a08 */
[C---:B------:R-:W-:Y:S01]  /*2100*/  ISETP.GT.U32.AND P0, PT, R0.reuse, R43, PT ;  /* 0x0000002b0000720c */ /* 0x040fe20003f04070 */
[----:B------:R-:W-:Y:S01]  /*2110*/  IMAD.MOV R16, RZ, RZ, -R16 ;  /* 0x000000ffff107224 */ /* 0x000fe200078e0a10 */
[----:B------:R-:W-:Y:S01]  /*2120*/  @!P6 IADD3 R41, R41, -R0, RZ ;  /* 0x800000002929e210 */ /* 0x000fe20007ffe0ff */
[C---:B------:R-:W-:Y:S01]  /*2130*/  IMAD R46, R0.reuse, R8, R51 ;  /* 0x00000008002e7224 */ /* 0x040fe200078e0233 */
[C---:B------:R-:W-:Y:S01]  /*2140*/  ISETP.GT.U32.AND P6, PT, R0.reuse, R44, PT ;  /* 0x0000002c0000720c */ /* 0x040fe20003fc4070 */
[C---:B------:R-:W-:Y:S01]  /*2150*/  IMAD R47, R0.reuse, R16, R53 ;  /* 0x00000010002f7224 */ /* 0x040fe200078e0235 */
[----:B------:R-:W-:Y:S01]  /*2160*/  IABS R51, R55 ;  /* 0x0000003700337213 */ /* 0x000fe20000000000 */
[----:B------:R-:W-:Y:S01]  /*2170*/  @!P5 IMAD.MOV R41, RZ, RZ, -R41 ;  /* 0x000000ffff29d224 */ /* 0x000fe200078e0a29 */
[----:B------:R-:W-:Y:S01]  /*2180*/  ISETP.GT.U32.AND P5, PT, R0, R45, PT ;  /* 0x0000002d0000720c */ /* 0x000fe20003fa4070 */
[----:B------:R-:W-:Y:S01]  /*2190*/  @!P1 IMAD.IADD R42, R42, 0x1, -R0 ;  /* 0x000000012a2a9824 */ /* 0x000fe200078e0a00 */
[----:B------:R-:W-:Y:S01]  /*21a0*/  ISETP.GT.U32.AND P1, PT, R0, R46, PT ;  /* 0x0000002e0000720c */ /* 0x000fe20003f24070 */
[----:B------:R-:W-:Y:S01]  /*21b0*/  IMAD.HI.U32 R8, R4, R49, RZ ;  /* 0x0000003104087227 */ /* 0x000fe200078e00ff */
[----:B------:R-:W-:-:S03]  /*21c0*/  IABS R53, R56 ;  /* 0x0000003800357213 */ /* 0x000fc60000000000 */
[--C-:B------:R-:W-:Y:S01]  /*21d0*/  @!P0 IMAD.IADD R43, R43, 0x1, -R0.reuse ;  /* 0x000000012b2b8824 */ /* 0x100fe200078e0a00 */
[----:B------:R-:W-:Y:S01]  /*21e0*/  ISETP.GT.U32.AND P0, PT, R0, R47, PT ;  /* 0x0000002f0000720c */ /* 0x000fe20003f04070 */
[----:B------:R-:W-:Y:S01]  /*21f0*/  @!P6 IMAD.IADD R44, R44, 0x1, -R0 ;  /* 0x000000012c2ce824 */ /* 0x000fe200078e0a00 */
[----:B------:R-:W-:Y:S01]  /*2200*/  ISETP.GE.AND P6, PT, R48, RZ, PT ;  /* 0x000000ff3000720c */ /* 0x000fe20003fc6270 */
[----:B------:R-:W-:Y:S02]  /*2210*/  IMAD.MOV R8, RZ, RZ, -R8 ;  /* 0x000000ffff087224 */ /* 0x000fe400078e0a08 */
[----:B------:R-:W-:Y:S01]  /*2220*/  @!P5 IMAD.IADD R45, R45, 0x1, -R0 ;  /* 0x000000012d2dd824 */ /* 0x000fe200078e0a00 */
[----:B------:R-:W-:Y:S01]  /*2230*/  ISETP.GT.U32.AND P5, PT, R0, R44, PT ;  /* 0x0000002c0000720c */ /* 0x000fe20003fa4070 */
[----:B------:R-:W-:Y:S01]  /*2240*/  IMAD.HI.U32 R16, R4, R51, RZ ;  /* 0x0000003304107227 */ /* 0x000fe200078e00ff */
[----:B------:R-:W-:Y:S02]  /*2250*/  @!P1 IADD3 R46, R46, -R0, RZ ;  /* 0x800000002e2e9210 */ /* 0x000fe40007ffe0ff */
[----:B------:R-:W-:Y:S01]  /*2260*/  ISETP.GT.U32.AND P1, PT, R0, R45, PT ;  /* 0x0000002d0000720c */ /* 0x000fe20003f24070 */
[----:B------:R-:W-:-:S02]  /*2270*/  @!P4 IMAD.MOV R42, RZ, RZ, -R42 ;  /* 0x000000ffff2ac224 */ /* 0x000fc400078e0a2a */
[----:B------:R-:W-:Y:S01]  /*2280*/  @!P0 IMAD.IADD R47, R47, 0x1, -R0 ;  /* 0x000000012f2f8824 */ /* 0x000fe200078e0a00 */
[C---:B------:R-:W-:Y:S01]  /*2290*/  ISETP.GT.U32.AND P0, PT, R0.reuse, R46, PT ;  /* 0x0000002e0000720c */ /* 0x040fe20003f04070 */
[C---:B------:R-:W-:Y:S02]  /*22a0*/  IMAD R48, R0.reuse, R8, R49 ;  /* 0x0000000800307224 */ /* 0x040fe400078e0231 */
[----:B------:R-:W-:Y:S01]  /*22b0*/  IMAD.MOV R16, RZ, RZ, -R16 ;  /* 0x000000ffff107224 */ /* 0x000fe200078e0a10 */
[----:B------:R-:W-:Y:S01]  /*22c0*/  ISETP.GT.U32.AND P4, PT, R0, R47, PT ;  /* 0x0000002f0000720c */ /* 0x000fe20003f84070 */
[----:B------:R-:W-:-:S04]  /*22d0*/  IMAD.HI.U32 R8, R4, R53, RZ ;  /* 0x0000003504087227 */ /* 0x000fc800078e00ff */
[----:B------:R-:W-:Y:S01]  /*22e0*/  IMAD R49, R0, R16, R51 ;  /* 0x0000001000317224 */ /* 0x000fe200078e0233 */
[----:B------:R-:W-:Y:S01]  /*22f0*/  IABS R51, R57 ;  /* 0x0000003900337213 */ /* 0x000fe20000000000 */
[----:B------:R-:W-:Y:S02]  /*2300*/  IMAD.MOV R8, RZ, RZ, -R8 ;  /* 0x000000ffff087224 */ /* 0x000fe400078e0a08 */
[--C-:B------:R-:W-:Y:S01]  /*2310*/  @!P5 IMAD.IADD R44, R44, 0x1, -R0.reuse ;  /* 0x000000012c2cd824 */ /* 0x100fe200078e0a00 */
[----:B------:R-:W-:Y:S01]  /*2320*/  ISETP.GE.AND P5, PT, R50, RZ, PT ;  /* 0x000000ff3200720c */ /* 0x000fe20003fa6270 */
[----:B------:R-:W-:Y:S01]  /*2330*/  @!P3 IMAD.MOV R43, RZ, RZ, -R43 ;  /* 0x000000ffff2bb224 */ /* 0x000fe200078e0a2b */
[C---:B------:R-:W-:Y:S01]  /*2340*/  ISETP.GT.U32.AND P3, PT, R0.reuse, R48, PT ;  /* 0x000000300000720c */ /* 0x040fe20003f64070 */
[----:B------:R-:W-:Y:S01]  /*2350*/  @!P1 IMAD.IADD R45, R45, 0x1, -R0 ;  /* 0x000000012d2d9824 */ /* 0x000fe200078e0a00 */
[C---:B------:R-:W-:Y:S01]  /*2360*/  ISETP.GT.U32.AND P1, PT, R0.reuse, R49, PT ;  /* 0x000000310000720c */ /* 0x040fe20003f24070 */
[----:B------:R-:W-:Y:S01]  /*2370*/  IMAD R50, R0, R8, R53 ;  /* 0x0000000800327224 */ /* 0x000fe200078e0235 */
[----:B------:R-:W-:Y:S01]  /*2380*/  @!P4 IADD3 R47, R47, -R0, RZ ;  /* 0x800000002f2fc210 */ /* 0x000fe20007ffe0ff */
[----:B------:R-:W-:-:S03]  /*2390*/  IMAD.HI.U32 R8, R4, R51, RZ ;  /* 0x0000003304087227 */ /* 0x000fc600078e00ff */
[----:B------:R-:W-:Y:S01]  /*23a0*/  ISETP.GT.U32.AND P4, PT, R0, R50, PT ;  /* 0x000000320000720c */ /* 0x000fe20003f84070 */
        /* <DEDUP_REMOVED lines=8> */
[----:B------:R-:W-:Y:S01]  /*2430*/  @!P1 IMAD.IADD R49, R49, 0x1, -R0 ;  /* 0x0000000131319824 */ /* 0x000fe200078e0a00 */
[----:B------:R-:W-:Y:S01]  /*2440*/  LOP3.LUT R54, R5, 0xa8, RZ, 0xfc, !PT ;  /* 0x000000a805367812 */ /* 0x000fe200078efcff */
[----:B------:R-:W-:Y:S01]  /*2450*/  @!P5 IMAD.MOV R46, RZ, RZ, -R46 ;  /* 0x000000ffff2ed224 */ /* 0x000fe200078e0a2e */
[----:B------:R-:W-:Y:S01]  /*2460*/  ISETP.GT.U32.AND P5, PT, R0, R51, PT ;  /* 0x000000330000720c */ /* 0x000fe20003fa4070 */
[----:B------:R-:W-:Y:S01]  /*2470*/  @!P4 IMAD.IADD R50, R50, 0x1, -R0 ;  /* 0x000000013232c824 */ /* 0x000fe200078e0a00 */
[----:B------:R-:W-:Y:S01]  /*2480*/  ISETP.GE.AND P1, PT, R55, RZ, PT ;  /* 0x000000ff3700720c */ /* 0x000fe20003f26270 */
[----:B------:R-:W-:Y:S01]  /*2490*/  IMAD.HI.U32 R8, R4, R53, RZ ;  /* 0x0000003504087227 */ /* 0x000fe200078e00ff */
[----:B------:R-:W-:-:S02]  /*24a0*/  IABS R55, R54 ;  /* 0x0000003600377213 */ /* 0x000fc40000000000 */
[----:B------:R-:W-:Y:S01]  /*24b0*/  ISETP.GT.U32.AND P4, PT, R0, R49, PT ;  /* 0x000000310000720c */ /* 0x000fe20003f84070 */
[----:B------:R-:W-:Y:S01]  /*24c0*/  IMAD.MOV R8, RZ, RZ, -R8 ;  /* 0x000000ffff087224 */ /* 0x000fe200078e0a08 */
[----:B------:R-:W-:Y:S01]  /*24d0*/  @!P0 IADD3 R47, -R47, RZ, RZ ;  /* 0x000000ff2f2f8210 */ /* 0x000fe20007ffe1ff */
[----:B------:R-:W-:Y:S01]  /*24e0*/  IMAD.HI.U32 R16, R4, R55, RZ ;  /* 0x0000003704107227 */ /* 0x000fe200078e00ff */
[----:B------:R-:W-:Y:S02]  /*24f0*/  ISETP.GE.AND P0, PT, R56, RZ, PT ;  /* 0x000000ff3800720c */ /* 0x000fe40003f06270 */
[----:B------:R-:W-:Y:S01]  /*2500*/  LOP3.LUT R56, R5, 0xb4, RZ, 0xfc, !PT ;  /* 0x000000b405387812 */ /* 0x000fe200078efcff */
[----:B------:R-:W-:Y:S01]  /*2510*/  @!P2 IMAD.MOV R44, RZ, RZ, -R44 ;  /* 0x000000ffff2ca224 */ /* 0x000fe200078e0a2c */
[C---:B------:R-:W-:Y:S01]  /*2520*/  ISETP.GT.U32.AND P2, PT, R0.reuse, R48, PT ;  /* 0x000000300000720c */ /* 0x040fe20003f44070 */
[----:B------:R-:W-:Y:S01]  /*2530*/  @!P6 IMAD.MOV R45, RZ, RZ, -R45 ;  /* 0x000000ffff2de224 */ /* 0x000fe200078e0a2d */
[C---:B------:R-:W-:Y:S01]  /*2540*/  ISETP.GT.U32.AND P6, PT, R0.reuse, R50, PT ;  /* 0x000000320000720c */ /* 0x040fe20003fc4070 */
[----:B------:R-:W-:Y:S01]  /*2550*/  IMAD R53, R0, R8, R53 ;  /* 0x0000000800357224 */ /* 0x000fe200078e0235 */
[----:B------:R-:W-:Y:S01]  /*2560*/  IABS R61, R56 ;  /* 0x00000038003d7213 */ /* 0x000fe20000000000 */
[----:B------:R-:W-:-:S02]  /*2570*/  IMAD.MOV R16, RZ, RZ, -R16 ;  /* 0x000000ffff107224 */ /* 0x000fc400078e0a10 */
[--C-:B------:R-:W-:Y:S01]  /*2580*/  @!P5 IMAD.IADD R51, R51, 0x1, -R0.reuse ;  /* 0x000000013333d824 */ /* 0x100fe200078e0a00 */
[----:B------:R-:W-:Y:S01]  /*2590*/  ISETP.GT.U32.AND P5, PT, R0, R53, PT ;  /* 0x000000350000720c */ /* 0x000fe20003fa4070 */
[--C-:B------:R-:W-:Y:S01]  /*25a0*/  @!P4 IMAD.IADD R49, R49, 0x1, -R0.reuse ;  /* 0x000000013131c824 */ /* 0x100fe200078e0a00 */
[----:B------:R-:W-:Y:S01]  /*25b0*/  ISETP.GE.AND P4, PT, R52, RZ, PT ;  /* 0x000000ff3400720c */ /* 0x000fe20003f86270 */
[----:B------:R-:W-:Y:S01]  /*25c0*/  IMAD R55, R0, R16, R55 ;  /* 0x0000001000377224 */ /* 0x000fe200078e0237 */
[----:B------:R-:W-:Y:S01]  /*25d0*/  LOP3.LUT R52, R5, 0xac, RZ, 0xfc, !PT ;  /* 0x000000ac05347812 */ /* 0x000fe200078efcff */
[----:B------:R-:W-:Y:S02]  /*25e0*/  @!P1 IMAD.MOV R49, RZ, RZ, -R49 ;  /* 0x000000ffff319224 */ /* 0x000fe400078e0a31 */
[--C-:B------:R-:W-:Y:S01]  /*25f0*/  @!P2 IMAD.IADD R48, R48, 0x1, -R0.reuse ;  /* 0x000000013030a824 */ /* 0x100fe200078e0a00 */
[----:B------:R-:W-:Y:S01]  /*2600*/  ISETP.GT.U32.AND P1, PT, R0, R55, PT ;  /* 0x000000370000720c */ /* 0x000fe20003f24070 */
[----:B------:R-:W-:Y:S01]  /*2610*/  @!P6 IMAD.IADD R50, R50, 0x1, -R0 ;  /* 0x000000013232e824 */ /* 0x000fe200078e0a00 */
[----:B------:R-:W-:-:S02]  /*2620*/  ISETP.GE.AND P2, PT, R57, RZ, PT ;  /* 0x000000ff3900720c */ /* 0x000fc40003f46270 */
[----:B------:R-:W-:Y:S01]  /*2630*/  ISETP.GE.AND P6, PT, R54, RZ, PT ;  /* 0x000000ff3600720c */ /* 0x000fe20003fc6270 */
[----:B------:R-:W-:Y:S01]  /*2640*/  @!P5 IMAD.IADD R53, R53, 0x1, -R0 ;  /* 0x000000013535d824 */ /* 0x000fe200078e0a00 */
[----:B------:R-:W-:Y:S01]  /*2650*/  IABS R57, R52 ;  /* 0x0000003400397213 */ /* 0x000fe20000000000 */
[----:B------:R-:W-:Y:S01]  /*2660*/  @!P0 IMAD.MOV R50, RZ, RZ, -R50 ;  /* 0x000000ffff328224 */ /* 0x000fe200078e0a32 */
[----:B------:R-:W-:Y:S02]  /*2670*/  LOP3.LUT R54, R5, 0xb0, RZ, 0xfc, !PT ;  /* 0x000000b005367812 */ /* 0x000fe400078efcff */
[----:B------:R-:W-:Y:S01]  /*2680*/  ISETP.GT.U32.AND P5, PT, R0, R51, PT ;  /* 0x000000330000720c */ /* 0x000fe20003fa4070 */
[----:B------:R-:W-:Y:S01]  /*2690*/  IMAD.HI.U32 R8, R4, R57, RZ ;  /* 0x0000003904087227 */ /* 0x000fe200078e00ff */
[----:B------:R-:W-:Y:S02]  /*26a0*/  IABS R59, R54 ;  /* 0x00000036003b7213 */ /* 0x000fe40000000000 */
[----:B------:R-:W-:Y:S01]  /*26b0*/  ISETP.GE.AND P0, PT, R52, RZ, PT ;  /* 0x000000ff3400720c */ /* 0x000fe20003f06270 */
[----:B------:R-:W-:Y:S01]  /*26c0*/  IMAD.MOV R16, RZ, RZ, -R8 ;  /* 0x000000ffff107224 */ /* 0x000fe200078e0a08 */
[----:B------:R-:W-:Y:S01]  /*26d0*/  @!P3 IADD3 R48, -R48, RZ, RZ ;  /* 0x000000ff3030b210 */ /* 0x000fe20007ffe1ff */
[----:B------:R-:W-:Y:S01]  /*26e0*/  @!P1 IMAD.IADD R55, R55, 0x1, -R0 ;  /* 0x0000000137379824 */ /* 0x000fe200078e0a00 */
[----:B------:R-:W-:Y:S01]  /*26f0*/  ISETP.GT.U32.AND P3, PT, R0, R53, PT ;  /* 0x000000350000720c */ /* 0x000fe20003f64070 */
[----:B------:R-:W-:-:S03]  /*2700*/  IMAD.HI.U32 R8, R4, R59, RZ ;  /* 0x0000003b04087227 */ /* 0x000fc600078e00ff */
[C---:B------:R-:W-:Y:S01]  /*2710*/  ISETP.GT.U32.AND P1, PT, R0.reuse, R55, PT ;  /* 0x000000370000720c */ /* 0x040fe20003f24070 */
[----:B------:R-:W-:Y:S02]  /*2720*/  IMAD R57, R0, R16, R57 ;  /* 0x0000001000397224 */ /* 0x000fe400078e0239 */
[----:B------:R-:W-:Y:S02]  /*2730*/  IMAD.MOV R16, RZ, RZ, -R8 ;  /* 0x000000ffff107224 */ /* 0x000fe400078e0a08 */
[----:B------:R-:W-:-:S04]  /*2740*/  IMAD.HI.U32 R8, R4, R61, RZ ;  /* 0x0000003d04087227 */ /* 0x000fc800078e00ff */
[----:B------:R-:W-:Y:S01]  /*2750*/  @!P5 IMAD.IADD R51, R51, 0x1, -R0 ;  /* 0x000000013333d824 */ /* 0x000fe200078e0a00 */
[C---:B------:R-:W-:Y:S01]  /*2760*/  ISETP.GT.U32.AND P5, PT, R0.reuse, R57, PT ;  /* 0x000000390000720c */ /* 0x040fe20003fa4070 */
[----:B------:R-:W-:Y:S02]  /*2770*/  IMAD.MOV R8, RZ, RZ, -R8 ;  /* 0x000000ffff087224 */ /* 0x000fe400078e0a08 */
[--C-:B------:R-:W-:Y:S01]  /*2780*/  @!P1 IMAD.IADD R55, R55, 0x1, -R0.reuse ;  /* 0x0000000137379824 */ /* 0x100fe200078e0a00 */
[----:B------:R-:W-:Y:S01]  /*2790*/  MOV R52, R51 ;  /* 0x0000003300347202 */ /* 0x000fe20000000f00 */
[C---:B------:R-:W-:Y:S01]  /*27a0*/  IMAD R51, R0.reuse, R8, R61 ;  /* 0x0000000800337224 */ /* 0x040fe200078e023d */
[----:B------:R-:W-:Y:S01]  /*27b0*/  IABS R61, R60 ;  /* 0x0000003c003d7213 */ /* 0x000fe20000000000 */
[C---:B------:R-:W-:Y:S02]  /*27c0*/  IMAD R59, R0.reuse, R16, R59 ;  /* 0x00000010003b7224 */ /* 0x040fe400078e023b */
[----:B------:R-:W-:Y:S01]  /*27d0*/  @!P3 IMAD.IADD R53, R53, 0x1, -R0 ;  /* 0x000000013535b824 */ /* 0x000fe200078e0a00 */
[----:B------:R-:W-:Y:S01]  /*27e0*/  ISETP.GT.U32.AND P1, PT, R0, R51, PT ;  /* 0x000000330000720c */ /* 0x000fe20003f24070 */
[----:B------:R-:W-:Y:S01]  /*27f0*/  IMAD.HI.U32 R16, R4, R63, RZ ;  /* 0x0000003f04107227 */ /* 0x000fe200078e00ff */
[----:B------:R-:W-:-:S03]  /*2800*/  ISETP.GE.AND P3, PT, R54, RZ, PT ;  /* 0x000000ff3600720c */ /* 0x000fc60003f66270 */
[----:B------:R-:W-:Y:S02]  /*2810*/  IMAD.MOV.U32 R54, RZ, RZ, R53 ;  /* 0x000000ffff367224 */ /* 0x000fe400078e0035 */
[----:B------:R-:W-:Y:S01]  /*2820*/  @!P5 IMAD.IADD R57, R57, 0x1, -R0 ;  /* 0x000000013939d824 */ /* 0x000fe200078e0a00 */
[----:B------:R-:W-:Y:S01]  /*2830*/  ISETP.GE.AND P5, PT, R56, RZ, PT ;  /* 0x000000ff3800720c */ /* 0x000fe20003fa6270 */
[----:B------:R-:W-:Y:S02]  /*2840*/  IMAD.MOV R16, RZ, RZ, -R16 ;  /* 0x000000ffff107224 */ /* 0x000fe400078e0a10 */
[----:B------:R-:W-:Y:S01]  /*2850*/  @!P2 IMAD.MOV R52, RZ, RZ, -R52 ;  /* 0x000000ffff34a224 */ /* 0x000fe200078e0a34 */
[C---:B------:R-:W-:Y:S01]  /*2860*/  ISETP.GT.U32.AND P2, PT, R0.reuse, R59, PT ;  /* 0x0000003b0000720c */ /* 0x040fe20003f44070 */
[----:B------:R-:W-:Y:S02]  /*2870*/  @!P1 IMAD.IADD R51, R51, 0x1, -R0 ;  /* 0x0000000133339824 */ /* 0x000fe400078e0a00 */
[----:B------:R-:W-:Y:S01]  /*2880*/  @!P4 IMAD.MOV R54, RZ, RZ, -R54 ;  /* 0x000000ffff36c224 */ /* 0x000fe200078e0a36 */
[C---:B------:R-:W-:Y:S01]  /*2890*/  ISETP.GT.U32.AND P4, PT, R0.reuse, R57, PT ;  /* 0x000000390000720c */ /* 0x040fe20003f84070 */
[C---:B------:R-:W-:Y:S01]  /*28a0*/  IMAD R53, R0.reuse, R16, R63 ;  /* 0x0000001000357224 */ /* 0x040fe200078e023f */
[----:B------:R-:W-:Y:S01]  /*28b0*/  ISETP.GT.U32.AND P1, PT, R0, R51, PT ;  /* 0x000000330000720c */ /* 0x000fe20003f24070 */
[----:B------:R-:W-:Y:S01]  /*28c0*/  IMAD.MOV.U32 R56, RZ, RZ, R55 ;  /* 0x000000ffff387224 */ /* 0x000fe200078e0037 */
[----:B------:R-:W-:Y:S01]  /*28d0*/  IABS R63, R62 ;  /* 0x0000003e003f7213 */ /* 0x000fe20000000000 */
[----:B------:R-:W-:-:S04]  /*28e0*/  IMAD.HI.U32 R8, R4, R61, RZ ;  /* 0x0000003d04087227 */ /* 0x000fc800078e00ff */
[----:B------:R-:W-:Y:S01]  /*28f0*/  @!P6 IMAD.MOV R56, RZ, RZ, -R56 ;  /* 0x000000ffff38e224 */ /* 0x000fe200078e0a38 */
[----:B------:R-:W-:Y:S01]  /*2900*/  ISETP.GT.U32.AND P6, PT, R0, R53, PT ;  /* 0x000000350000720c */ /* 0x000fe20003fc4070 */
[----:B------:R-:W-:Y:S01]  /*2910*/  IMAD.HI.U32 R16, R4, R63, RZ ;  /* 0x0000003f04107227 */ /* 0x000fe200078e00ff */
[----:B------:R-:W-:-:S03]  /*2920*/  @!P2 IADD3 R59, R59, -R0, RZ ;  /* 0x800000003b3ba210 */ /* 0x000fc60007ffe0ff */
[----:B------:R-:W-:Y:S01]  /*2930*/  IMAD.MOV R8, RZ, RZ, -R8 ;  /* 0x000000ffff087224 */ /* 0x000fe200078e0a08 */
[----:B------:R-:W-:Y:S01]  /*2940*/  ISETP.GT.U32.AND P2, PT, R0, R59, PT ;  /* 0x0000003b0000720c */ /* 0x000fe20003f44070 */
[----:B------:R-:W-:Y:S02]  /*2950*/  IMAD.MOV R16, RZ, RZ, -R16 ;  /* 0x000000ffff107224 */ /* 0x000fe400078e0a10 */
[--C-:B------:R-:W-:Y:S02]  /*2960*/  @!P1 IMAD.IADD R51, R51, 0x1, -R0.reuse ;  /* 0x0000000133339824 */ /* 0x100fe400078e0a00 */
[--C-:B------:R-:W-:Y:S01]  /*2970*/  @!P4 IMAD.IADD R57, R57, 0x1, -R0.reuse ;  /* 0x000000013939c824 */ /* 0x100fe200078e0a00 */
[----:B------:R-:W-:Y:S01]  /*2980*/  ISETP.GE.AND P4, PT, R58, RZ, PT ;  /* 0x000000ff3a00720c */ /* 0x000fe20003f86270 */
[C---:B------:R-:W-:Y:S01]  /*2990*/  IMAD R55, R0.reuse, R8, R61 ;  /* 0x0000000800377224 */ /* 0x040fe200078e023d */
[C---:B------:R-:W-:Y:S01]  /*29a0*/  LOP3.LUT R8, R5.reuse, 0xc4, RZ, 0xfc, !PT ;  /* 0x000000c405087812 */ /* 0x040fe200078efcff */
[C---:B------:R-:W-:Y:S01]  /*29b0*/  IMAD R61, R0.reuse, R16, R63 ;  /* 0x00000010003d7224 */ /* 0x040fe200078e023f */
[----:B------:R-:W-:Y:S01]  /*29c0*/  LOP3.LUT R16, R5, 0xc8, RZ, 0xfc, !PT ;  /* 0x000000c805107812 */ /* 0x000fe200078efcff */
[----:B------:R-:W-:Y:S01]  /*29d0*/  IMAD.MOV.U32 R58, RZ, RZ, R51 ;  /* 0x000000ffff3a7224 */ /* 0x000fe200078e0033 */
[----:B------:R-:W-:Y:S01]  /*29e0*/  IABS R63, R8 ;  /* 0x00000008003f7213 */ /* 0x000fe20000000000 */
[----:B------:R-:W-:Y:S01]  /*29f0*/  @!P6 IMAD.IADD R53, R53, 0x1, -R0 ;  /* 0x000000013535e824 */ /* 0x000fe200078e0a00 */
[----:B------:R-:W-:Y:S01]  /*2a00*/  @!P2 IADD3 R59, R59, -R0, RZ ;  /* 0x800000003b3ba210 */ /* 0x000fe20007ffe0ff */
[----:B------:R-:W-:Y:S01]  /*2a10*/  @!P5 IMAD.MOV R58, RZ, RZ, -R58 ;  /* 0x000000ffff3ad224 */ /* 0x000fe200078e0a3a */
[C---:B------:R-:W-:Y:S01]  /*2a20*/  ISETP.GT.U32.AND P5, PT, R0.reuse, R61, PT ;  /* 0x0000003d0000720c */ /* 0x040fe20003fa4070 */
[----:B------:R-:W-:Y:S01]  /*2a30*/  @!P0 IMAD.MOV R57, RZ, RZ, -R57 ;  /* 0x000000ffff398224 */ /* 0x000fe200078e0a39 */
[----:B------:R-:W-:Y:S01]  /*2a40*/  ISETP.GT.U32.AND P6, PT, R0, R53, PT ;  /* 0x000000350000720c */ /* 0x000fe20003fc4070 */
[----:B------:R-:W-:Y:S01]  /*2a50*/  @!P3 IMAD.MOV R59, RZ, RZ, -R59 ;  /* 0x000000ffff3bb224 */ /* 0x000fe200078e0a3b */
[----:B------:R-:W-:-:S02]  /*2a60*/  ISETP.GE.AND P2, PT, R62, RZ, PT ;  /* 0x000000ff3e00720c */ /* 0x000fc40003f46270 */
[----:B------:R-:W-:Y:S02]  /*2a70*/  LOP3.LUT R62, R5, 0xcc, RZ, 0xfc, !PT ;  /* 0x000000cc053e7812 */ /* 0x000fe400078efcff */
[----:B------:R-:W-:Y:S01]  /*2a80*/  ISETP.GE.AND P3, PT, R8, RZ, PT ;  /* 0x000000ff0800720c */ /* 0x000fe20003f66270 */
[----:B------:R-:W-:Y:S01]  /*2a90*/  IMAD.HI.U32 R8, R4, R63, RZ ;  /* 0x0000003f04087227 */ /* 0x000fe200078e00ff */
[----:B------:R-:W-:Y:S02]  /*2aa0*/  IABS R67, R62 ;  /* 0x0000003e00437213 */ /* 0x000fe40000000000 */
[----:B------:R-:W-:Y:S01]  /*2ab0*/  ISETP.GE.AND P0, PT, R60, RZ, PT ;  /* 0x000000ff3c00720c */ /* 0x000fe20003f06270 */
[----:B------:R-:W-:Y:S01]  /*2ac0*/  IMAD.MOV R8, RZ, RZ, -R8 ;  /* 0x000000ffff087224 */ /* 0x000fe200078e0a08 */
[----:B------:R-:W-:Y:S01]  /*2ad0*/  @!P5 IADD3 R61, R61, -R0, RZ ;  /* 0x800000003d3dd210 */ /* 0x000fe20007ffe0ff */
[----:B------:R-:W-:Y:S01]  /*2ae0*/  @!P6 IMAD.IADD R53, R53, 0x1, -R0 ;  /* 0x000000013535e824 */ /* 0x000fe200078e0a00 */
[----:B------:R-:W-:Y:S01]  /*2af0*/  IABS R65, R16 ;  /* 0x0000001000417213 */ /* 0x000fe20000000000 */
[----:B------:R-:W-:Y:S01]  /*2b00*/  IMAD.HI.U32 R51, R4, R67, RZ ;  /* 0x0000004304337227 */ /* 0x000fe200078e00ff */
[----:B------:R-:W-:-:S02]  /*2b10*/  ISETP.GT.U32.AND P5, PT, R0, R61, PT ;  /* 0x0000003d0000720c */ /* 0x000fc40003fa4070 */
[----:B------:R-:W-:Y:S01]  /*2b20*/  ISETP.GT.U32.AND P1, PT, R0, R55, PT ;  /* 0x000000370000720c */ /* 0x000fe20003f24070 */
[----:B------:R-:W-:Y:S01]  /*2b30*/  IMAD.MOV.U32 R60, RZ, RZ, R53 ;  /* 0x000000ffff3c7224 */ /* 0x000fe200078e0035 */
[----:B------:R-:W-:Y:S01]  /*2b40*/  ISETP.GE.AND P6, PT, R16, RZ, PT ;  /* 0x000000ff1000720c */ /* 0x000fe20003fc6270 */
[----:B------:R-:W-:-:S04]  /*2b50*/  IMAD.HI.U32 R16, R4, R65, RZ ;  /* 0x0000004104107227 */ /* 0x000fc800078e00ff */
[----:B------:R-:W-:Y:S01]  /*2b60*/  @!P4 IMAD.MOV R60, RZ, RZ, -R60 ;  /* 0x000000ffff3cc224 */ /* 0x000fe200078e0a3c */
[----:B------:R-:W-:Y:S01]  /*2b70*/  ISETP.GE.AND P4, PT, R62, RZ, PT ;  /* 0x000000ff3e00720c */ /* 0x000fe20003f86270 */
[----:B------:R-:W-:Y:S02]  /*2b80*/  IMAD.MOV R62, RZ, RZ, -R51 ;  /* 0x000000ffff3e7224 */ /* 0x000fe400078e0a33 */
[----:B------:R-:W-:Y:S01]  /*2b90*/  IMAD R51, R0, R8, R63 ;  /* 0x0000000800337224 */ /* 0x000fe200078e023f */
[----:B------:R-:W-:Y:S01]  /*2ba0*/  @!P5 IADD3 R61, R61, -R0, RZ ;  /* 0x800000003d3dd210 */ /* 0x000fe20007ffe0ff */
[----:B------:R-:W-:Y:S01]  /*2bb0*/  IMAD.HI.U32 R53, R4, R69, RZ ;  /* 0x0000004504357227 */ /* 0x000fe200078e00ff */
[----:B------:R-:W-:Y:S02]  /*2bc0*/  LOP3.LUT R8, R5, 0xd4, RZ, 0xfc, !PT ;  /* 0x000000d405087812 */ /* 0x000fe400078efcff */
[----:B------:R-:W-:Y:S01]  /*2bd0*/  ISETP.GT.U32.AND P5, PT, R0, R51, PT ;  /* 0x000000330000720c */ /* 0x000fe20003fa4070 */
[----:B------:R-:W-:-:S02]  /*2be0*/  IMAD.MOV R16, RZ, RZ, -R16 ;  /* 0x000000ffff107224 */ /* 0x000fc400078e0a10 */
[----:B------:R-:W-:Y:S02]  /*2bf0*/  IMAD.MOV R64, RZ, RZ, -R53 ;  /* 0x000000ffff407224 */ /* 0x000fe400078e0a35 */
[C---:B------:R-:W-:Y:S02]  /*2c00*/  IMAD R53, R0.reuse, R16, R65 ;  /* 0x0000001000357224 */ /* 0x040fe400078e0241 */
[--C-:B------:R-:W-:Y:S02]  /*2c10*/  @!P1 IMAD.IADD R55, R55, 0x1, -R0.reuse ;  /* 0x0000000137379824 */ /* 0x100fe400078e0a00 */
[----:B------:R-:W-:Y:S01]  /*2c20*/  @!P2 IMAD.MOV R61, RZ, RZ, -R61 ;  /* 0x000000ffff3da224 */ /* 0x000fe200078e0a3d */
[C---:B------:R-:W-:Y:S01]  /*2c30*/  ISETP.GT.U32.AND P2, PT, R0.reuse, R53, PT ;  /* 0x000000350000720c */ /* 0x040fe20003f44070 */
[C---:B------:R-:W-:Y:S01]  /*2c40*/  IMAD R63, R0.reuse, R62, R67 ;  /* 0x0000003e003f7224 */ /* 0x040fe200078e0243 */
[C---:B------:R-:W-:Y:S01]  /*2c50*/  ISETP.GT.U32.AND P1, PT, R0.reuse, R55, PT ;  /* 0x000000370000720c */ /* 0x040fe20003f24070 */
[----:B------:R-:W-:Y:S01]  /*2c60*/  @!P5 IMAD.IADD R51, R51, 0x1, -R0 ;  /* 0x000000013333d824 */ /* 0x000fe200078e0a00 */
[----:B------:R-:W-:Y:S01]  /*2c70*/  IABS R67, R68 ;  /* 0x0000004400437213 */ /* 0x000fe20000000000 */
[----:B------:R-:W-:Y:S01]  /*2c80*/  IMAD R65, R0, R64, R69 ;  /* 0x0000004000417224 */ /* 0x000fe200078e0245 */
[----:B------:R-:W-:Y:S01]  /*2c90*/  IABS R69, R72 ;  /* 0x0000004800457213 */ /* 0x000fe20000000000 */
[----:B------:R-:W-:Y:S01]  /*2ca0*/  IMAD.HI.U32 R64, R4, R71, RZ ;  /* 0x0000004704407227 */ /* 0x000fe200078e00ff */
[----:B------:R-:W-:-:S03]  /*2cb0*/  ISETP.GT.U32.AND P5, PT, R0, R51, PT ;  /* 0x000000330000720c */ /* 0x000fc60003fa4070 */
[----:B------:R-:W-:Y:S02]  /*2cc0*/  IMAD.MOV R64, RZ, RZ, -R64 ;  /* 0x000000ffff407224 */ /* 0x000fe400078e0a40 */
[--C-:B------:R-:W-:Y:S02]  /*2cd0*/  @!P2 IMAD.IADD R53, R53, 0x1, -R0.reuse ;  /* 0x000000013535a824 */ /* 0x100fe400078e0a00 */
[--C-:B------:R-:W-:Y:S01]  /*2ce0*/  @!P1 IMAD.IADD R55, R55, 0x1, -R0.reuse ;  /* 0x0000000137379824 */ /* 0x100fe200078e0a00 */
[----:B------:R-:W-:Y:S01]  /*2cf0*/  ISETP.GE.AND P1, PT, R66, RZ, PT ;  /* 0x000000ff4200720c */ /* 0x000fe20003f26270 */
[C---:B------:R-:W-:Y:S01]  /*2d00*/  IMAD R71, R0.reuse, R64, R71 ;  /* 0x0000004000477224 */ /* 0x040fe200078e0247 */
[C---:B------:R-:W-:Y:S01]  /*2d10*/  ISETP.GT.U32.AND P2, PT, R0.reuse, R53, PT ;  /* 0x000000350000720c */ /* 0x040fe20003f44070 */
[----:B------:R-:W-:Y:S01]  /*2d20*/  IMAD.MOV.U32 R62, RZ, RZ, R55 ;  /* 0x000000ffff3e7224 */ /* 0x000fe200078e0037 */
[----:B------:R-:W-:Y:S01]  /*2d30*/  IABS R55, R8 ;  /* 0x0000000800377213 */ /* 0x000fe20000000000 */
[----:B------:R-:W-:Y:S01]  /*2d40*/  @!P5 IMAD.IADD R51, R51, 0x1, -R0 ;  /* 0x000000013333d824 */ /* 0x000fe200078e0a00 */
[----:B------:R-:W-:Y:S01]  /*2d50*/  ISETP.GT.U32.AND P5, PT, R0, R63, PT ;  /* 0x0000003f0000720c */ /* 0x000fe20003fa4070 */
[----:B------:R-:W-:Y:S01]  /*2d60*/  @!P0 IMAD.MOV R62, RZ, RZ, -R62 ;  /* 0x000000ffff3e8224 */ /* 0x000fe200078e0a3e */
[----:B------:R-:W-:Y:S01]  /*2d70*/  ISETP.GE.AND P0, PT, R8, RZ, PT ;  /* 0x000000ff0800720c */ /* 0x000fe20003f06270 */
[----:B------:R-:W-:-:S04]  /*2d80*/  IMAD.HI.U32 R8, R4, R55, RZ ;  /* 0x0000003704087227 */ /* 0x000fc800078e00ff */
[----:B------:R-:W-:Y:S02]  /*2d90*/  IMAD.MOV R8, RZ, RZ, -R8 ;  /* 0x000000ffff087224 */ /* 0x000fe400078e0a08 */
[--C-:B------:R-:W-:Y:S01]  /*2da0*/  @!P2 IMAD.IADD R53, R53, 0x1, -R0.reuse ;  /* 0x000000013535a824 */ /* 0x100fe200078e0a00 */
[C---:B------:R-:W-:Y:S01]  /*2db0*/  ISETP.GT.U32.AND P2, PT, R0.reuse, R65, PT ;  /* 0x000000410000720c */ /* 0x040fe20003f44070 */
[----:B------:R-:W-:Y:S02]  /*2dc0*/  IMAD R55, R0, R8, R55 ;  /* 0x0000000800377224 */ /* 0x000fe400078e0237 */
[----:B------:R-:W-:Y:S02]  /*2dd0*/  @!P5 IMAD.IADD R63, R63, 0x1, -R0 ;  /* 0x000000013f3fd824 */ /* 0x000fe400078e0a00 */
[----:B------:R-:W-:Y:S01]  /*2de0*/  IMAD.HI.U32 R8, R4, R67, RZ ;  /* 0x0000004304087227 */ /* 0x000fe200078e00ff */
[----:B------:R-:W-:-:S03]  /*2df0*/  ISETP.GT.U32.AND P5, PT, R0, R55, PT ;  /* 0x000000370000720c */ /* 0x000fc60003fa4070 */
[----:B------:R-:W-:Y:S01]  /*2e00*/  IMAD.MOV.U32 R64, RZ, RZ, R51 ;  /* 0x000000ffff407224 */ /* 0x000fe200078e0033 */
[----:B------:R-:W-:Y:S01]  /*2e10*/  IADD3 R8, -R8, RZ, RZ ;  /* 0x000000ff08087210 */ /* 0x000fe20007ffe1ff */
[----:B------:R-:W-:-:S04]  /*2e20*/  IMAD.HI.U32 R16, R4, R69, RZ ;  /* 0x0000004504107227 */ /* 0x000fc800078e00ff */
[----:B------:R-:W-:Y:S01]  /*2e30*/  @!P2 IMAD.IADD R65, R65, 0x1, -R0 ;  /* 0x000000014141a824 */ /* 0x000fe200078e0a00 */
[C---:B------:R-:W-:Y:S01]  /*2e40*/  ISETP.GT.U32.AND P2, PT, R0.reuse, R63, PT ;  /* 0x0000003f0000720c */ /* 0x040fe20003f44070 */
[C---:B------:R-:W-:Y:S02]  /*2e50*/  IMAD R67, R0.reuse, R8, R67 ;  /* 0x0000000800437224 */ /* 0x040fe400078e0243 */
[----:B------:R-:W-:Y:S01]  /*2e60*/  @!P5 IADD3 R55, R55, -R0, RZ ;  /* 0x800000003737d210 */ /* 0x000fe20007ffe0ff */
[----:B------:R-:W-:Y:S01]  /*2e70*/  @!P3 IMAD.MOV R64, RZ, RZ, -R64 ;  /* 0x000000ffff40b224 */ /* 0x000fe200078e0a40 */
[C---:B------:R-:W-:Y:S01]  /*2e80*/  ISETP.GT.U32.AND P5, PT, R0.reuse, R65, PT ;  /* 0x000000410000720c */ /* 0x040fe20003fa4070 */
[----:B------:R-:W-:Y:S01]  /*2e90*/  IMAD.MOV R16, RZ, RZ, -R16 ;  /* 0x000000ffff107224 */ /* 0x000fe200078e0a10 */
[----:B------:R-:W-:Y:S01]  /*2ea0*/  ISETP.GT.U32.AND P3, PT, R0, R55, PT ;  /* 0x000000370000720c */ /* 0x000fe20003f64070 */
[----:B------:R-:W-:-:S04]  /*2eb0*/  IMAD.HI.U32 R66, R4, R73, RZ ;  /* 0x0000004904427227 */ /* 0x000fc800078e00ff */
[C---:B------:R-:W-:Y:S02]  /*2ec0*/  IMAD R69, R0.reuse, R16, R69 ;  /* 0x0000001000457224 */ /* 0x040fe400078e0245 */
[----:B------:R-:W-:Y:S01]  /*2ed0*/  @!P2 IMAD.IADD R63, R63, 0x1, -R0 ;  /* 0x000000013f3fa824 */ /* 0x000fe200078e0a00 */
[C---:B------:R-:W-:Y:S01]  /*2ee0*/  ISETP.GT.U32.AND P2, PT, R0.reuse, R67, PT ;  /* 0x000000430000720c */ /* 0x040fe20003f44070 */
[----:B------:R-:W-:Y:S02]  /*2ef0*/  IMAD.MOV R66, RZ, RZ, -R66 ;  /* 0x000000ffff427224 */ /* 0x000fe400078e0a42 */
[--C-:B------:R-:W-:Y:S01]  /*2f00*/  @!P5 IMAD.IADD R65, R65, 0x1, -R0.reuse ;  /* 0x000000014141d824 */ /* 0x100fe200078e0a00 */
[C---:B------:R-:W-:Y:S01]  /*2f10*/  ISETP.GT.U32.AND P5, PT, R0.reuse, R69, PT ;  /* 0x000000450000720c */ /* 0x040fe20003fa4070 */
[C---:B------:R-:W-:Y:S02]  /*2f20*/  IMAD R73, R0.reuse, R66, R73 ;  /* 0x0000004200497224 */ /* 0x040fe400078e0249 */
[----:B------:R-:W-:Y:S01]  /*2f30*/  @!P3 IMAD.IADD R55, R55, 0x1, -R0 ;  /* 0x000000013737b824 */ /* 0x000fe200078e0a00 */
[----:B------:R-:W-:Y:S01]  /*2f40*/  ISETP.GT.U32.AND P3, PT, R0, R71, PT ;  /* 0x000000470000720c */ /* 0x000fe20003f64070 */
[----:B------:R-:W-:Y:S01]  /*2f50*/  IMAD.HI.U32 R8, R4, R75, RZ ;  /* 0x0000004b04087227 */ /* 0x000fe200078e00ff */
[----:B------:R-:W-:-:S03]  /*2f60*/  @!P1 IADD3 R65, -R65, RZ, RZ ;  /* 0x000000ff41419210 */ /* 0x000fc60007ffe1ff */
[----:B------:R-:W-:Y:S01]  /*2f70*/  @!P2 IADD3 R67, R67, -R0, RZ ;  /* 0x800000004343a210 */ /* 0x000fe20007ffe0ff */
[----:B------:R-:W-:Y:S01]  /*2f80*/  IMAD.MOV R16, RZ, RZ, -R8 ;  /* 0x000000ffff107224 */ /* 0x000fe200078e0a08 */
[----:B------:R-:W-:Y:S01]  /*2f90*/  ISETP.GT.U32.AND P2, PT, R0, R73, PT ;  /* 0x000000490000720c */ /* 0x000fe20003f44070 */
[----:B------:R-:W-:-:S04]  /*2fa0*/  IMAD.HI.U32 R8, R4, R77, RZ ;  /* 0x0000004d04087227 */ /* 0x000fc800078e00ff */
[--C-:B------:R-:W-:Y:S01]  /*2fb0*/  @!P5 IMAD.IADD R69, R69, 0x1, -R0.reuse ;  /* 0x000000014545d824 */ /* 0x100fe200078e0a00 */
[C---:B------:R-:W-:Y:S01]  /*2fc0*/  ISETP.GT.U32.AND P5, PT, R0.reuse, R67, PT ;  /* 0x000000430000720c */ /* 0x040fe20003fa4070 */
[----:B------:R-:W-:Y:S02]  /*2fd0*/  @!P3 IMAD.IADD R71, R71, 0x1, -R0 ;  /* 0x000000014747b824 */ /* 0x000fe400078e0a00 */
[----:B------:R-:W-:Y:S01]  /*2fe0*/  IMAD.MOV.U32 R66, RZ, RZ, R53 ;  /* 0x000000ffff427224 */ /* 0x000fe200078e0035 */
[C---:B------:R-:W-:Y:S01]  /*2ff0*/  ISETP.GT.U32.AND P3, PT, R0.reuse, R69, PT ;  /* 0x000000450000720c */ /* 0x040fe20003f64070 */
[----:B------:R-:W-:Y:S02]  /*3000*/  IMAD.MOV R8, RZ, RZ, -R8 ;  /* 0x000000ffff087224 */ /* 0x000fe400078e0a08 */
[----:B------:R-:W-:Y:S02]  /*3010*/  @!P2 IMAD.IADD R73, R73, 0x1, -R0 ;  /* 0x000000014949a824 */ /* 0x000fe400078e0a00 */
[----:B------:R-:W-:Y:S01]  /*3020*/  IMAD R75, R0, R16, R75 ;  /* 0x00000010004b7224 */ /* 0x000fe200078e024b */
[----:B------:R-:W-:Y:S01]  /*3030*/  LOP3.LUT R16, R148, 0x7f, RZ, 0xc0, !PT ;  /* 0x0000007f94107812 */ /* 0x000fe200078ec0ff */
[----:B------:R-:W-:Y:S01]  /*3040*/  @!P6 IMAD.MOV R66, RZ, RZ, -R66 ;  /* 0x000000ffff42e224 */ /* 0x000fe200078e0a42 */
[----:B------:R-:W-:Y:S01]  /*3050*/  ISETP.GT.U32.AND P6, PT, R0, R71, PT ;  /* 0x000000470000720c */ /* 0x000fe20003fc4070 */
[----:B------:R-:W-:Y:S01]  /*3060*/  IMAD.HI.U32 R51, R4, R79, RZ ;  /* 0x0000004f04337227 */ /* 0x000fe200078e00ff */
[----:B------:R-:W-:-:S03]  /*3070*/  ISETP.GT.U32.AND P2, PT, R0, R73, PT ;  /* 0x000000490000720c */ /* 0x000fc60003f44070 */
[----:B------:R-:W-:-:S04]  /*3080*/  IMAD.HI.U32 R5, R4, R81, RZ ;  /* 0x0000005104057227 */ /* 0x000fc800078e00ff */
[C---:B------:R-:W-:Y:S02]  /*3090*/  IMAD R77, R0.reuse, R8, R77 ;  /* 0x00000008004d7224 */ /* 0x040fe400078e024d */
[--C-:B------:R-:W-:Y:S01]  /*30a0*/  @!P5 IMAD.IADD R67, R67, 0x1, -R0.reuse ;  /* 0x000000014343d824 */ /* 0x100fe200078e0a00 */
[C---:B------:R-:W-:Y:S01]  /*30b0*/  ISETP.GT.U32.AND P5, PT, R0.reuse, R75, PT ;  /* 0x0000004b0000720c */ /* 0x040fe20003fa4070 */
[----:B------:R-:W-:Y:S02]  /*30c0*/  IMAD.MOV R51, RZ, RZ, -R51 ;  /* 0x000000ffff337224 */ /* 0x000fe400078e0a33 */
[----:B------:R-:W-:Y:S02]  /*30d0*/  IMAD.MOV R5, RZ, RZ, -R5 ;  /* 0x000000ffff057224 */ /* 0x000fe400078e0a05 */
[----:B------:R-:W-:Y:S01]  /*30e0*/  @!P3 IMAD.IADD R69, R69, 0x1, -R0 ;  /* 0x000000014545b824 */ /* 0x000fe200078e0a00 */
[----:B------:R-:W-:Y:S01]  /*30f0*/  ISETP.GT.U32.AND P3, PT, R0, R77, PT ;  /* 0x0000004d0000720c */ /* 0x000fe20003f64070 */
[----:B------:R-:W-:-:S02]  /*3100*/  IMAD R8, R9, 0x100, R16 ;  /* 0x0000010009087824 */ /* 0x000fc400078e0210 */
[----:B------:R-:W-:-:S03]  /*3110*/  IMAD.HI.U32 R4, R4, R83, RZ ;  /* 0x0000005304047227 */ /* 0x000fc600078e00ff */
[----:B------:R-:W-:Y:S01]  /*3120*/  IADD3 R9, R8, 0x80, RZ ;  /* 0x0000008008097810 */ /* 0x000fe20007ffe0ff */
[C---:B------:R-:W-:Y:S01]  /*3130*/  IMAD R79, R0.reuse, R51, R79 ;  /* 0x00000033004f7224 */ /* 0x040fe200078e024f */
[----:B------:R-:W-:Y:S01]  /*3140*/  IABS R51, R8 ;  /* 0x0000000800337213 */ /* 0x000fe20000000000 */
[C---:B------:R-:W-:Y:S01]  /*3150*/  IMAD R81, R0.reuse, R5, R81 ;  /* 0x0000000500517224 */ /* 0x040fe200078e0251 */
[----:B------:R-:W-:Y:S01]  /*3160*/  IABS R53, R9 ;  /* 0x0000000900357213 */ /* 0x000fe20000000000 */
[----:B------:R-:W-:Y:S02]  /*3170*/  IMAD.MOV R4, RZ, RZ, -R4 ;  /* 0x000000ffff047224 */ /* 0x000fe400078e0a04 */
[--C-:B------:R-:W-:Y:S01]  /*3180*/  @!P6 IMAD.IADD R71, R71, 0x1, -R0.reuse ;  /* 0x000000014747e824 */ /* 0x100fe200078e0a00 */
[C---:B------:R-:W-:Y:S01]  /*3190*/  ISETP.GT.U32.AND P6, PT, R0.reuse, R79, PT ;  /* 0x0000004f0000720c */ /* 0x040fe20003fc4070 */
[----:B------:R-:W-:Y:S01]  /*31a0*/  @!P2 IMAD.IADD R73, R73, 0x1, -R0 ;  /* 0x000000014949a824 */ /* 0x000fe200078e0a00 */
[C---:B------:R-:W-:Y:S01]  /*31b0*/  ISETP.GT.U32.AND P2, PT, R0.reuse, R81, PT ;  /* 0x000000510000720c */ /* 0x040fe20003f44070 */
[----:B------:R-:W-:-:S02]  /*31c0*/  IMAD R83, R0, R4, R83 ;  /* 0x0000000400537224 */ /* 0x000fc400078e0253 */
[----:B------:R-:W-:Y:S01]  /*31d0*/  @!P5 IMAD.IADD R75, R75, 0x1, -R0 ;  /* 0x000000014b4bd824 */ /* 0x000fe200078e0a00 */
[----:B------:R-:W-:Y:S01]  /*31e0*/  ISETP.GE.AND P5, PT, R68, RZ, PT ;  /* 0x000000ff4400720c */ /* 0x000fe20003fa6270 */
[----:B------:R-:W-:-:S04]  /*31f0*/  IMAD.HI.U32 R4, R3, R51, RZ ;  /* 0x0000003303047227 */ /* 0x000fc800078e00ff */
[----:B------:R-:W-:Y:S01]  /*3200*/  @!P3 IMAD.IADD R77, R77, 0x1, -R0 ;  /* 0x000000014d4db824 */ /* 0x000fe200078e0a00 */
[----:B------:R-:W-:Y:S01]  /*3210*/  ISETP.GT.U32.AND P3, PT, R0, R83, PT ;  /* 0x000000530000720c */ /* 0x000fe20003f64070 */
[----:B------:R-:W-:Y:S01]  /*3220*/  IMAD.HI.U32 R3, R3, R53, RZ ;  /* 0x0000003503037227 */ /* 0x000fe200078e00ff */
[----:B------:R-:W-:-:S03]  /*3230*/  IADD3 R4, -R4, RZ, RZ ;  /* 0x000000ff04047210 */ /* 0x000fc60007ffe1ff */
[----:B------:R-:W-:Y:S02]  /*3240*/  IMAD.MOV R3, RZ, RZ, -R3 ;  /* 0x000000ffff037224 */ /* 0x000fe400078e0a03 */
[--C-:B------:R-:W-:Y:S01]  /*3250*/  @!P6 IMAD.IADD R79, R79, 0x1, -R0.reuse ;  /* 0x000000014f4fe824 */ /* 0x100fe200078e0a00 */
[----:B------:R-:W-:Y:S01]  /*3260*/  ISETP.GE.AND P6, PT, R72, RZ, PT ;  /* 0x000000ff4800720c */ /* 0x000fe20003fc6270 */
[--C-:B------:R-:W-:Y:S01]  /*3270*/  @!P2 IMAD.IADD R81, R81, 0x1, -R0.reuse ;  /* 0x000000015151a824 */ /* 0x100fe200078e0a00 */
[----:B------:R-:W-:Y:S01]  /*3280*/  ISETP.GE.AND P2, PT, R74, RZ, PT ;  /* 0x000000ff4a00720c */ /* 0x000fe20003f46270 */
[C---:B------:R-:W-:Y:S01]  /*3290*/  IMAD R51, R2.reuse, R4, R51 ;  /* 0x0000000402337224 */ /* 0x040fe200078e0233 */
[----:B------:R-:W-:Y:S01]  /*32a0*/  SHF.R.U32.HI R4, RZ, 0x1, R87 ;  /* 0x00000001ff047819 */ /* 0x000fe20000011657 */
[----:B------:R-:W-:Y:S02]  /*32b0*/  IMAD R53, R2, R3, R53 ;  /* 0x0000000302357224 */ /* 0x000fe400078e0235 */
[----:B------:R-:W-:Y:S01]  /*32c0*/  @!P4 IMAD.MOV R63, RZ, RZ, -R63 ;  /* 0x000000ffff3fc224 */ /* 0x000fe200078e0a3f */
[C---:B------:R-:W-:Y:S01]  /*32d0*/  ISETP.GT.U32.AND P4, PT, R0.reuse, R77, PT ;  /* 0x0000004d0000720c */ /* 0x040fe20003f84070 */
[----:B------:R-:W-:Y:S01]  /*32e0*/  @!P5 IMAD.MOV R67, RZ, RZ, -R67 ;  /* 0x000000ffff43d224 */ /* 0x000fe200078e0a43 */
[----:B------:R-:W-:Y:S01]  /*32f0*/  ISETP.GT.U32.AND P5, PT, R0, R81, PT ;  /* 0x000000510000720c */ /* 0x000fe20003fa4070 */
[----:B------:R-:W-:Y:S01]  /*3300*/  @!P3 IMAD.IADD R83, R83, 0x1, -R0 ;  /* 0x000000015353b824 */ /* 0x000fe200078e0a00 */
[C---:B------:R-:W-:Y:S01]  /*3310*/  ISETP.GT.U32.AND P3, PT, R2.reuse, R51, PT ;  /* 0x000000330200720c */ /* 0x040fe20003f64070 */
[----:B------:R-:W-:Y:S01]  /*3320*/  IMAD.MOV.U32 R68, RZ, RZ, R55 ;  /* 0x000000ffff447224 */ /* 0x000fe200078e0037 */
[----:B------:R-:W-:Y:S01]  /*3330*/  ISETP.GT.U32.AND P1, PT, R2, R53, PT ;  /* 0x000000350200720c */ /* 0x000fe20003f24070 */
[----:B------:R-:W-:Y:S01]  /*3340*/  @!P6 IMAD.MOV R69, RZ, RZ, -R69 ;  /* 0x000000ffff45e224 */ /* 0x000fe200078e0a45 */
[C---:B------:R-:W-:Y:S01]  /*3350*/  ISETP.GT.U32.AND P6, PT, R0.reuse, R79, PT ;  /* 0x0000004f0000720c */ /* 0x040fe20003fc4070 */
[----:B------:R-:W-:Y:S01]  /*3360*/  @!P0 IMAD.MOV R68, RZ, RZ, -R68 ;  /* 0x000000ffff448224 */ /* 0x000fe200078e0a44 */
[----:B------:R-:W-:Y:S01]  /*3370*/  ISETP.GT.U32.AND P0, PT, R0, R75, PT ;  /* 0x0000004b0000720c */ /* 0x000fe20003f04070 */
[----:B------:R-:W-:Y:S01]  /*3380*/  IMAD.SHL.U32 R3, R16, 0x4, RZ ;  /* 0x0000000410037824 */ /* 0x000fe200078e00ff */
[----:B------:R-:W-:Y:S01]  /*3390*/  LOP3.LUT R55, RZ, R86, RZ, 0x33, !PT ;  /* 0x00000056ff377212 */ /* 0x000fe200078e33ff */
[----:B------:R-:W-:Y:S01]  /*33a0*/  @!P2 IMAD.MOV R71, RZ, RZ, -R71 ;  /* 0x000000ffff47a224 */ /* 0x000fe200078e0a47 */
[----:B------:R-:W-:Y:S01]  /*33b0*/  @!P4 IADD3 R77, R77, -R0, RZ ;  /* 0x800000004d4dc210 */ /* 0x000fe20007ffe0ff */
[----:B------:R-:W-:Y:S01]  /*33c0*/  @!P5 IMAD.IADD R81, R81, 0x1, -R0 ;  /* 0x000000015151d824 */ /* 0x000fe200078e0a00 */
[----:B------:R-:W-:Y:S01]  /*33d0*/  ISETP.GE.AND P4, PT, R78, RZ, PT ;  /* 0x000000ff4e00720c */ /* 0x000fe20003f86270 */
[--C-:B------:R-:W-:Y:S01]  /*33e0*/  @!P3 IMAD.IADD R51, R51, 0x1, -R2.reuse ;  /* 0x000000013333b824 */ /* 0x100fe200078e0a02 */
[----:B------:R-:W-:Y:S01]  /*33f0*/  ISETP.GE.AND P5, PT, R82, RZ, PT ;  /* 0x000000ff5200720c */ /* 0x000fe20003fa6270 */
[----:B------:R-:W-:Y:S01]  /*3400*/  @!P1 IMAD.IADD R53, R53, 0x1, -R2 ;  /* 0x0000000135359824 */ /* 0x000fe200078e0a02 */
[----:B------:R-:W-:Y:S01]  /*3410*/  LOP3.LUT R252, R3, R4, RZ, 0x3c, !PT ;  /* 0x0000000403fc7212 */ /* 0x000fe200078e3cff */
[--C-:B------:R-:W-:Y:S01]  /*3420*/  @!P6 IMAD.IADD R79, R79, 0x1, -R0.reuse ;  /* 0x000000014f4fe824 */ /* 0x100fe200078e0a00 */
[C---:B------:R-:W-:Y:S01]  /*3430*/  ISETP.GT.U32.AND P1, PT, R2.reuse, R51, PT ;  /* 0x000000330200720c */ /* 0x040fe20003f24070 */
[----:B------:R-:W-:Y:S01]  /*3440*/  @!P0 IMAD.IADD R75, R75, 0x1, -R0 ;  /* 0x000000014b4b8824 */ /* 0x000fe200078e0a00 */
[----:B------:R-:W-:Y:S01]  /*3450*/  ISETP.GT.U32.AND P2, PT, R2, R53, PT ;  /* 0x000000350200720c */ /* 0x000fe20003f44070 */
[----:B------:R-:W3:Y:S01]  /*3460*/  LDC.64 R4, c[0x0][0x230] ;  /* 0x00008c00ff047b82 */ /* 0x000ee20000000a00 */
[----:B------:R-:W-:Y:S01]  /*3470*/  ISETP.GE.AND P0, PT, R76, RZ, PT ;  /* 0x000000ff4c00720c */ /* 0x000fe20003f06270 */
[----:B------:R-:W-:Y:S01]  /*3480*/  STL [R1+0x854], R252 ;  /* 0x000854fc01007387 */ /* 0x000fe20000100800 */
[----:B------:R-:W-:Y:S01]  /*3490*/  ISETP.GT.U32.AND P3, PT, R0, R83, PT ;  /* 0x000000530000720c */ /* 0x000fe20003f64070 */
[----:B------:R-:W-:Y:S01]  /*34a0*/  @!P4 IMAD.MOV R75, RZ, RZ, -R75 ;  /* 0x000000ffff4bc224 */ /* 0x000fe200078e0a4b */
[----:B------:R-:W-:Y:S01]  /*34b0*/  ISETP.GE.AND P4, PT, R8, RZ, PT ;  /* 0x000000ff0800720c */ /* 0x000fe20003f86270 */
[----:B------:R-:W-:Y:S01]  /*34c0*/  @!P5 IMAD.MOV R79, RZ, RZ, -R79 ;  /* 0x000000ffff4fd224 */ /* 0x000fe200078e0a4f */
[----:B------:R-:W-:Y:S01]  /*34d0*/  ISETP.GE.AND P5, PT, R9, RZ, PT ;  /* 0x000000ff0900720c */ /* 0x000fe20003fa6270 */
[----:B------:R-:W-:Y:S01]  /*34e0*/  STL.64 [R1+0x600], R88 ;  /* 0x0006005801007387 */ /* 0x000fe20000100a00 */
[----:B------:R-:W-:Y:S01]  /*34f0*/  ISETP.GE.AND P6, PT, R80, RZ, PT ;  /* 0x000000ff5000720c */ /* 0x000fe20003fc6270 */
[--C-:B------:R-:W-:Y:S01]  /*3500*/  @!P1 IMAD.IADD R51, R51, 0x1, -R2.reuse ;  /* 0x0000000133339824 */ /* 0x100fe200078e0a02 */
[----:B------:R-:W-:Y:S01]  /*3510*/  ISETP.GE.AND P1, PT, R70, RZ, PT ;  /* 0x000000ff4600720c */ /* 0x000fe20003f26270 */
[----:B------:R-:W-:Y:S01]  /*3520*/  @!P2 IMAD.IADD R53, R53, 0x1, -R2 ;  /* 0x000000013535a824 */ /* 0x000fe200078e0a02 */
[----:B------:R-:W-:Y:S01]  /*3530*/  ISETP.NE.AND P2, PT, R85, RZ, PT ;  /* 0x000000ff5500720c */ /* 0x000fe20003f45270 */
[----:B------:R-:W4:Y:S01]  /*3540*/  LDC.64 R2, c[0x0][0x238] ;  /* 0x00008e00ff027b82 */ /* 0x000f220000000a00 */
[----:B------:R-:W-:Y:S01]  /*3550*/  @!P0 IADD3 R73, -R73, RZ, RZ ;  /* 0x000000ff49498210 */ /* 0x000fe20007ffe1ff */
[----:B------:R-:W-:Y:S01]  /*3560*/  @!P3 IMAD.IADD R83, R83, 0x1, -R0 ;  /* 0x000000015353b824 */ /* 0x000fe200078e0a00 */
[----:B------:R-:W-:Y:S01]  /*3570*/  ISETP.NE.AND P0, PT, R86, RZ, PT ;  /* 0x000000ff5600720c */ /* 0x000fe20003f05270 */
[----:B------:R-:W-:Y:S01]  /*3580*/  @!P4 IMAD.MOV R51, RZ, RZ, -R51 ;  /* 0x000000ffff33c224 */ /* 0x000fe200078e0a33 */
[----:B------:R-:W-:Y:S01]  /*3590*/  LOP3.LUT R0, RZ, R85, RZ, 0x33, !PT ;  /* 0x00000055ff007212 */ /* 0x000fe200078e33ff */
[----:B------:R-:W-:Y:S01]  /*35a0*/  @!P5 IMAD.MOV R53, RZ, RZ, -R53 ;  /* 0x000000ffff35d224 */ /* 0x000fe200078e0a35 */
[C---:B------:R-:W-:Y:S01]  /*35b0*/  SEL R72, R55.reuse, R11, !P0 ;  /* 0x0000000b37487207 */ /* 0x040fe20004000000 */
[----:B------:R-:W-:Y:S01]  /*35c0*/  @!P6 IMAD.MOV R77, RZ, RZ, -R77 ;  /* 0x000000ffff4de224 */ /* 0x000fe200078e0a4d */
[C---:B------:R-:W-:Y:S01]  /*35d0*/  SEL R70, R55.reuse, R10, !P0 ;  /* 0x0000000a37467207 */ /* 0x040fe20004000000 */
[----:B------:R-:W-:Y:S01]  /*35e0*/  @!P1 IMAD.MOV R83, RZ, RZ, -R83 ;  /* 0x000000ffff539224 */ /* 0x000fe200078e0a53 */
[C---:B------:R-:W-:Y:S01]  /*35f0*/  SEL R11, R55.reuse, R6, !P0 ;  /* 0x00000006370b7207 */ /* 0x040fe20004000000 */
[----:B------:R-:W-:Y:S01]  /*3600*/  IMAD R72, R72, UR5, RZ ;  /* 0x0000000548487c24 */ /* 0x000fe2000f8e02ff */
[----:B------:R-:W-:Y:S01]  /*3610*/  SEL R6, R0, R51, !P2 ;  /* 0x0000003300067207 */ /* 0x000fe20005000000 */
[----:B------:R-:W-:Y:S01]  /*3620*/  IMAD R70, R70, UR5, RZ ;  /* 0x0000000546467c24 */ /* 0x000fe2000f8e02ff */
[----:B------:R-:W-:Y:S01]  /*3630*/  SEL R10, R0, R53, !P2 ;  /* 0x00000035000a7207 */ /* 0x000fe20005000000 */
[----:B---3--:R-:W-:Y:S01]  /*3640*/  VIADD R0, R4, 0xfffffffe ;  /* 0xfffffffe04007836 */ /* 0x008fe20000000000 */
[----:B------:R-:W-:Y:S01]  /*3650*/  ISETP.GE.AND P3, PT, R84, RZ, PT ;  /* 0x000000ff5400720c */ /* 0x000fe20003f66270 */
[----:B------:R-:W-:Y:S01]  /*3660*/  IMAD R6, R6, R5, RZ ;  /* 0x0000000506067224 */ /* 0x000fe200078e02ff */
[C---:B------:R-:W-:Y:S01]  /*3670*/  SEL R80, R55.reuse, R20, !P0 ;  /* 0x0000001437507207 */ /* 0x040fe20004000000 */
[----:B------:R-:W-:Y:S01]  /*3680*/  VIADD R20, R4, 0xfffffffc ;  /* 0xfffffffc04147836 */ /* 0x000fe20000000000 */
[----:B------:R-:W-:Y:S01]  /*3690*/  ISETP.GE.U32.AND P4, PT, R0, 0x7fffffdf, PT ;  /* 0x7fffffdf0000780c */ /* 0x000fe20003f86070 */
[----:B------:R-:W-:Y:S01]  /*36a0*/  VIADD R0, R4, 0xfffffffb ;  /* 0xfffffffb04007836 */ /* 0x000fe20000000000 */
[C---:B------:R-:W-:Y:S01]  /*36b0*/  SEL R82, R55.reuse, R21, !P0 ;  /* 0x0000001537527207 */ /* 0x040fe20004000000 */
[----:B------:R-:W-:Y:S01]  /*36c0*/  IMAD R5, R10, R5, RZ ;  /* 0x000000050a057224 */ /* 0x000fe200078e02ff */
[C---:B------:R-:W-:Y:S01]  /*36d0*/  SEL R12, R55.reuse, R12, !P0 ;  /* 0x0000000c370c7207 */ /* 0x040fe20004000000 */
[----:B------:R3:W-:Y:S01]  /*36e0*/  STL.64 [R1+0x9c0], R8 ;  /* 0x0009c00801007387 */ /* 0x0007e20000100a00 */
[----:B------:R-:W-:Y:S01]  /*36f0*/  ISETP.GE.U32.AND P5, PT, R0, 0x7fffffdc, PT ;  /* 0x7fffffdc0000780c */ /* 0x000fe20003fa6070 */
[----:B----4-:R-:W-:Y:S01]  /*3700*/  IMAD R0, R100, R3, RZ ;  /* 0x0000000364007224 */ /* 0x010fe200078e02ff */
[----:B------:R-:W-:Y:S01]  /*3710*/  ISETP.GE.U32.AND P6, PT, R20, 0x7fffffdd, PT ;  /* 0x7fffffdd1400780c */ /* 0x000fe20003fc6070 */
[----:B------:R-:W-:Y:S01]  /*3720*/  @!P3 IMAD.MOV R81, RZ, RZ, -R81 ;  /* 0x000000ffff51b224 */ /* 0x000fe200078e0a51 */
[C---:B------:R-:W-:Y:S01]  /*3730*/  SEL R13, R55.reuse, R13, !P0 ;  /* 0x0000000d370d7207 */ /* 0x040fe20004000000 */
[----:B------:R-:W-:Y:S01]  /*3740*/  VIADD R144, R4, 0xfffffffa ;  /* 0xfffffffa04907836 */ /* 0x000fe20000000000 */
[----:B------:R-:W-:Y:S01]  /*3750*/  LEA R20, P1, R0, R99, 0x2 ;  /* 0x0000006300147211 */ /* 0x000fe200078210ff */
[----:B------:R-:W-:Y:S01]  /*3760*/  STL [R1+0x9d0], R0 ;  /* 0x0009d00001007387 */ /* 0x000fe20000100800 */
[C---:B------:R-:W-:Y:S01]  /*3770*/  SEL R97, R55.reuse, R67, !P0 ;  /* 0x0000004337617207 */ /* 0x040fe20004000000 */
[----:B------:R-:W-:Y:S01]  /*3780*/  IMAD R67, R82, UR5, RZ ;  /* 0x0000000552437c24 */ /* 0x000fe2000f8e02ff */
[C---:B------:R-:W-:Y:S01]  /*3790*/  SEL R84, R55.reuse, R22, !P0 ;  /* 0x0000001637547207 */ /* 0x040fe20004000000 */
[----:B------:R-:W-:Y:S01]  /*37a0*/  STL [R1+0x708], R70 ;  /* 0x0007084601007387 */ /* 0x000fe20000100800 */
[C---:B------:R-:W-:Y:S01]  /*37b0*/  SEL R21, R55.reuse, R79, !P0 ;  /* 0x0000004f37157207 */ /* 0x040fe20004000000 */
[----:B------:R-:W-:Y:S01]  /*37c0*/  IMAD R79, R12, UR5, RZ ;  /* 0x000000050c4f7c24 */ /* 0x000fe2000f8e02ff */
[C---:B------:R-:W-:Y:S01]  /*37d0*/  SEL R74, R55.reuse, R14, !P0 ;  /* 0x0000000e374a7207 */ /* 0x040fe20004000000 */
[----:B------:R-:W-:Y:S01]  /*37e0*/  STL [R1+0x704], R72 ;  /* 0x0007044801007387 */ /* 0x000fe20000100800 */
[----:B------:R-:W-:Y:S01]  /*37f0*/  SEL R22, R55, R77, !P0 ;  /* 0x0000004d37167207 */ /* 0x000fe20004000000 */
[----:B------:R-:W-:Y:S01]  /*3800*/  IMAD R77, R13, UR5, RZ ;  /* 0x000000050d4d7c24 */ /* 0x000fe2000f8e02ff */
[----:B------:R-:W-:Y:S01]  /*3810*/  LEA.HI.X.SX32 R10, R0, R98, 0x2, P1 ;  /* 0x00000062000a7211 */ /* 0x000fe200008f16ff */
[----:B---3--:R-:W-:Y:S01]  /*3820*/  IMAD R9, R74, UR5, RZ ;  /* 0x000000054a097c24 */ /* 0x008fe2000f8e02ff */
[-C--:B------:R-:W-:Y:S01]  /*3830*/  LEA R82, P3, R70, R20.reuse, 0x2 ;  /* 0x0000001446527211 */ /* 0x080fe200078610ff */
[----:B------:R3:W-:Y:S01]  /*3840*/  STL [R1+0x700], R79 ;  /* 0x0007004f01007387 */ /* 0x0007e20000100800 */
[C---:B------:R-:W-:Y:S01]  /*3850*/  SEL R76, R55.reuse, R15, !P0 ;  /* 0x0000000f374c7207 */ /* 0x040fe20004000000 */
[----:B------:R-:W-:Y:S01]  /*3860*/  IMAD.SHL.U32 R8, R148, 0x10, RZ ;  /* 0x0000001094087824 */ /* 0x000fe200078e00ff */
[----:B------:R-:W-:Y:S01]  /*3870*/  LEA R12, P1, R72, R20, 0x2 ;  /* 0x00000014480c7211 */ /* 0x000fe200078210ff */
[----:B------:R4:W-:Y:S01]  /*3880*/  STL [R1+0x6fc], R77 ;  /* 0x0006fc4d01007387 */ /* 0x0009e20000100800 */
[C---:B------:R-:W-:Y:S01]  /*3890*/  SEL R14, R55.reuse, R83, !P0 ;  /* 0x00000053370e7207 */ /* 0x040fe20004000000 */
[----:B------:R-:W-:Y:S01]  /*38a0*/  IMAD R22, R22, UR5, RZ ;  /* 0x0000000516167c24 */ /* 0x000fe2000f8e02ff */
[C---:B------:R-:W-:Y:S01]  /*38b0*/  SEL R85, R55.reuse, R23, !P0 ;  /* 0x0000001737557207 */ /* 0x040fe20004000000 */
[----:B------:R-:W-:Y:S01]  /*38c0*/  STL [R1+0x6f8], R9 ;  /* 0x0006f80901007387 */ /* 0x000fe20000100800 */
[C---:B------:R-:W-:Y:S01]  /*38d0*/  SEL R96, R55.reuse, R68, !P0 ;  /* 0x0000004437607207 */ /* 0x040fe20004000000 */
[----:B------:R-:W-:Y:S01]  /*38e0*/  IMAD R68, R80, UR5, RZ ;  /* 0x0000000550447c24 */ /* 0x000fe2000f8e02ff */
[----:B------:R-:W-:Y:S01]  /*38f0*/  LEA.HI.X.SX32 R83, R70, R10, 0x2, P3 ;  /* 0x0000000a46537211 */ /* 0x000fe200018f16ff */
[----:B------:R-:W-:Y:S01]  /*3900*/  IMAD R14, R14, UR5, RZ ;  /* 0x000000050e0e7c24 */ /* 0x000fe2000f8e02ff */
[C---:B------:R-:W-:Y:S01]  /*3910*/  SEL R78, R55.reuse, R17, !P0 ;  /* 0x00000011374e7207 */ /* 0x040fe20004000000 */
[----:B------:R-:W-:Y:S01]  /*3920*/  VIADD R145, R4, 0xfffffff9 ;  /* 0xfffffff904917836 */ /* 0x000fe20000000000 */
[----:B------:R-:W-:Y:S01]  /*3930*/  SEL R23, R55, R75, !P0 ;  /* 0x0000004b37177207 */ /* 0x000fe20004000000 */
[----:B------:R-:W-:Y:S01]  /*3940*/  IMAD R75, R76, UR5, RZ ;  /* 0x000000054c4b7c24 */ /* 0x000fe2000f8e02ff */
[----:B------:R-:W-:-:S02]  /*3950*/  LEA R142, P3, R79, R20, 0x2 ;  /* 0x000000144f8e7211 */ /* 0x000fc400078610ff */
[----:B------:R-:W-:Y:S02]  /*3960*/  LEA.HI.X.SX32 R13, R72, R10, 0x2, P1 ;  /* 0x0000000a480d7211 */ /* 0x000fe400008f16ff */
[----:B------:R-:W-:Y:S01]  /*3970*/  SEL R18, R55, R18, !P0 ;  /* 0x0000001237127207 */ /* 0x000fe20004000000 */
[----:B------:R1:W-:Y:S01]  /*3980*/  STL [R1+0x6f4], R75 ;  /* 0x0006f44b01007387 */ /* 0x0003e20000100800 */
[----:B------:R-:W-:Y:S02]  /*3990*/  LEA R80, P1, R77, R20, 0x2 ;  /* 0x000000144d507211 */ /* 0x000fe400078210ff */
[C---:B------:R-:W-:Y:S02]  /*39a0*/  SEL R86, R55.reuse, R24, !P0 ;  /* 0x0000001837567207 */ /* 0x040fe40004000000 */
[C---:B------:R-:W-:Y:S02]  /*39b0*/  SEL R87, R55.reuse, R25, !P0 ;  /* 0x0000001937577207 */ /* 0x040fe40004000000 */
[C---:B------:R-:W-:Y:S01]  /*39c0*/  SEL R24, R55.reuse, R73, !P0 ;  /* 0x0000004937187207 */ /* 0x040fe20004000000 */
[----:B------:R-:W-:Y:S01]  /*39d0*/  IMAD R73, R78, UR5, RZ ;  /* 0x000000054e497c24 */ /* 0x000fe2000f8e02ff */
[----:B------:R-:W-:-:S02]  /*39e0*/  SEL R17, R55, R81, !P0 ;  /* 0x0000005137117207 */ /* 0x000fc40004000000 */
[----:B------:R-:W-:Y:S01]  /*39f0*/  LEA.HI.X.SX32 R143, R79, R10, 0x2, P3 ;  /* 0x0000000a4f8f7211 */ /* 0x000fe200018f16ff */
[----:B------:R-:W-:Y:S01]  /*3a00*/  IMAD R24, R24, UR5, RZ ;  /* 0x0000000518187c24 */ /* 0x000fe2000f8e02ff */
[C---:B------:R-:W-:Y:S01]  /*3a10*/  SEL R19, R55.reuse, R19, !P0 ;  /* 0x0000001337137207 */ /* 0x040fe20004000000 */
[----:B------:R2:W-:Y:S01]  /*3a20*/  STL [R1+0x6f0], R73 ;  /* 0x0006f04901007387 */ /* 0x0005e20000100800 */
[----:B------:R-:W-:Y:S01]  /*3a30*/  SEL R25, R55, R71, !P0 ;  /* 0x0000004737197207 */ /* 0x000fe20004000000 */
[----:B------:R-:W-:Y:S01]  /*3a40*/  IMAD R71, R18, UR5, RZ ;  /* 0x0000000512477c24 */ /* 0x000fe2000f8e02ff */
[----:B------:R-:W-:Y:S02]  /*3a50*/  LEA R140, P3, R9, R20, 0x2 ;  /* 0x00000014098c7211 */ /* 0x000fe400078610ff */
[----:B------:R-:W-:Y:S01]  /*3a60*/  LEA.HI.X.SX32 R81, R77, R10, 0x2, P1 ;  /* 0x0000000a4d517211 */ /* 0x000fe200008f16ff */
[----:B------:R-:W-:Y:S01]  /*3a70*/  IMAD R25, R25, UR5, RZ ;  /* 0x0000000519197c24 */ /* 0x000fe2000f8e02ff */
[----:B------:R-:W-:Y:S01]  /*3a80*/  LEA R78, P1, R75, R20, 0x2 ;  /* 0x000000144b4e7211 */ /* 0x000fe200078210ff */
[----:B------:R2:W-:Y:S01]  /*3a90*/  STL [R1+0x6ec], R71 ;  /* 0x0006ec4701007387 */ /* 0x0005e20000100800 */
[----:B------:R-:W-:-:S02]  /*3aa0*/  SEL R88, R55, R26, !P0 ;  /* 0x0000001a37587207 */ /* 0x000fc40004000000 */
[----:B------:R-:W-:Y:S01]  /*3ab0*/  SEL R26, R55, R69, !P0 ;  /* 0x00000045371a7207 */ /* 0x000fe20004000000 */
[----:B------:R-:W-:Y:S01]  /*3ac0*/  IMAD R69, R19, UR5, RZ ;  /* 0x0000000513457c24 */ /* 0x000fe2000f8e02ff */
[----:B------:R-:W-:Y:S02]  /*3ad0*/  LEA.HI.X.SX32 R141, R9, R10, 0x2, P3 ;  /* 0x0000000a098d7211 */ /* 0x000fe400018f16ff */
[----:B------:R-:W-:Y:S01]  /*3ae0*/  LEA R18, P3, R73, R20, 0x2 ;  /* 0x0000001449127211 */ /* 0x000fe200078610ff */
[----:B------:R-:W-:Y:S01]  /*3af0*/  IMAD R26, R26, UR5, RZ ;  /* 0x000000051a1a7c24 */ /* 0x000fe2000f8e02ff */
[----:B---3--:R-:W-:Y:S01]  /*3b00*/  LEA.HI.X.SX32 R79, R75, R10, 0x2, P1 ;  /* 0x0000000a4b4f7211 */ /* 0x008fe200008f16ff */
[----:B------:R-:W-:Y:S01]  /*3b10*/  STL [R1+0x6e8], R69 ;  /* 0x0006e84501007387 */ /* 0x000fe20000100800 */
[----:B------:R-:W-:Y:S02]  /*3b20*/  LEA R76, P1, R71, R20, 0x2 ;  /* 0x00000014474c7211 */ /* 0x000fe400078210ff */
[----:B------:R-:W-:Y:S01]  /*3b30*/  LEA.HI.X.SX32 R19, R73, R10, 0x2, P3 ;  /* 0x0000000a49137211 */ /* 0x000fe200018f16ff */
[----:B------:R3:W-:Y:S01]  /*3b40*/  STL [R1+0x6e4], R68 ;  /* 0x0006e44401007387 */ /* 0x0007e20000100800 */
[----:B------:R-:W-:Y:S01]  /*3b50*/  SEL R93, R55, R66, !P0 ;  /* 0x00000042375d7207 */ /* 0x000fe20004000000 */
[----:B------:R-:W-:Y:S01]  /*3b60*/  IMAD R66, R84, UR5, RZ ;  /* 0x0000000554427c24 */ /* 0x000fe2000f8e02ff */
[----:B------:R-:W-:Y:S01]  /*3b70*/  LEA R138, P3, R69, R20, 0x2 ;  /* 0x00000014458a7211 */ /* 0x000fe200078610ff */
[----:B------:R-:W-:Y:S01]  /*3b80*/  STL [R1+0x6e0], R67 ;  /* 0x0006e04301007387 */ /* 0x000fe20000100800 */
[----:B----4-:R-:W-:-:S02]  /*3b90*/  LEA.HI.X.SX32 R77, R71, R10, 0x2, P1 ;  /* 0x0000000a474d7211 */ /* 0x010fc400008f16ff */
[----:B------:R-:W-:Y:S01]  /*3ba0*/  LEA R74, P1, R68, R20, 0x2 ;  /* 0x00000014444a7211 */ /* 0x000fe200078210ff */
[----:B------:R4:W-:Y:S01]  /*3bb0*/  STL [R1+0x6dc], R66 ;  /* 0x0006dc4201007387 */ /* 0x0009e20000100800 */
[----:B------:R-:W-:Y:S01]  /*3bc0*/  SEL R95, R55, R65, !P0 ;  /* 0x00000041375f7207 */ /* 0x000fe20004000000 */
[----:B------:R-:W-:Y:S01]  /*3bd0*/  IMAD R65, R85, UR5, RZ ;  /* 0x0000000555417c24 */ /* 0x000fe2000f8e02ff */
[----:B------:R-:W-:Y:S02]  /*3be0*/  LEA.HI.X.SX32 R139, R69, R10, 0x2, P3 ;  /* 0x0000000a458b7211 */ /* 0x000fe400018f16ff */
[----:B------:R-:W-:Y:S01]  /*3bf0*/  SEL R92, R55, R64, !P0 ;  /* 0x00000040375c7207 */ /* 0x000fe20004000000 */
[----:B------:R-:W-:Y:S01]  /*3c00*/  IMAD R64, R86, UR5, RZ ;  /* 0x0000000556407c24 */ /* 0x000fe2000f8e02ff */
[----:B------:R-:W-:Y:S01]  /*3c10*/  LEA R136, P3, R67, R20, 0x2 ;  /* 0x0000001443887211 */ /* 0x000fe200078610ff */
[----:B------:R-:W-:Y:S01]  /*3c20*/  STL [R1+0x6d8], R65 ;  /* 0x0006d84101007387 */ /* 0x000fe20000100800 */
[----:B-1----:R-:W-:-:S02]  /*3c30*/  LEA.HI.X.SX32 R75, R68, R10, 0x2, P1 ;  /* 0x0000000a444b7211 */ /* 0x002fc400008f16ff */
[----:B------:R-:W-:Y:S01]  /*3c40*/  LEA R72, P1, R66, R20, 0x2 ;  /* 0x0000001442487211 */ /* 0x000fe200078210ff */
[----:B------:R1:W-:Y:S01]  /*3c50*/  STL [R1+0x6d4], R64 ;  /* 0x0006d44001007387 */ /* 0x0003e20000100800 */
[----:B------:R-:W-:Y:S01]  /*3c60*/  SEL R94, R55, R63, !P0 ;  /* 0x0000003f375e7207 */ /* 0x000fe20004000000 */
[----:B------:R-:W-:Y:S01]  /*3c70*/  IMAD R63, R87, UR5, RZ ;  /* 0x00000005573f7c24 */ /* 0x000fe2000f8e02ff */
[----:B------:R-:W-:Y:S02]  /*3c80*/  LEA.HI.X.SX32 R137, R67, R10, 0x2, P3 ;  /* 0x0000000a43897211 */ /* 0x000fe400018f16ff */
[C---:B------:R-:W-:Y:S02]  /*3c90*/  SEL R27, R55.reuse, R27, !P0 ;  /* 0x0000001b371b7207 */ /* 0x040fe40004000000 */
[----:B------:R-:W-:Y:S01]  /*3ca0*/  SEL R90, R55, R62, !P0 ;  /* 0x0000003e375a7207 */ /* 0x000fe20004000000 */
[----:B------:R-:W-:Y:S01]  /*3cb0*/  IMAD R62, R88, UR5, RZ ;  /* 0x00000005583e7c24 */ /* 0x000fe2000f8e02ff */
[----:B------:R-:W-:Y:S01]  /*3cc0*/  LEA R134, P3, R65, R20, 0x2 ;  /* 0x0000001441867211 */ /* 0x000fe200078610ff */
[----:B------:R-:W-:Y:S01]  /*3cd0*/  STL [R1+0x6d0], R63 ;  /* 0x0006d03f01007387 */ /* 0x000fe20000100800 */
[----:B--2---:R-:W-:-:S02]  /*3ce0*/  LEA.HI.X.SX32 R73, R66, R10, 0x2, P1 ;  /* 0x0000000a42497211 */ /* 0x004fc400008f16ff */
[C---:B------:R-:W-:Y:S01]  /*3cf0*/  SEL R28, R55.reuse, R28, !P0 ;  /* 0x0000001c371c7207 */ /* 0x040fe20004000000 */
[----:B------:R-:W-:Y:S01]  /*3d00*/  STL [R1+0x6cc], R62 ;  /* 0x0006cc3e01007387 */ /* 0x000fe20000100800 */
[----:B------:R-:W-:Y:S02]  /*3d10*/  LEA R70, P1, R64, R20, 0x2 ;  /* 0x0000001440467211 */ /* 0x000fe400078210ff */
[----:B------:R-:W-:Y:S01]  /*3d20*/  SEL R91, R55, R61, !P0 ;  /* 0x0000003d375b7207 */ /* 0x000fe20004000000 */
[----:B------:R-:W-:Y:S01]  /*3d30*/  IMAD R61, R27, UR5, RZ ;  /* 0x000000051b3d7c24 */ /* 0x000fe2000f8e02ff */
[----:B------:R-:W-:Y:S02]  /*3d40*/  LEA.HI.X.SX32 R135, R65, R10, 0x2, P3 ;  /* 0x0000000a41877211 */ /* 0x000fe400018f16ff */
[C---:B------:R-:W-:Y:S02]  /*3d50*/  SEL R29, R55.reuse, R29, !P0 ;  /* 0x0000001d371d7207 */ /* 0x040fe40004000000 */
[----:B------:R-:W-:Y:S01]  /*3d60*/  SEL R89, R55, R60, !P0 ;  /* 0x0000003c37597207 */ /* 0x000fe20004000000 */
[----:B------:R-:W-:Y:S01]  /*3d70*/  IMAD R60, R28, UR5, RZ ;  /* 0x000000051c3c7c24 */ /* 0x000fe2000f8e02ff */
[----:B------:R-:W-:Y:S01]  /*3d80*/  LEA R132, P3, R63, R20, 0x2 ;  /* 0x000000143f847211 */ /* 0x000fe200078610ff */
[----:B------:R-:W-:Y:S01]  /*3d90*/  IMAD R29, R29, UR5, RZ ;  /* 0x000000051d1d7c24 */ /* 0x000fe2000f8e02ff */
[----:B------:R-:W-:Y:S01]  /*3da0*/  LEA.HI.X.SX32 R71, R64, R10, 0x2, P1 ;  /* 0x0000000a40477211 */ /* 0x000fe200008f16ff */
[----:B------:R-:W-:Y:S01]  /*3db0*/  STL [R1+0x6c8], R61 ;  /* 0x0006c83d01007387 */ /* 0x000fe20000100800 */
[----:B------:R-:W-:-:S02]  /*3dc0*/  SEL R30, R55, R30, !P0 ;  /* 0x0000001e371e7207 */ /* 0x000fc40004000000 */
[----:B---3--:R-:W-:Y:S01]  /*3dd0*/  LEA R68, P1, R62, R20, 0x2 ;  /* 0x000000143e447211 */ /* 0x008fe200078210ff */
[----:B------:R-:W-:Y:S01]  /*3de0*/  STL [R1+0x6c4], R60 ;  /* 0x0006c43c01007387 */ /* 0x000fe20000100800 */
[----:B------:R-:W-:Y:S01]  /*3df0*/  LEA.HI.X.SX32 R133, R63, R10, 0x2, P3 ;  /* 0x0000000a3f857211 */ /* 0x000fe200018f16ff */
[----:B------:R-:W-:Y:S01]  /*3e00*/  IMAD R30, R30, UR5, RZ ;  /* 0x000000051e1e7c24 */ /* 0x000fe2000f8e02ff */
[----:B------:R-:W-:Y:S01]  /*3e10*/  SEL R31, R55, R31, !P0 ;  /* 0x0000001f371f7207 */ /* 0x000fe20004000000 */
[----:B------:R2:W-:Y:S01]  /*3e20*/  STL [R1+0x6c0], R29 ;  /* 0x0006c01d01007387 */ /* 0x0005e20000100800 */
[----:B------:R-:W-:Y:S02]  /*3e30*/  LEA R130, P3, R61, R20, 0x2 ;  /* 0x000000143d827211 */ /* 0x000fe400078610ff */
[----:B------:R-:W-:Y:S01]  /*3e40*/  LEA.HI.X.SX32 R69, R62, R10, 0x2, P1 ;  /* 0x0000000a3e457211 */ /* 0x000fe200008f16ff */
[----:B------:R-:W-:Y:S01]  /*3e50*/  IMAD R31, R31, UR5, RZ ;  /* 0x000000051f1f7c24 */ /* 0x000fe2000f8e02ff */
[----:B------:R-:W-:Y:S01]  /*3e60*/  SEL R32, R55, R32, !P0 ;  /* 0x0000002037207207 */ /* 0x000fe20004000000 */
[----:B------:R3:W-:Y:S01]  /*3e70*/  STL [R1+0x6bc], R30 ;  /* 0x0006bc1e01007387 */ /* 0x0007e20000100800 */
[----:B----4-:R-:W-:-:S02]  /*3e80*/  LEA R66, P1, R60, R20, 0x2 ;  /* 0x000000143c427211 */ /* 0x010fc400078210ff */
        /* <DEDUP_REMOVED lines=9> */
[----:B-1----:R-:W-:-:S02]  /*3f20*/  LEA R64, P1, R30, R20, 0x2 ;  /* 0x000000141e407211 */ /* 0x002fc400078210ff */
[----:B------:R-:W-:Y:S01]  /*3f30*/  LEA.HI.X.SX32 R129, R29, R10, 0x2, P3 ;  /* 0x0000000a1d817211 */ /* 0x000fe200018f16ff */
[----:B------:R-:W-:Y:S01]  /*3f40*/  IMAD R100, R34, UR5, RZ ;  /* 0x0000000522647c24 */ /* 0x000fe2000f8e02ff */
[----:B------:R-:W-:Y:S01]  /*3f50*/  SEL R35, R55, R35, !P0 ;  /* 0x0000002337237207 */ /* 0x000fe20004000000 */
[----:B------:R1:W-:Y:S01]  /*3f60*/  STL [R1+0x6b0], R33 ;  /* 0x0006b02101007387 */ /* 0x0003e20000100800 */
[----:B------:R-:W-:Y:S01]  /*3f70*/  LEA R126, P3, R31, R20, 0x2 ;  /* 0x000000141f7e7211 */ /* 0x000fe200078610ff */
[----:B--2---:R-:W-:Y:S01]  /*3f80*/  IMAD R29, R93, UR5, RZ ;  /* 0x000000055d1d7c24 */ /* 0x004fe2000f8e02ff */
[----:B------:R-:W-:Y:S01]  /*3f90*/  LEA.HI.X.SX32 R65, R30, R10, 0x2, P1 ;  /* 0x0000000a1e417211 */ /* 0x000fe200008f16ff */
[----:B------:R-:W-:Y:S01]  /*3fa0*/  IMAD R99, R35, UR5, RZ ;  /* 0x0000000523637c24 */ /* 0x000fe2000f8e02ff */
[----:B------:R-:W-:Y:S01]  /*3fb0*/  SEL R36, R55, R36, !P0 ;  /* 0x0000002437247207 */ /* 0x000fe20004000000 */
[----:B------:R-:W-:Y:S01]  /*3fc0*/  STL [R1+0x6ac], R100 ;  /* 0x0006ac6401007387 */ /* 0x000fe20000100800 */
[----:B------:R-:W-:Y:S01]  /*3fd0*/  LEA R62, P1, R32, R20, 0x2 ;  /* 0x00000014203e7211 */ /* 0x000fe200078210ff */
[----:B---3--:R-:W-:Y:S01]  /*3fe0*/  IMAD R30, R92, UR5, RZ ;  /* 0x000000055c1e7c24 */ /* 0x008fe2000f8e02ff */
[----:B------:R-:W-:Y:S01]  /*3ff0*/  IADD3 R15, R4, -0x1, RZ ;  /* 0xffffffff040f7810 */ /* 0x000fe20007ffe0ff */
[----:B------:R-:W-:Y:S01]  /*4000*/  IMAD R98, R36, UR5, RZ ;  /* 0x0000000524627c24 */ /* 0x000fe2000f8e02ff */
[----:B------:R-:W-:Y:S01]  /*4010*/  LEA.HI.X.SX32 R127, R31, R10, 0x2, P3 ;  /* 0x0000000a1f7f7211 */ /* 0x000fe200018f16ff */
[----:B------:R-:W-:Y:S01]  /*4020*/  STL [R1+0x6a8], R99 ;  /* 0x0006a86301007387 */ /* 0x000fe20000100800 */
[C---:B------:R-:W-:Y:S01]  /*4030*/  SEL R37, R55.reuse, R37, !P0 ;  /* 0x0000002537257207 */ /* 0x040fe20004000000 */
[----:B----4-:R-:W-:Y:S01]  /*4040*/  IMAD R31, R90, UR5, RZ ;  /* 0x000000055a1f7c24 */ /* 0x010fe2000f8e02ff */
[----:B------:R-:W-:Y:S01]  /*4050*/  SEL R58, R55, R58, !P0 ;  /* 0x0000003a373a7207 */ /* 0x000fe20004000000 */
[----:B------:R-:W-:Y:S01]  /*4060*/  STL [R1+0x6a4], R98 ;  /* 0x0006a46201007387 */ /* 0x000fe20000100800 */
[----:B------:R-:W-:-:S02]  /*4070*/  LEA R124, P3, R33, R20, 0x2 ;  /* 0x00000014217c7211 */ /* 0x000fc400078610ff */
[----:B------:R-:W-:Y:S01]  /*4080*/  LEA.HI.X.SX32 R63, R32, R10, 0x2, P1 ;  /* 0x0000000a203f7211 */ /* 0x000fe200008f16ff */
[----:B------:R-:W-:Y:S01]  /*4090*/  IMAD R32, R89, UR5, RZ ;  /* 0x0000000559207c24 */ /* 0x000fe2000f8e02ff */
[----:B------:R-:W-:Y:S02]  /*40a0*/  SEL R38, R55, R38, !P0 ;  /* 0x0000002637267207 */ /* 0x000fe40004000000 */
[----:B------:R-:W-:Y:S02]  /*40b0*/  LEA R60, P1, R100, R20, 0x2 ;  /* 0x00000014643c7211 */ /* 0x000fe400078210ff */
[----:B------:R-:W-:Y:S01]  /*40c0*/  ISETP.GE.U32.AND P2, PT, R15, 0x7fffffe0, PT ;  /* 0x7fffffe00f00780c */ /* 0x000fe20003f46070 */
[----:B------:R-:W-:Y:S01]  /*40d0*/  VIADD R15, R4, 0xfffffffd ;  /* 0xfffffffd040f7836 */ /* 0x000fe20000000000 */
[C---:B------:R-:W-:Y:S01]  /*40e0*/  SEL R39, R55.reuse, R39, !P0 ;  /* 0x0000002737277207 */ /* 0x040fe20004000000 */
[----:B------:R-:W-:Y:S01]  /*40f0*/  IMAD R53, R38, UR5, RZ ;  /* 0x0000000526357c24 */ /* 0x000fe2000f8e02ff */
[----:B------:R-:W-:-:S02]  /*4100*/  SEL R40, R55, R40, !P0 ;  /* 0x0000002837287207 */ /* 0x000fc40004000000 */
[C---:B------:R-:W-:Y:S02]  /*4110*/  SEL R41, R55.reuse, R41, !P0 ;  /* 0x0000002937297207 */ /* 0x040fe40004000000 */
[C---:B------:R-:W-:Y:S01]  /*4120*/  SEL R42, R55.reuse, R42, !P0 ;  /* 0x0000002a372a7207 */ /* 0x040fe20004000000 */
[----:B------:R-:W-:Y:S01]  /*4130*/  IMAD R51, R40, UR5, RZ ;  /* 0x0000000528337c24 */ /* 0x000fe2000f8e02ff */
[----:B------:R-:W-:Y:S01]  /*4140*/  SEL R43, R55, R43, !P0 ;  /* 0x0000002b372b7207 */ /* 0x000fe20004000000 */
[----:B------:R-:W-:Y:S01]  /*4150*/  IMAD R41, R41, UR5, RZ ;  /* 0x0000000529297c24 */ /* 0x000fe2000f8e02ff */
        /* <DEDUP_REMOVED lines=12> */
[----:B------:R-:W-:-:S02]  /*4220*/  SEL R50, R55, R50, !P0 ;  /* 0x0000003237327207 */ /* 0x000fc40004000000 */
[----:B------:R-:W-:Y:S01]  /*4230*/  SEL R52, R55, R52, !P0 ;  /* 0x0000003437347207 */ /* 0x000fe20004000000 */
[----:B------:R-:W-:Y:S01]  /*4240*/  IMAD R27, R49, UR5, RZ ;  /* 0x00000005311b7c24 */ /* 0x000fe2000f8e02ff */
[C---:B------:R-:W-:Y:S01]  /*4250*/  SEL R54, R55.reuse, R54, !P0 ;  /* 0x0000003637367207 */ /* 0x040fe20004000000 */
[----:B------:R-:W-:Y:S01]  /*4260*/  IMAD R38, R50, UR5, RZ ;  /* 0x0000000532267c24 */ /* 0x000fe2000f8e02ff */
[C---:B------:R-:W-:Y:S01]  /*4270*/  SEL R56, R55.reuse, R56, !P0 ;  /* 0x0000003837387207 */ /* 0x040fe20004000000 */
[----:B------:R-:W-:Y:S01]  /*4280*/  IMAD R0, R52, UR5, RZ ;  /* 0x0000000534007c24 */ /* 0x000fe2000f8e02ff */
[C---:B------:R-:W-:Y:S02]  /*4290*/  SEL R57, R55.reuse, R57, !P0 ;  /* 0x0000003937397207 */ /* 0x040fe40004000000 */
[----:B------:R-:W-:Y:S01]  /*42a0*/  SEL R59, R55, R59, !P0 ;  /* 0x0000003b373b7207 */ /* 0x000fe20004000000 */
[----:B------:R-:W-:Y:S01]  /*42b0*/  IMAD R55, R37, UR5, RZ ;  /* 0x0000000525377c24 */ /* 0x000fe2000f8e02ff */
[----:B------:R-:W-:Y:S01]  /*42c0*/  LEA.HI.X.SX32 R125, R33, R10, 0x2, P3 ;  /* 0x0000000a217d7211 */ /* 0x000fe200018f16ff */
[----:B-1----:R-:W-:Y:S01]  /*42d0*/  IMAD R33, R58, UR5, RZ ;  /* 0x000000053a217c24 */ /* 0x002fe2000f8e02ff */
[----:B------:R-:W-:Y:S01]  /*42e0*/  LEA R122, P3, R99, R20, 0x2 ;  /* 0x00000014637a7211 */ /* 0x000fe200078610ff */
[----:B------:R-:W-:Y:S01]  /*42f0*/  IMAD R34, R59, UR5, RZ ;  /* 0x000000053b227c24 */ /* 0x000fe2000f8e02ff */
[----:B------:R-:W-:Y:S01]  /*4300*/  LEA.HI.X.SX32 R61, R100, R10, 0x2, P1 ;  /* 0x0000000a643d7211 */ /* 0x000fe200008f16ff */
[----:B------:R-:W-:Y:S01]  /*4310*/  IMAD R36, R56, UR5, RZ ;  /* 0x0000000538247c24 */ /* 0x000fe2000f8e02ff */
[----:B------:R-:W-:Y:S01]  /*4320*/  LEA R58, P1, R98, R20, 0x2 ;  /* 0x00000014623a7211 */ /* 0x000fe200078210ff */
[----:B------:R-:W-:Y:S01]  /*4330*/  IMAD R35, R57, UR5, RZ ;  /* 0x0000000539237c24 */ /* 0x000fe2000f8e02ff */
[----:B------:R-:W-:Y:S01]  /*4340*/  ISETP.GE.U32.AND P0, PT, R15, 0x7fffffde, PT ;  /* 0x7fffffde0f00780c */ /* 0x000fe20003f06070 */
[----:B------:R-:W-:Y:S01]  /*4350*/  IMAD R37, R54, UR5, RZ ;  /* 0x0000000536257c24 */ /* 0x000fe2000f8e02ff */
[----:B------:R-:W-:Y:S01]  /*4360*/  LOP3.LUT R15, R8, 0x70, RZ, 0xc0, !PT ;  /* 0x00000070080f7812 */ /* 0x000fe200078ec0ff */
[----:B------:R-:W-:Y:S01]  /*4370*/  IMAD R8, R39, UR5, RZ ;  /* 0x0000000527087c24 */ /* 0x000fe2000f8e02ff */
[----:B------:R-:W-:Y:S01]  /*4380*/  LEA.HI.X.SX32 R123, R99, R10, 0x2, P3 ;  /* 0x0000000a637b7211 */ /* 0x000fe200018f16ff */
[----:B------:R-:W-:Y:S01]  /*4390*/  STL [R1+0x6a0], R55 ;  /* 0x0006a03701007387 */ /* 0x000fe20000100800 */
[----:B------:R-:W-:Y:S01]  /*43a0*/  LEA R120, P3, R55, R20, 0x2 ;  /* 0x0000001437787211 */ /* 0x000fe200078610ff */
[----:B------:R-:W-:Y:S01]  /*43b0*/  IMAD R39, R48, UR5, RZ ;  /* 0x0000000530277c24 */ /* 0x000fe2000f8e02ff */
[----:B------:R-:W-:Y:S01]  /*43c0*/  LEA.HI.X.SX32 R59, R98, R10, 0x2, P1 ;  /* 0x0000000a623b7211 */ /* 0x000fe200008f16ff */
[----:B------:R-:W-:Y:S01]  /*43d0*/  STL [R1+0x69c], R53 ;  /* 0x00069c3501007387 */ /* 0x000fe20000100800 */
[----:B------:R-:W-:Y:S01]  /*43e0*/  LEA R56, P1, R53, R20, 0x2 ;  /* 0x0000001435387211 */ /* 0x000fe200078210ff */
[----:B------:R-:W-:Y:S01]  /*43f0*/  IMAD R15, R16, 0x80, R15 ;  /* 0x00000080100f7824 */ /* 0x000fe200078e020f */
[----:B------:R-:W-:Y:S01]  /*4400*/  LEA.HI.X.SX32 R121, R55, R10, 0x2, P3 ;  /* 0x0000000a37797211 */ /* 0x000fe200018f16ff */
[----:B------:R1:W-:Y:S01]  /*4410*/  STL [R1+0x698], R8 ;  /* 0x0006980801007387 */ /* 0x0003e20000100800 */
[----:B------:R-:W-:Y:S01]  /*4420*/  LEA R118, P3, R8, R20, 0x2 ;  /* 0x0000001408767211 */ /* 0x000fe200078610ff */
[----:B------:R-:W-:Y:S01]  /*4430*/  VIADD R16, R4, 0x1f ;  /* 0x0000001f04107836 */ /* 0x000fe20000000000 */
[----:B------:R-:W-:Y:S01]  /*4440*/  LEA.HI.X.SX32 R57, R53, R10, 0x2, P1 ;  /* 0x0000000a35397211 */ /* 0x000fe200008f16ff */
[----:B------:R2:W-:Y:S01]  /*4450*/  STL [R1+0x694], R51 ;  /* 0x0006943301007387 */ /* 0x0005e20000100800 */
[----:B------:R-:W-:-:S02]  /*4460*/  LEA R54, P1, R51, R20, 0x2 ;  /* 0x0000001433367211 */ /* 0x000fc400078210ff */
[----:B------:R-:W-:Y:S01]  /*4470*/  LEA.HI.X.SX32 R119, R8, R10, 0x2, P3 ;  /* 0x0000000a08777211 */ /* 0x000fe200018f16ff */
[----:B------:R-:W-:Y:S01]  /*4480*/  STL [R1+0x690], R41 ;  /* 0x0006902901007387 */ /* 0x000fe20000100800 */
[----:B------:R-:W-:Y:S01]  /*4490*/  LEA R116, P3, R41, R20, 0x2 ;  /* 0x0000001429747211 */ /* 0x000fe200078610ff */
[----:B-1----:R-:W-:Y:S01]  /*44a0*/  IMAD R8, R91, UR5, RZ ;  /* 0x000000055b087c24 */ /* 0x002fe2000f8e02ff */
[----:B------:R-:W-:Y:S01]  /*44b0*/  LEA.HI.X.SX32 R55, R51, R10, 0x2, P1 ;  /* 0x0000000a33377211 */ /* 0x000fe200008f16ff */
[----:B------:R-:W-:Y:S01]  /*44c0*/  STL [R1+0x68c], R42 ;  /* 0x00068c2a01007387 */ /* 0x000fe20000100800 */
[----:B------:R-:W-:Y:S02]  /*44d0*/  LEA R52, P1, R42, R20, 0x2 ;  /* 0x000000142a347211 */ /* 0x000fe400078210ff */
[----:B------:R-:W-:Y:S01]  /*44e0*/  LEA.HI.X.SX32 R117, R41, R10, 0x2, P3 ;  /* 0x0000000a29757211 */ /* 0x000fe200018f16ff */
[----:B------:R-:W-:Y:S01]  /*44f0*/  STL [R1+0x688], R43 ;  /* 0x0006882b01007387 */ /* 0x000fe20000100800 */
[----:B------:R-:W-:-:S02]  /*4500*/  LEA R114, P3, R43, R20, 0x2 ;  /* 0x000000142b727211 */ /* 0x000fc400078610ff */
[----:B------:R-:W-:Y:S01]  /*4510*/  LEA.HI.X.SX32 R53, R42, R10, 0x2, P1 ;  /* 0x0000000a2a357211 */ /* 0x000fe200008f16ff */
[----:B------:R-:W-:Y:S01]  /*4520*/  STL [R1+0x684], R44 ;  /* 0x0006842c01007387 */ /* 0x000fe20000100800 */
[----:B------:R-:W-:Y:S02]  /*4530*/  LEA R50, P1, R44, R20, 0x2 ;  /* 0x000000142c327211 */ /* 0x000fe400078210ff */
[----:B------:R-:W-:Y:S01]  /*4540*/  LEA.HI.X.SX32 R115, R43, R10, 0x2, P3 ;  /* 0x0000000a2b737211 */ /* 0x000fe200018f16ff */
[----:B------:R1:W-:Y:S01]  /*4550*/  STL [R1+0x680], R28 ;  /* 0x0006801c01007387 */ /* 0x0003e20000100800 */
[----:B------:R-:W-:Y:S02]  /*4560*/  LEA R112, P3, R28, R20, 0x2 ;  /* 0x000000141c707211 */ /* 0x000fe400078610ff */
[----:B--2---:R-:W-:Y:S01]  /*4570*/  LEA.HI.X.SX32 R51, R44, R10, 0x2, P1 ;  /* 0x0000000a2c337211 */ /* 0x004fe200008f16ff */
[----:B------:R-:W-:Y:S01]  /*4580*/  STL [R1+0x67c], R40 ;  /* 0x00067c2801007387 */ /* 0x000fe20000100800 */
[----:B------:R-:W-:-:S02]  /*4590*/  LEA R48, P1, R40, R20, 0x2 ;  /* 0x0000001428307211 */ /* 0x000fc400078210ff */
[----:B------:R-:W-:Y:S01]  /*45a0*/  LEA.HI.X.SX32 R113, R28, R10, 0x2, P3 ;  /* 0x0000000a1c717211 */ /* 0x000fe200018f16ff */
[----:B------:R2:W-:Y:S01]  /*45b0*/  STL [R1+0x678], R9 ;  /* 0x0006780901007387 */ /* 0x0005e20000100800 */
[----:B------:R-:W-:Y:S01]  /*45c0*/  LEA R110, P3, R9, R20, 0x2 ;  /* 0x00000014096e7211 */ /* 0x000fe200078610ff */
[----:B-1----:R-:W-:Y:S01]  /*45d0*/  IMAD R28, R94, UR5, RZ ;  /* 0x000000055e1c7c24 */ /* 0x002fe2000f8e02ff */
[----:B------:R-:W-:Y:S01]  /*45e0*/  LEA.HI.X.SX32 R49, R40, R10, 0x2, P1 ;  /* 0x0000000a28317211 */ /* 0x000fe200008f16ff */
[----:B------:R-:W-:Y:S01]  /*45f0*/  STL [R1+0x674], R39 ;  /* 0x0006742701007387 */ /* 0x000fe20000100800 */
[----:B------:R-:W-:Y:S02]  /*4600*/  LEA R46, P1, R39, R20, 0x2 ;  /* 0x00000014272e7211 */ /* 0x000fe400078210ff */
[----:B------:R-:W-:Y:S01]  /*4610*/  LEA.HI.X.SX32 R111, R9, R10, 0x2, P3 ;  /* 0x0000000a096f7211 */ /* 0x000fe200018f16ff */
[----:B------:R1:W-:Y:S01]  /*4620*/  STL [R1+0x670], R27 ;  /* 0x0006701b01007387 */ /* 0x0003e20000100800 */
[----:B------:R-:W-:Y:S01]  /*4630*/  LEA R108, P3, R27, R20, 0x2 ;  /* 0x000000141b6c7211 */ /* 0x000fe200078610ff */
[----:B--2---:R-:W-:Y:S01]  /*4640*/  IMAD R9, R95, UR5, RZ ;  /* 0x000000055f097c24 */ /* 0x004fe2000f8e02ff */
[----:B------:R-:W-:Y:S01]  /*4650*/  LEA.HI.X.SX32 R47, R39, R10, 0x2, P1 ;  /* 0x0000000a272f7211 */ /* 0x000fe200008f16ff */
        /* <DEDUP_REMOVED lines=18> */
[C---:B------:R-:W-:Y:S02]  /*4780*/  LEA R102, P3, R34.reuse, R20, 0x2 ;  /* 0x0000001422667211 */ /* 0x040fe400078610ff */
        /* <DEDUP_REMOVED lines=8> */
[C---:B-1----:R-:W-:Y:S02]  /*4810*/  LEA R36, P1, R31.reuse, R20, 0x2 ;  /* 0x000000141f247211 */ /* 0x042fe400078210ff */
[----:B------:R-:W-:Y:S01]  /*4820*/  LEA.HI.X.SX32 R101, R32, R10, 0x2, P3 ;  /* 0x0000000a20657211 */ /* 0x000fe200018f16ff */
[----:B------:R1:W-:Y:S01]  /*4830*/  STL [R1+0x648], R8 ;  /* 0x0006480801007387 */ /* 0x0003e20000100800 */
[----:B------:R-:W-:Y:S02]  /*4840*/  LEA R98, P3, R8, R20, 0x2 ;  /* 0x0000001408627211 */ /* 0x000fe400078610ff */
[----:B------:R-:W-:Y:S01]  /*4850*/  LEA.HI.X.SX32 R37, R31, R10, 0x2, P1 ;  /* 0x0000000a1f257211 */ /* 0x000fe200008f16ff */
[----:B------:R3:W-:Y:S01]  /*4860*/  STL [R1+0x644], R30 ;  /* 0x0006441e01007387 */ /* 0x0007e20000100800 */
[----:B--2---:R-:W-:-:S02]  /*4870*/  LEA R34, P1, R30, R20, 0x2 ;  /* 0x000000141e227211 */ /* 0x004fc400078210ff */
        /* <DEDUP_REMOVED lines=8> */
[----:B------:R1:W-:Y:S01]  /*4900*/  STL [R1+0x638], R9 ;  /* 0x0006380901007387 */ /* 0x0003e20000100800 */
[----:B------:R-:W-:-:S02]  /*4910*/  LEA R94, P3, R9, R20, 0x2 ;  /* 0x00000014095e7211 */ /* 0x000fc400078610ff */
[----:B------:R-:W-:Y:S01]  /*4920*/  LEA.HI.X.SX32 R33, R28, R10, 0x2, P1 ;  /* 0x0000000a1c217211 */ /* 0x000fe200008f16ff */
[----:B------:R-:W-:Y:S01]  /*4930*/  STL [R1+0x634], R27 ;  /* 0x0006341b01007387 */ /* 0x000fe20000100800 */
[----:B---3--:R-:W-:Y:S02]  /*4940*/  LEA R30, P1, R27, R20, 0x2 ;  /* 0x000000141b1e7211 */ /* 0x008fe400078210ff */
[----:B------:R-:W-:Y:S01]  /*4950*/  LEA.HI.X.SX32 R95, R9, R10, 0x2, P3 ;  /* 0x0000000a095f7211 */ /* 0x000fe200018f16ff */
[----:B------:R2:W-:Y:S01]  /*4960*/  STL [R1+0x630], R0 ;  /* 0x0006300001007387 */ /* 0x0005e20000100800 */
[----:B------:R-:W-:Y:S01]  /*4970*/  LEA R92, P3, R0, R20, 0x2 ;  /* 0x00000014005c7211 */ /* 0x000fe200078610ff */
[----:B-1----:R-:W-:Y:S01]  /*4980*/  IMAD R9, R21, UR5, RZ ;  /* 0x0000000515097c24 */ /* 0x002fe2000f8e02ff */
[----:B------:R-:W-:Y:S01]  /*4990*/  LEA.HI.X.SX32 R31, R27, R10, 0x2, P1 ;  /* 0x0000000a1b1f7211 */ /* 0x000fe200008f16ff */
[----:B------:R1:W-:Y:S01]  /*49a0*/  STL [R1+0x62c], R26 ;  /* 0x00062c1a01007387 */ /* 0x0003e20000100800 */
[----:B------:R-:W-:-:S02]  /*49b0*/  LEA R28, P1, R26, R20, 0x2 ;  /* 0x000000141a1c7211 */ /* 0x000fc400078210ff */
[----:B------:R-:W-:Y:S01]  /*49c0*/  LEA.HI.X.SX32 R93, R0, R10, 0x2, P3 ;  /* 0x0000000a005d7211 */ /* 0x000fe200018f16ff */
[----:B------:R-:W-:Y:S01]  /*49d0*/  STL [R1+0x628], R25 ;  /* 0x0006281901007387 */ /* 0x000fe20000100800 */
[----:B------:R-:W-:Y:S01]  /*49e0*/  LEA R90, P3, R25, R20, 0x2 ;  /* 0x00000014195a7211 */ /* 0x000fe200078610ff */
[----:B--2---:R-:W-:Y:S01]  /*49f0*/  IMAD R0, R17, UR5, RZ ;  /* 0x0000000511007c24 */ /* 0x004fe2000f8e02ff */
[-C--:B------:R-:W-:Y:S01]  /*4a00*/  LEA.HI.X.SX32 R29, R26, R10.reuse, 0x2, P1 ;  /* 0x0000000a1a1d7211 */ /* 0x080fe200008f16ff */
[----:B------:R2:W-:Y:S01]  /*4a10*/  STL [R1+0x624], R24 ;  /* 0x0006241801007387 */ /* 0x0005e20000100800 */
[----:B------:R-:W-:Y:S01]  /*4a20*/  LEA.HI.X.SX32 R91, R25, R10, 0x2, P3 ;  /* 0x0000000a195b7211 */ /* 0x000fe200018f16ff */
[----:B------:R-:W-:Y:S01]  /*4a30*/  VIADD R17, R15, UR12 ;  /* 0x0000000c0f117c36 */ /* 0x000fe20008000000 */
[-C--:B-1----:R-:W-:Y:S01]  /*4a40*/  LEA R26, P1, R24, R20.reuse, 0x2 ;  /* 0x00000014181a7211 */ /* 0x082fe200078210ff */
[----:B------:R1:W-:Y:S01]  /*4a50*/  STL [R1+0x620], R8 ;  /* 0x0006200801007387 */ /* 0x0003e20000100800 */
[----:B------:R-:W-:-:S02]  /*4a60*/  LEA R88, P3, R8, R20, 0x2 ;  /* 0x0000001408587211 */ /* 0x000fc400078610ff */
[-C--:B------:R-:W-:Y:S01]  /*4a70*/  LEA.HI.X.SX32 R27, R24, R10.reuse, 0x2, P1 ;  /* 0x0000000a181b7211 */ /* 0x080fe200008f16ff */
[----:B------:R3:W-:Y:S01]  /*4a80*/  STL [R1+0x61c], R22 ;  /* 0x00061c1601007387 */ /* 0x0007e20000100800 */
[----:B------:R-:W-:Y:S02]  /*4a90*/  LEA.HI.X.SX32 R89, R8, R10, 0x2, P3 ;  /* 0x0000000a08597211 */ /* 0x000fe400018f16ff */
[CC--:B--2---:R-:W-:Y:S01]  /*4aa0*/  LEA R24, P1, R22.reuse, R20.reuse, 0x2 ;  /* 0x0000001416187211 */ /* 0x0c4fe200078210ff */
[----:B------:R2:W-:Y:S01]  /*4ab0*/  STL [R1+0x618], R9 ;  /* 0x0006180901007387 */ /* 0x0005e20000100800 */
[----:B------:R-:W-:Y:S01]  /*4ac0*/  LEA R86, P3, R9, R20, 0x2 ;  /* 0x0000001409567211 */ /* 0x000fe200078610ff */
[----:B-1----:R-:W-:Y:S01]  /*4ad0*/  IMAD R8, R11, UR5, RZ ;  /* 0x000000050b087c24 */ /* 0x002fe2000f8e02ff */
[-C--:B------:R-:W-:Y:S01]  /*4ae0*/  LEA.HI.X.SX32 R25, R22, R10.reuse, 0x2, P1 ;  /* 0x0000000a16197211 */ /* 0x080fe200008f16ff */
[----:B------:R1:W-:Y:S01]  /*4af0*/  STL [R1+0x614], R0 ;  /* 0x0006140001007387 */ /* 0x0003e20000100800 */
[----:B------:R-:W-:Y:S01]  /*4b00*/  LEA.HI.X.SX32 R87, R9, R10, 0x2, P3 ;  /* 0x0000000a09577211 */ /* 0x000fe200018f16ff */
[----:B------:R-:W-:Y:S01]  /*4b10*/  VIADD R11, R4, 0xfffffff6 ;  /* 0xfffffff6040b7836 */ /* 0x000fe20000000000 */
[-C--:B---3--:R-:W-:Y:S01]  /*4b20*/  LEA R22, P1, R0, R20.reuse, 0x2 ;  /* 0x0000001400167211 */ /* 0x088fe200078210ff */
[----:B------:R-:W-:Y:S01]  /*4b30*/  STL [R1+0x610], R14 ;  /* 0x0006100e01007387 */ /* 0x000fe20000100800 */
[----:B------:R-:W-:-:S02]  /*4b40*/  LEA R84, P3, R14, R20, 0x2 ;  /* 0x000000140e547211 */ /* 0x000fc400078610ff */
[----:B------:R-:W-:Y:S01]  /*4b50*/  LEA.HI.X.SX32 R23, R0, R10, 0x2, P1 ;  /* 0x0000000a00177211 */ /* 0x000fe200008f16ff */
[----:B------:R-:W-:Y:S01]  /*4b60*/  STL [R1+0x60c], R8 ;  /* 0x00060c0801007387 */ /* 0x000fe20000100800 */
[----:B--2---:R-:W-:Y:S01]  /*4b70*/  SHF.L.U32 R9, R6, 0x2, RZ ;  /* 0x0000000206097819 */ /* 0x004fe200000006ff */
[----:B-1----:R-:W-:Y:S01]  /*4b80*/  IMAD.SHL.U32 R0, R5, 0x4, RZ ;  /* 0x0000000405007824 */ /* 0x002fe200078e00ff */
[----:B------:R-:W-:Y:S02]  /*4b90*/  LEA R20, P1, R8, R20, 0x2 ;  /* 0x0000001408147211 */ /* 0x000fe400078210ff */
[-C--:B------:R-:W-:Y:S01]  /*4ba0*/  LEA.HI.X.SX32 R85, R14, R10.reuse, 0x2, P3 ;  /* 0x0000000a0e557211 */ /* 0x080fe200018f16ff */
[----:B------:R-:W-:Y:S01]  /*4bb0*/  STL [R1+0x85c], R9 ;  /* 0x00085c0901007387 */ /* 0x000fe20000100800 */
[----:B------:R-:W-:Y:S02]  /*4bc0*/  IADD3 R226, P3, R9, UR6, RZ ;  /* 0x0000000609e27c10 */ /* 0x000fe4000ff7e0ff */
[----:B------:R-:W-:Y:S01]  /*4bd0*/  LEA.HI.X.SX32 R21, R8, R10, 0x2, P1 ;  /* 0x0000000a08157211 */ /* 0x000fe200008f16ff */
[----:B------:R1:W-:Y:S01]  /*4be0*/  STL [R1+0x858], R0 ;  /* 0x0008580001007387 */ /* 0x0003e20000100800 */
[----:B------:R-:W-:Y:S01]  /*4bf0*/  IADD3 R238, P1, R0, UR6, RZ ;  /* 0x0000000600ee7c10 */ /* 0x000fe2000ff3e0ff */
[----:B------:R-:W-:Y:S01]  /*4c00*/  VIADD R10, R4, 0xfffffff8 ;  /* 0xfffffff8040a7836 */ /* 0x000fe20000000000 */
[----:B------:R-:W-:Y:S01]  /*4c10*/  LEA.HI.X.SX32 R227, R6, UR7, 0x2, P3 ;  /* 0x0000000706e37c11 */ /* 0x000fe200098f16ff */
[----:B------:R2:W-:Y:S01]  /*4c20*/  STL.64 [R1+0x9c8], R6 ;  /* 0x0009c80601007387 */ /* 0x0005e20000100a00 */
[----:B------:R-:W-:-:S02]  /*4c30*/  LEA.HI.X.SX32 R239, R5, UR7, 0x2, P1 ;  /* 0x0000000705ef7c11 */ /* 0x000fc400088f16ff */
[----:B------:R-:W-:Y:S01]  /*4c40*/  ISETP.GE.U32.AND P3, PT, R144, 0x7fffffdb, PT ;  /* 0x7fffffdb9000780c */ /* 0x000fe20003f66070 */
[C---:B------:R-:W-:Y:S01]  /*4c50*/  IMAD.WIDE R160, R2.reuse, 0x4, R226 ;  /* 0x0000000402a07825 */ /* 0x040fe200078e02e2 */
[----:B------:R-:W-:Y:S01]  /*4c60*/  @!PT LDS RZ, [RZ] ;  /* 0x00000000fffff984 */ /* 0x000fe20000000800 */
[----:B------:R-:W-:Y:S01]  /*4c70*/  @!PT LDS RZ, [RZ] ;  /* 0x00000000fffff984 */ /* 0x000fe20000000800 */
[----:B------:R-:W-:Y:S01]  /*4c80*/  @!PT LDS RZ, [RZ] ;  /* 0x00000000fffff984 */ /* 0x000fe20000000800 */
[----:B------:R-:W-:Y:S01]  /*4c90*/  LDGSTS.E [R17], desc[UR16][R226.64], !P2 ;  /* 0x00000000e2117fae */ /* 0x000fe2000d121850 */
[----:B------:R-:W-:Y:S02]  /*4ca0*/  ISETP.GE.U32.AND P1, PT, R145, 0x7fffffda, PT ;  /* 0x7fffffda9100780c */ /* 0x000fe40003f26070 */
[C---:B-1----:R-:W-:Y:S01]  /*4cb0*/  IMAD.SHL.U32 R0, R2.reuse, 0x2, RZ ;  /* 0x0000000202007824 */ /* 0x042fe200078e00ff */
[----:B------:R-:W-:Y:S01]  /*4cc0*/  LDGSTS.E [R17+0x4000], desc[UR16][R238.64], !P2 ;  /* 0x04000000ee117fae */ /* 0x000fe2000d121850 */
[----:B------:R-:W-:Y:S01]  /*4cd0*/  IMAD.WIDE R146, R2, 0x4, R238 ;  /* 0x0000000402927825 */ /* 0x000fe200078e02ee */
[----:B------:R-:W-:Y:S02]  /*4ce0*/  ISETP.GE.U32.AND P2, PT, R10, 0x7fffffd9, PT ;  /* 0x7fffffd90a00780c */ /* 0x000fe40003f46070 */
[----:B------:R1:W-:Y:S01]  /*4cf0*/  STL [R1+0x780], R0 ;  /* 0x0007800001007387 */ /* 0x0003e20000100800 */
[----:B------:R-:W-:-:S03]  /*4d00*/  IMAD.WIDE R8, R0, 0x4, R226 ;  /* 0x0000000400087825 */ /* 0x000fc600078e02e2 */
[----:B------:R-:W-:Y:S01]  /*4d10*/  LDGSTS.E [R17+0x4], desc[UR16][R160.64], !P4 ;  /* 0x00004000a0117fae */ /* 0x000fe2000e121850 */
[----:B--2---:R-:W-:-:S03]  /*4d20*/  IMAD.WIDE R6, R0, 0x4, R238 ;  /* 0x0000000400067825 */ /* 0x004fc600078e02ee */
[----:B------:R-:W-:Y:S01]  /*4d30*/  STL.64 [R1+0x58], R146 ;  /* 0x0000589201007387 */ /* 0x000fe20000100a00 */
[----:B------:R-:W-:Y:S01]  /*4d40*/  VIADD R10, R4, 0xfffffff7 ;  /* 0xfffffff7040a7836 */ /* 0x000fe20000000000 */
[----:B-1----:R-:W-:Y:S02]  /*4d50*/  SHF.L.U32 R0, R2, 0x2, RZ ;  /* 0x0000000202007819 */ /* 0x002fe400000006ff */
[----:B------:R-:W-:Y:S02]  /*4d60*/  LDGSTS.E [R17+0x4004], desc[UR16][R146.64], !P4 ;  /* 0x0400400092117fae */ /* 0x000fe4000e121850 */
[----:B------:R-:W-:Y:S01]  /*4d70*/  ISETP.GE.U32.AND P4, PT, R10, 0x7fffffd8, PT ;  /* 0x7fffffd80a00780c */ /* 0x000fe20003f86070 */
[----:B------:R-:W-:Y:S01]  /*4d80*/  IMAD.WIDE R144, R0, 0x4, R226 ;  /* 0x0000000400907825 */ /* 0x000fe200078e02e2 */
[----:B------:R1:W-:Y:S03]  /*4d90*/  STL.64 [R1+0x50], R8 ;  /* 0x0000500801007387 */ /* 0x0003e60000100a00 */
[C---:B------:R-:W-:Y:S01]  /*4da0*/  VIADD R10, R4.reuse, 0xfffffff5 ;  /* 0xfffffff5040a7836 */ /* 0x040fe20000000000 */
[----:B------:R1:W-:Y:S04]  /*4db0*/  LDGSTS.E [R17+0x8], desc[UR16][R8.64], !P0 ;  /* 0x0000800008117fae */ /* 0x0003e8000c121850 */
[----:B------:R2:W-:Y:S04]  /*4dc0*/  STL.64 [R1+0x48], R6 ;  /* 0x0000480601007387 */ /* 0x0005e80000100a00 */
[----:B------:R2:W-:Y:S01]  /*4dd0*/  LDGSTS.E [R17+0x4008], desc[UR16][R6.64], !P0 ;  /* 0x0400800006117fae */ /* 0x0005e2000c121850 */
[----:B------:R-:W-:Y:S01]  /*4de0*/  ISETP.GE.U32.AND P0, PT, R11, 0x7fffffd7, PT ;  /* 0x7fffffd70b00780c */ /* 0x000fe20003f06070 */
[----:B------:R-:W-:Y:S01]  /*4df0*/  VIADD R11, R4, 0xfffffff2 ;  /* 0xfffffff2040b7836 */ /* 0x000fe20000000000 */
[----:B-1----:R-:W-:-:S05]  /*4e00*/  LOP3.LUT R8, R15, 0x10, RZ, 0x3c, !PT ;  /* 0x000000100f087812 */ /* 0x002fca00078e3cff */
[----:B------:R-:W-:Y:S02]  /*4e10*/  VIADD R14, R8, UR12 ;  /* 0x0000000c080e7c36 */ /* 0x000fe40008000000 */
[----:B------:R-:W-:-:S04]  /*4e20*/  IMAD.WIDE R8, R0, 0x4, R238 ;  /* 0x0000000400087825 */ /* 0x000fc800078e02ee */
[----:B--2---:R-:W-:-:S04]  /*4e30*/  IMAD R6, R2, 0x3, RZ ;  /* 0x0000000302067824 */ /* 0x004fc800078e02ff */
[C---:B------:R-:W-:Y:S01]  /*4e40*/  IMAD.WIDE R146, R6.reuse, 0x4, R226 ;  /* 0x0000000406927825 */ /* 0x040fe200078e02e2 */
[----:B------:R1:W-:Y:S04]  /*4e50*/  STL [R1+0x77c], R6 ;  /* 0x00077c0601007387 */ /* 0x0003e80000100800 */
[----:B------:R2:W-:Y:S04]  /*4e60*/  STL [R1+0x778], R0 ;  /* 0x0007780001007387 */ /* 0x0005e80000100800 */
[----:B------:R-:W-:Y:S01]  /*4e70*/  STL.64 [R1+0x40], R146 ;  /* 0x0000409201007387 */ /* 0x000fe20000100a00 */
[----:B-1----:R-:W-:-:S03]  /*4e80*/  IMAD.WIDE R6, R6, 0x4, R238 ;  /* 0x0000000406067825 */ /* 0x002fc600078e02ee */
[----:B------:R-:W-:Y:S01]  /*4e90*/  LDGSTS.E [R17+0xc], desc[UR16][R146.64], !P6 ;  /* 0x0000c00092117fae */ /* 0x000fe2000f121850 */
[----:B--2---:R-:W-:-:S03]  /*4ea0*/  IMAD R0, R2, 0x6, RZ ;  /* 0x0000000602007824 */ /* 0x004fc600078e02ff */
[----:B------:R1:W-:Y:S04]  /*4eb0*/  STL.64 [R1+0x38], R6 ;  /* 0x0000380601007387 */ /* 0x0003e80000100a00 */
[----:B------:R1:W-:Y:S01]  /*4ec0*/  LDGSTS.E [R17+0x400c], desc[UR16][R6.64], !P6 ;  /* 0x0400c00006117fae */ /* 0x0003e2000f121850 */
[----:B------:R-:W-:Y:S01]  /*4ed0*/  ISETP.GE.U32.AND P6, PT, R10, 0x7fffffd6, PT ;  /* 0x7fffffd60a00780c */ /* 0x000fe20003fc6070 */
[----:B------:R-:W-:Y:S02]  /*4ee0*/  VIADD R10, R4, 0xfffffff4 ;  /* 0xfffffff4040a7836 */ /* 0x000fe40000000000 */
[----:B------:R2:W-:Y:S04]  /*4ef0*/  STL.64 [R1+0x30], R144 ;  /* 0x0000309001007387 */ /* 0x0005e80000100a00 */
[----:B------:R2:W-:Y:S01]  /*4f00*/  LDGSTS.E [R14], desc[UR16][R144.64], !P5 ;  /* 0x00000000900e7fae */ /* 0x0005e2000e921850 */
[----:B-1----:R-:W-:-:S03]  /*4f10*/  IMAD R6, R2, 0x5, RZ ;  /* 0x0000000502067824 */ /* 0x002fc600078e02ff */
[----:B------:R1:W-:Y:S01]  /*4f20*/  STL.64 [R1+0x28], R8 ;  /* 0x0000280801007387 */ /* 0x0003e20000100a00 */
[----:B------:R-:W-:-:S03]  /*4f30*/  IMAD.WIDE R146, R6, 0x4, R226 ;  /* 0x0000000406927825 */ /* 0x000fc600078e02e2 */
[----:B------:R1:W-:Y:S01]  /*4f40*/  LDGSTS.E [R14+0x4000], desc[UR16][R8.64], !P5 ;  /* 0x04000000080e7fae */ /* 0x0003e2000e921850 */
[----:B------:R-:W-:Y:S01]  /*4f50*/  ISETP.GE.U32.AND P5, PT, R10, 0x7fffffd5, PT ;  /* 0x7fffffd50a00780c */ /* 0x000fe20003fa6070 */
[--C-:B--2---:R-:W-:Y:S02]  /*4f60*/  IMAD.WIDE R144, R0, 0x4, R238.reuse ;  /* 0x0000000400907825 */ /* 0x104fe400078e02ee */
[----:B------:R2:W-:Y:S02]  /*4f70*/  STL [R1+0x774], R6 ;  /* 0x0007740601007387 */ /* 0x0005e40000100800 */
[----:B------:R-:W-:Y:S02]  /*4f80*/  VIADD R10, R4, 0xfffffff3 ;  /* 0xfffffff3040a7836 */ /* 0x000fe40000000000 */
[----:B------:R3:W-:Y:S01]  /*4f90*/  STL [R1+0x770], R0 ;  /* 0x0007700001007387 */ /* 0x0007e20000100800 */
[----:B-1----:R-:W-:-:S03]  /*4fa0*/  IMAD.WIDE R8, R6, 0x4, R238 ;  /* 0x0000000406087825 */ /* 0x002fc600078e02ee */
[----:B------:R-:W-:Y:S01]  /*4fb0*/  STL.64 [R1+0x20], R146 ;  /* 0x0000209201007387 */ /* 0x000fe20000100a00 */
[----:B--2---:R-:W-:-:S03]  /*4fc0*/  IMAD.WIDE R6, R0, 0x4, R226 ;  /* 0x0000000400067825 */ /* 0x004fc600078e02e2 */
[----:B------:R-:W-:Y:S01]  /*4fd0*/  LDGSTS.E [R14+0x4], desc[UR16][R146.64], !P3 ;  /* 0x00004000920e7fae */ /* 0x000fe2000d921850 */
[----:B---3--:R-:W-:-:S03]  /*4fe0*/  IMAD.SHL.U32 R0, R2, 0x8, RZ ;  /* 0x0000000802007824 */ /* 0x008fc600078e00ff */
[----:B------:R1:W-:Y:S01]  /*4ff0*/  LDGSTS.E [R14+0x4004], desc[UR16][R8.64], !P3 ;  /* 0x04004000080e7fae */ /* 0x0003e2000d921850 */
[----:B------:R-:W-:Y:S01]  /*5000*/  ISETP.GE.U32.AND P3, PT, R10, 0x7fffffd4, PT ;  /* 0x7fffffd40a00780c */ /* 0x000fe20003f66070 */
[----:B------:R-:W-:Y:S02]  /*5010*/  VIADD R10, R4, 0xfffffff1 ;  /* 0xfffffff1040a7836 */ /* 0x000fe40000000000 */
[----:B------:R1:W-:Y:S01]  /*5020*/  STL.64 [R1+0xa38], R8 ;  /* 0x000a380801007387 */ /* 0x0003e20000100a00 */
[----:B------:R-:W-:-:S03]  /*5030*/  IMAD.WIDE R202, R0, 0x4, R226 ;  /* 0x0000000400ca7825 */ /* 0x000fc600078e02e2 */
[----:B------:R-:W-:Y:S01]  /*5040*/  STL.64 [R1+0x8], R144 ;  /* 0x0000089001007387 */ /* 0x000fe20000100a00 */
[----:B------:R-:W-:-:S03]  /*5050*/  IMAD.WIDE R212, R0, 0x4, R238 ;  /* 0x0000000400d47825 */ /* 0x000fc600078e02ee */
[----:B------:R2:W-:Y:S01]  /*5060*/  LDGSTS.E [R14+0x8], desc[UR16][R6.64], !P1 ;  /* 0x00008000060e7fae */ /* 0x0005e2000c921850 */
[----:B-1----:R-:W-:-:S03]  /*5070*/  IMAD R9, R2, 0x7, RZ ;  /* 0x0000000702097824 */ /* 0x002fc600078e02ff */
[----:B------:R2:W-:Y:S01]  /*5080*/  STL.64 [R1+0xa20], R6 ;  /* 0x000a200601007387 */ /* 0x0005e20000100a00 */
[----:B------:R-:W-:Y:S01]  /*5090*/  LOP3.LUT R8, R15, 0x20, RZ, 0x3c, !PT ;  /* 0x000000200f087812 */ /* 0x000fe200078e3cff */
[----:B------:R-:W-:Y:S02]  /*50a0*/  IMAD.WIDE R222, R9, 0x4, R238 ;  /* 0x0000000409de7825 */ /* 0x000fe400078e02ee */
[----:B------:R1:W-:Y:S01]  /*50b0*/  LDGSTS.E [R14+0x4008], desc[UR16][R144.64], !P1 ;  /* 0x04008000900e7fae */ /* 0x0003e2000c921850 */
[----:B------:R-:W-:Y:S02]  /*50c0*/  IADD3 R246, R8, UR12, RZ ;  /* 0x0000000c08f67c10 */ /* 0x000fe4000fffe0ff */
[----:B------:R-:W-:Y:S01]  /*50d0*/  ISETP.GE.U32.AND P1, PT, R11, 0x7fffffd3, PT ;  /* 0x7fffffd30b00780c */ /* 0x000fe20003f26070 */
[----:B------:R-:W-:Y:S01]  /*50e0*/  STL [R1+0x76c], R9 ;  /* 0x00076c0901007387 */ /* 0x000fe20000100800 */
[----:B------:R-:W-:Y:S02]  /*50f0*/  VIADD R11, R4, 0xffffffee ;  /* 0xffffffee040b7836 */ /* 0x000fe40000000000 */
[----:B------:R-:W-:Y:S01]  /*5100*/  IMAD R8, R2, 0x17, RZ ;  /* 0x0000001702087824 */ /* 0x000fe200078e02ff */
[----:B------:R3:W-:Y:S01]  /*5110*/  STL [R1+0x768], R0 ;  /* 0x0007680001007387 */ /* 0x0007e20000100800 */
[--C-:B--2---:R-:W-:Y:S01]  /*5120*/  IMAD.WIDE R6, R9, 0x4, R226.reuse ;  /* 0x0000000409067825 */ /* 0x104fe200078e02e2 */
[----:B-1----:R-:W1:Y:S03]  /*5130*/  LDC R145, c[0x0][0x230] ;  /* 0x00008c00ff917b82 */ /* 0x002e660000000800 */
[C---:B------:R-:W-:Y:S01]  /*5140*/  IMAD.WIDE R156, R8.reuse, 0x4, R226 ;  /* 0x00000004089c7825 */ /* 0x040fe200078e02e2 */
[----:B------:R2:W-:Y:S03]  /*5150*/  LDGSTS.E [R14+0xc], desc[UR16][R6.64], !P2 ;  /* 0x0000c000060e7fae */ /* 0x0005e6000d121850 */
[----:B------:R-:W-:Y:S01]  /*5160*/  IMAD.WIDE R234, R8, 0x4, R238 ;  /* 0x0000000408ea7825 */ /* 0x000fe200078e02ee */
[----:B------:R-:W-:Y:S01]  /*5170*/  LDGSTS.E [R14+0x400c], desc[UR16][R222.64], !P2 ;  /* 0x0400c000de0e7fae */ /* 0x000fe2000d121850 */
[----:B------:R-:W-:-:S02]  /*5180*/  ISETP.GE.U32.AND P2, PT, R10, 0x7fffffd2, PT ;  /* 0x7fffffd20a00780c */ /* 0x000fc40003f46070 */
[----:B------:R-:W-:Y:S01]  /*5190*/  VIADD R10, R4, 0xfffffff0 ;  /* 0xfffffff0040a7836 */ /* 0x000fe20000000000 */
[----:B------:R2:W-:Y:S01]  /*51a0*/  STL.64 [R1], R6 ;  /* 0x0000000601007387 */ /* 0x0005e20000100a00 */
[----:B---3--:R-:W-:Y:S02]  /*51b0*/  IMAD R0, R2, 0xa, RZ ;  /* 0x0000000a02007824 */ /* 0x008fe400078e02ff */
[----:B------:R-:W-:Y:S01]  /*51c0*/  VIADD R144, R4, 0xffffffe2 ;  /* 0xffffffe204907836 */ /* 0x000fe20000000000 */
[----:B------:R3:W-:Y:S01]  /*51d0*/  LDGSTS.E [R246], desc[UR16][R202.64], !P4 ;  /* 0x00000000caf67fae */ /* 0x0007e2000e121850 */
[----:B------:R-:W-:-:S03]  /*51e0*/  IMAD.WIDE R218, R0, 0x4, R226 ;  /* 0x0000000400da7825 */ /* 0x000fc600078e02e2 */
[----:B------:R-:W-:Y:S01]  /*51f0*/  LDGSTS.E [R246+0x4000], desc[UR16][R212.64], !P4 ;  /* 0x04000000d4f67fae */ /* 0x000fe2000e121850 */
[----:B------:R-:W-:Y:S01]  /*5200*/  ISETP.GE.U32.AND P4, PT, R10, 0x7fffffd1, PT ;  /* 0x7fffffd10a00780c */ /* 0x000fe20003f86070 */
[----:B------:R-:W-:Y:S02]  /*5210*/  VIADD R10, R4, 0xffffffef ;  /* 0xffffffef040a7836 */ /* 0x000fe40000000000 */
[C---:B--2---:R-:W-:Y:S01]  /*5220*/  IMAD R6, R2.reuse, 0x9, RZ ;  /* 0x0000000902067824 */ /* 0x044fe200078e02ff */
[----:B------:R-:W-:Y:S01]  /*5230*/  STL.64 [R1+0xa28], R222 ;  /* 0x000a28de01007387 */ /* 0x000fe20000100a00 */
[----:B------:R-:W-:Y:S02]  /*5240*/  IMAD R7, R2, 0xb, RZ ;  /* 0x0000000b02077824 */ /* 0x000fe400078e02ff */
[C---:B------:R-:W-:Y:S01]  /*5250*/  IMAD.WIDE R198, R6.reuse, 0x4, R226 ;  /* 0x0000000406c67825 */ /* 0x040fe200078e02e2 */
[----:B------:R3:W-:Y:S03]  /*5260*/  STL.64 [R1+0xa30], R202 ;  /* 0x000a30ca01007387 */ /* 0x0007e60000100a00 */
[--C-:B------:R-:W-:Y:S01]  /*5270*/  IMAD.WIDE R220, R6, 0x4, R238.reuse ;  /* 0x0000000406dc7825 */ /* 0x100fe200078e02ee */
[----:B------:R2:W-:Y:S03]  /*5280*/  STL [R1+0x764], R6 ;  /* 0x0007640601007387 */ /* 0x0005e60000100800 */
[----:B------:R-:W-:Y:S01]  /*5290*/  IMAD.WIDE R206, R0, 0x4, R238 ;  /* 0x0000000400ce7825 */ /* 0x000fe200078e02ee */
[----:B------:R-:W-:Y:S03]  /*52a0*/  LDGSTS.E [R246+0x4], desc[UR16][R198.64], !P0 ;  /* 0x00004000c6f67fae */ /* 0x000fe6000c121850 */
[----:B------:R-:W-:Y:S01]  /*52b0*/  IMAD.WIDE R204, R7, 0x4, R226 ;  /* 0x0000000407cc7825 */ /* 0x000fe200078e02e2 */
[----:B------:R-:W-:Y:S01]  /*52c0*/  STL.64 [R1+0xa40], R212 ;  /* 0x000a40d401007387 */ /* 0x000fe20000100a00 */
[----:B---3--:R-:W3:Y:S01]  /*52d0*/  LDC R202, c[0x0][0x230] ;  /* 0x00008c00ffca7b82 */ /* 0x008ee20000000800 */
[----:B--2---:R-:W-:Y:S01]  /*52e0*/  LOP3.LUT R6, R15, 0x30, RZ, 0x3c, !PT ;  /* 0x000000300f067812 */ /* 0x004fe200078e3cff */
[----:B------:R-:W-:Y:S01]  /*52f0*/  IMAD.WIDE R200, R7, 0x4, R238 ;  /* 0x0000000407c87825 */ /* 0x000fe200078e02ee */
[----:B------:R-:W-:Y:S01]  /*5300*/  LDGSTS.E [R246+0x4004], desc[UR16][R220.64], !P0 ;  /* 0x04004000dcf67fae */ /* 0x000fe2000c121850 */
[----:B------:R-:W-:-:S02]  /*5310*/  ISETP.GE.U32.AND P0, PT, R10, 0x7fffffd0, PT ;  /* 0x7fffffd00a00780c */ /* 0x000fc40003f06070 */
[----:B------:R-:W-:Y:S01]  /*5320*/  VIADD R10, R4, 0xffffffed ;  /* 0xffffffed040a7836 */ /* 0x000fe20000000000 */
[----:B------:R2:W-:Y:S01]  /*5330*/  STL [R1+0x760], R0 ;  /* 0x0007600001007387 */ /* 0x0005e20000100800 */
[----:B------:R-:W-:Y:S02]  /*5340*/  VIADD R247, R6, UR12 ;  /* 0x0000000c06f77c36 */ /* 0x000fe40008000000 */
[----:B------:R-:W-:Y:S01]  /*5350*/  IMAD R6, R2, 0xd, RZ ;  /* 0x0000000d02067824 */ /* 0x000fe200078e02ff */
[----:B------:R-:W-:Y:S01]  /*5360*/  LDGSTS.E [R246+0x8], desc[UR16][R218.64], !P6 ;  /* 0x00008000daf67fae */ /* 0x000fe2000f121850 */
[----:B------:R-:W-:Y:S02]  /*5370*/  IMAD.MOV.U32 R9, RZ, RZ, R161 ;  /* 0x000000ffff097224 */ /* 0x000fe400078e00a1 */
[----:B------:R-:W-:Y:S01]  /*5380*/  IMAD.WIDE R192, R6, 0x4, R226 ;  /* 0x0000000406c07825 */ /* 0x000fe200078e02e2 */
[----:B------:R4:W-:Y:S01]  /*5390*/  LDGSTS.E [R246+0x4008], desc[UR16][R206.64], !P6 ;  /* 0x04008000cef67fae */ /* 0x0009e2000f121850 */
[----:B------:R-:W-:-:S02]  /*53a0*/  ISETP.GE.U32.AND P6, PT, R11, 0x7fffffcf, PT ;  /* 0x7fffffcf0b00780c */ /* 0x000fc40003fc6070 */
[----:B--2---:R-:W-:Y:S01]  /*53b0*/  IMAD R0, R2, 0xc, RZ ;  /* 0x0000000c02007824 */ /* 0x004fe200078e02ff */
[----:B------:R-:W-:Y:S01]  /*53c0*/  LDGSTS.E [R246+0xc], desc[UR16][R204.64], !P5 ;  /* 0x0000c000ccf67fae */ /* 0x000fe2000e921850 */
[----:B------:R-:W-:-:S03]  /*53d0*/  IMAD.WIDE R216, R6, 0x4, R238 ;  /* 0x0000000406d87825 */ /* 0x000fc600078e02ee */
[----:B------:R-:W-:Y:S01]  /*53e0*/  STL.64 [R1+0xa48], R198 ;  /* 0x000a48c601007387 */ /* 0x000fe20000100a00 */
[----:B------:R-:W-:-:S03]  /*53f0*/  IMAD.WIDE R224, R0, 0x4, R226 ;  /* 0x0000000400e07825 */ /* 0x000fc600078e02e2 */
[----:B------:R-:W-:Y:S01]  /*5400*/  LDGSTS.E [R246+0x400c], desc[UR16][R200.64], !P5 ;  /* 0x0400c000c8f67fae */ /* 0x000fe2000e921850 */
[----:B------:R-:W-:Y:S01]  /*5410*/  IMAD.WIDE R170, R0, 0x4, R238 ;  /* 0x0000000400aa7825 */ /* 0x000fe200078e02ee */
[----:B------:R-:W-:Y:S02]  /*5420*/  ISETP.GE.U32.AND P5, PT, R10, 0x7fffffce, PT ;  /* 0x7fffffce0a00780c */ /* 0x000fe40003fa6070 */
[----:B------:R-:W-:Y:S01]  /*5430*/  STL.64 [R1+0xa50], R220 ;  /* 0x000a50dc01007387 */ /* 0x000fe20000100a00 */
[C---:B------:R-:W-:Y:S02]  /*5440*/  VIADD R10, R4.reuse, 0xffffffec ;  /* 0xffffffec040a7836 */ /* 0x040fe40000000000 */
[----:B------:R-:W-:Y:S01]  /*5450*/  VIADD R11, R4, 0xffffffe5 ;  /* 0xffffffe5040b7836 */ /* 0x000fe20000000000 */
[----:B------:R-:W-:Y:S04]  /*5460*/  STL.64 [R1+0xa58], R218 ;  /* 0x000a58da01007387 */ /* 0x000fe80000100a00 */
[----:B------:R-:W-:Y:S04]  /*5470*/  STL.64 [R1+0xa60], R206 ;  /* 0x000a60ce01007387 */ /* 0x000fe80000100a00 */
[----:B------:R2:W-:Y:S04]  /*5480*/  STL [R1+0x75c], R7 ;  /* 0x00075c0701007387 */ /* 0x0005e80000100800 */
[----:B------:R1:W-:Y:S04]  /*5490*/  STL [R1+0x758], R0 ;  /* 0x0007580001007387 */ /* 0x0003e80000100800 */
[----:B------:R-:W-:Y:S01]  /*54a0*/  LDGSTS.E [R247], desc[UR16][R224.64], !P3 ;  /* 0x00000000e0f77fae */ /* 0x000fe2000d921850 */
[----:B--2---:R-:W-:-:S03]  /*54b0*/  LOP3.LUT R7, R15, 0x40, RZ, 0x3c, !PT ;  /* 0x000000400f077812 */ /* 0x004fc600078e3cff */
[----:B------:R-:W-:Y:S01]  /*54c0*/  LDGSTS.E [R247+0x4000], desc[UR16][R170.64], !P3 ;  /* 0x04000000aaf77fae */ /* 0x000fe2000d921850 */
[----:B------:R-:W-:Y:S01]  /*54d0*/  ISETP.GE.U32.AND P3, PT, R10, 0x7fffffcd, PT ;  /* 0x7fffffcd0a00780c */ /* 0x000fe20003f66070 */
[----:B-1----:R-:W-:Y:S02]  /*54e0*/  IMAD R0, R2, 0xe, RZ ;  /* 0x0000000e02007824 */ /* 0x002fe400078e02ff */
[----:B------:R-:W-:Y:S01]  /*54f0*/  VIADD R10, R4, 0xffffffeb ;  /* 0xffffffeb040a7836 */ /* 0x000fe20000000000 */
[----:B------:R1:W-:Y:S01]  /*5500*/  STL [R1+0x754], R6 ;  /* 0x0007540601007387 */ /* 0x0003e20000100800 */
[----:B------:R-:W-:-:S03]  /*5510*/  IMAD.WIDE R214, R0, 0x4, R226 ;  /* 0x0000000400d67825 */ /* 0x000fc600078e02e2 */
[----:B------:R2:W-:Y:S01]  /*5520*/  STL [R1+0x750], R0 ;  /* 0x0007500001007387 */ /* 0x0005e20000100800 */
[----:B------:R-:W-:-:S03]  /*5530*/  IMAD.WIDE R188, R0, 0x4, R238 ;  /* 0x0000000400bc7825 */ /* 0x000fc600078e02ee */
[----:B------:R-:W-:Y:S01]  /*5540*/  LDGSTS.E [R247+0x4], desc[UR16][R192.64], !P1 ;  /* 0x00004000c0f77fae */ /* 0x000fe2000c921850 */
[----:B------:R-:W-:Y:S01]  /*5550*/  VIADD R248, R7, UR12 ;  /* 0x0000000c07f87c36 */ /* 0x000fe20008000000 */
[----:B------:R-:W-:Y:S01]  /*5560*/  LOP3.LUT R7, R15, 0x50, RZ, 0x3c, !PT ;  /* 0x000000500f077812 */ /* 0x000fe200078e3cff */
[----:B-1----:R-:W-:Y:S01]  /*5570*/  IMAD.SHL.U32 R6, R2, 0x10, RZ ;  /* 0x0000001002067824 */ /* 0x002fe200078e00ff */
[----:B------:R-:W-:Y:S01]  /*5580*/  LDGSTS.E [R247+0x4004], desc[UR16][R216.64], !P1 ;  /* 0x04004000d8f77fae */ /* 0x000fe2000c921850 */
[----:B------:R-:W-:Y:S01]  /*5590*/  ISETP.GE.U32.AND P1, PT, R10, 0x7fffffcc, PT ;  /* 0x7fffffcc0a00780c */ /* 0x000fe20003f26070 */
[----:B--2---:R-:W-:Y:S01]  /*55a0*/  IMAD R0, R2, 0xf, RZ ;  /* 0x0000000f02007824 */ /* 0x004fe200078e02ff */
[----:B------:R-:W-:Y:S01]  /*55b0*/  IADD3 R10, R4, -0x16, RZ ;  /* 0xffffffea040a7810 */ /* 0x000fe20007ffe0ff */
[----:B------:R-:W-:Y:S01]  /*55c0*/  LDGSTS.E [R247+0x8], desc[UR16][R214.64], !P2 ;  /* 0x00008000d6f77fae */ /* 0x000fe2000d121850 */
[----:B------:R-:W-:-:S03]  /*55d0*/  IMAD.WIDE R208, R6, 0x4, R226 ;  /* 0x0000000406d07825 */ /* 0x000fc600078e02e2 */
[----:B------:R-:W-:Y:S01]  /*55e0*/  LDGSTS.E [R247+0x4008], desc[UR16][R188.64], !P2 ;  /* 0x04008000bcf77fae */ /* 0x000fe2000d121850 */
[----:B------:R-:W-:Y:S01]  /*55f0*/  IMAD.WIDE R182, R0, 0x4, R226 ;  /* 0x0000000400b67825 */ /* 0x000fe200078e02e2 */
[----:B------:R-:W-:Y:S02]  /*5600*/  ISETP.GE.U32.AND P2, PT, R10, 0x7fffffcb, PT ;  /* 0x7fffffcb0a00780c */ /* 0x000fe40003f46070 */
[----:B------:R1:W-:Y:S01]  /*5610*/  STL [R1+0x74c], R0 ;  /* 0x00074c0001007387 */ /* 0x0003e20000100800 */
[----:B------:R-:W-:-:S03]  /*5620*/  IMAD.WIDE R210, R0, 0x4, R238 ;  /* 0x0000000400d27825 */ /* 0x000fc600078e02ee */
[----:B------:R-:W-:Y:S01]  /*5630*/  LDGSTS.E [R247+0xc], desc[UR16][R182.64], !P4 ;  /* 0x0000c000b6f77fae */ /* 0x000fe2000e121850 */
[----:B------:R-:W-:Y:S02]  /*5640*/  VIADD R10, R4, 0xffffffe9 ;  /* 0xffffffe9040a7836 */ /* 0x000fe40000000000 */
[----:B------:R-:W-:Y:S01]  /*5650*/  IMAD.WIDE R146, R6, 0x4, R238 ;  /* 0x0000000406927825 */ /* 0x000fe200078e02ee */
[----:B------:R2:W-:Y:S03]  /*5660*/  STL [R1+0x748], R6 ;  /* 0x0007480601007387 */ /* 0x0005e60000100800 */
[----:B-1----:R-:W-:Y:S01]  /*5670*/  IMAD R0, R2, 0x11, RZ ;  /* 0x0000001102007824 */ /* 0x002fe200078e02ff */
[----:B------:R-:W-:Y:S01]  /*5680*/  LDGSTS.E [R247+0x400c], desc[UR16][R210.64], !P4 ;  /* 0x0400c000d2f77fae */ /* 0x000fe2000e121850 */
[----:B------:R-:W-:Y:S01]  /*5690*/  ISETP.GE.U32.AND P4, PT, R10, 0x7fffffca, PT ;  /* 0x7fffffca0a00780c */ /* 0x000fe20003f86070 */
[----:B------:R-:W-:-:S02]  /*56a0*/  VIADD R10, R4, 0xffffffe8 ;  /* 0xffffffe8040a7836 */ /* 0x000fc40000000000 */
[----:B------:R1:W-:Y:S01]  /*56b0*/  STL [R1+0x744], R0 ;  /* 0x0007440001007387 */ /* 0x0003e20000100800 */
[----:B------:R-:W-:-:S03]  /*56c0*/  IMAD.WIDE R164, R0, 0x4, R226 ;  /* 0x0000000400a47825 */ /* 0x000fc600078e02e2 */
[----:B------:R-:W-:Y:S01]  /*56d0*/  LDGSTS.E [R248], desc[UR16][R208.64], !P0 ;  /* 0x00000000d0f87fae */ /* 0x000fe2000c121850 */
[----:B------:R-:W-:-:S03]  /*56e0*/  IMAD.WIDE R186, R0, 0x4, R238 ;  /* 0x0000000400ba7825 */ /* 0x000fc600078e02ee */
[----:B------:R-:W-:Y:S01]  /*56f0*/  LDGSTS.E [R248+0x4000], desc[UR16][R146.64], !P0 ;  /* 0x0400000092f87fae */ /* 0x000fe2000c121850 */
[----:B--2---:R-:W-:Y:S01]  /*5700*/  IMAD R6, R2, 0x12, RZ ;  /* 0x0000001202067824 */ /* 0x004fe200078e02ff */
[----:B------:R-:W-:Y:S01]  /*5710*/  ISETP.GE.U32.AND P0, PT, R10, 0x7fffffc9, PT ;  /* 0x7fffffc90a00780c */ /* 0x000fe20003f06070 */
[----:B-1----:R-:W-:Y:S01]  /*5720*/  IMAD R0, R2, 0x13, RZ ;  /* 0x0000001302007824 */ /* 0x002fe200078e02ff */
[----:B------:R-:W-:Y:S01]  /*5730*/  LDGSTS.E [R248+0x4], desc[UR16][R164.64], !P6 ;  /* 0x00004000a4f87fae */ /* 0x000fe2000f121850 */
[----:B------:R-:W-:-:S03]  /*5740*/  IMAD.WIDE R172, R6, 0x4, R226 ;  /* 0x0000000406ac7825 */ /* 0x000fc600078e02e2 */
[----:B------:R1:W-:Y:S01]  /*5750*/  STL [R1+0x740], R6 ;  /* 0x0007400601007387 */ /* 0x0003e20000100800 */
[----:B------:R-:W-:-:S03]  /*5760*/  IMAD.WIDE R174, R6, 0x4, R238 ;  /* 0x0000000406ae7825 */ /* 0x000fc600078e02ee */
[----:B------:R2:W-:Y:S01]  /*5770*/  STL [R1+0x73c], R0 ;  /* 0x00073c0001007387 */ /* 0x0005e20000100800 */
[----:B------:R-:W-:-:S03]  /*5780*/  IMAD.WIDE R176, R0, 0x4, R226 ;  /* 0x0000000400b07825 */ /* 0x000fc600078e02e2 */
[----:B------:R-:W-:Y:S01]  /*5790*/  LDGSTS.E [R248+0x4004], desc[UR16][R186.64], !P6 ;  /* 0x04004000baf87fae */ /* 0x000fe2000f121850 */
[----:B------:R-:W-:-:S03]  /*57a0*/  IMAD.WIDE R196, R0, 0x4, R238 ;  /* 0x0000000400c47825 */ /* 0x000fc600078e02ee */
[----:B------:R-:W-:Y:S01]  /*57b0*/  LDGSTS.E [R248+0x8], desc[UR16][R172.64], !P5 ;  /* 0x00008000acf87fae */ /* 0x000fe2000e921850 */
[C---:B-1----:R-:W-:Y:S02]  /*57c0*/  IMAD R6, R2.reuse, 0x14, RZ ;  /* 0x0000001402067824 */ /* 0x042fe400078e02ff */
[----:B--2---:R-:W-:Y:S01]  /*57d0*/  IMAD R0, R2, 0x15, RZ ;  /* 0x0000001502007824 */ /* 0x004fe200078e02ff */
[----:B------:R-:W-:Y:S01]  /*57e0*/  LDGSTS.E [R248+0x4008], desc[UR16][R174.64], !P5 ;  /* 0x04008000aef87fae */ /* 0x000fe2000e921850 */
[----:B------:R-:W-:Y:S02]  /*57f0*/  VIADD R10, R4, 0xffffffe7 ;  /* 0xffffffe7040a7836 */ /* 0x000fe40000000000 */
[----:B------:R-:W-:Y:S01]  /*5800*/  IMAD.WIDE R152, R0, 0x4, R226 ;  /* 0x0000000400987825 */ /* 0x000fe200078e02e2 */
[----:B------:R-:W-:Y:S02]  /*5810*/  STL [R1+0x738], R6 ;  /* 0x0007380601007387 */ /* 0x000fe40000100800 */
[----:B------:R-:W-:Y:S01]  /*5820*/  ISETP.GE.U32.AND P6, PT, R10, 0x7fffffc8, PT ;  /* 0x7fffffc80a00780c */ /* 0x000fe20003fc6070 */
[----:B------:R-:W-:Y:S01]  /*5830*/  IMAD.WIDE R190, R0, 0x4, R238 ;  /* 0x0000000400be7825 */ /* 0x000fe200078e02ee */
[----:B------:R1:W-:Y:S03]  /*5840*/  STL [R1+0x734], R0 ;  /* 0x0007340001007387 */ /* 0x0003e60000100800 */
[----:B------:R-:W-:Y:S01]  /*5850*/  VIADD R10, R4, 0xffffffe6 ;  /* 0xffffffe6040a7836 */ /* 0x000fe20000000000 */
[----:B------:R-:W-:Y:S01]  /*5860*/  LDGSTS.E [R248+0xc], desc[UR16][R176.64], !P3 ;  /* 0x0000c000b0f87fae */ /* 0x000fe2000d921850 */
[----:B------:R-:W-:-:S02]  /*5870*/  VIADD R249, R7, UR12 ;  /* 0x0000000c07f97c36 */ /* 0x000fc40008000000 */
[----:B------:R-:W-:Y:S01]  /*5880*/  IMAD.WIDE R194, R6, 0x4, R226 ;  /* 0x0000000406c27825 */ /* 0x000fe200078e02e2 */
[----:B------:R-:W-:Y:S01]  /*5890*/  LDGSTS.E [R248+0x400c], desc[UR16][R196.64], !P3 ;  /* 0x0400c000c4f87fae */ /* 0x000fe2000d921850 */
[----:B------:R-:W-:Y:S02]  /*58a0*/  ISETP.GE.U32.AND P3, PT, R11, 0x7fffffc6, PT ;  /* 0x7fffffc60b00780c */ /* 0x000fe40003f66070 */
[----:B-1----:R-:W-:Y:S01]  /*58b0*/  IMAD R0, R2, 0x16, RZ ;  /* 0x0000001602007824 */ /* 0x002fe200078e02ff */
[----:B------:R-:W-:Y:S01]  /*58c0*/  ISETP.GE.U32.AND P5, PT, R10, 0x7fffffc7, PT ;  /* 0x7fffffc70a00780c */ /* 0x000fe20003fa6070 */
[----:B------:R-:W-:Y:S01]  /*58d0*/  IMAD.WIDE R228, R6, 0x4, R238 ;  /* 0x0000000406e47825 */ /* 0x000fe200078e02ee */
[----:B------:R-:W-:Y:S01]  /*58e0*/  LDGSTS.E [R249], desc[UR16][R194.64], !P1 ;  /* 0x00000000c2f97fae */ /* 0x000fe2000c921850 */
[C---:B------:R-:W-:Y:S02]  /*58f0*/  IADD3 R10, R4.reuse, -0x1c, RZ ;  /* 0xffffffe4040a7810 */ /* 0x040fe40007ffe0ff */
[----:B------:R-:W-:Y:S01]  /*5900*/  VIADD R11, R4, 0xffffffe3 ;  /* 0xffffffe3040b7836 */ /* 0x000fe20000000000 */
[----:B------:R-:W-:Y:S01]  /*5910*/  STL [R1+0x730], R0 ;  /* 0x0007300001007387 */ /* 0x000fe20000100800 */
[----:B------:R-:W-:-:S02]  /*5920*/  IMAD R7, R2, 0x18, RZ ;  /* 0x0000001802077824 */ /* 0x000fc400078e02ff */
[C---:B------:R-:W-:Y:S01]  /*5930*/  IMAD.WIDE R184, R0.reuse, 0x4, R226 ;  /* 0x0000000400b87825 */ /* 0x040fe200078e02e2 */
[----:B------:R1:W-:Y:S03]  /*5940*/  STL [R1+0x72c], R8 ;  /* 0x00072c0801007387 */ /* 0x0003e60000100800 */
[----:B------:R-:W-:Y:S01]  /*5950*/  IMAD.WIDE R232, R0, 0x4, R238 ;  /* 0x0000000400e87825 */ /* 0x000fe200078e02ee */
[----:B------:R-:W-:Y:S01]  /*5960*/  LDGSTS.E [R249+0x4000], desc[UR16][R228.64], !P1 ;  /* 0x04000000e4f97fae */ /* 0x000fe2000c921850 */
[----:B------:R-:W-:Y:S02]  /*5970*/  ISETP.GE.U32.AND P1, PT, R10, 0x7fffffc5, PT ;  /* 0x7fffffc50a00780c */ /* 0x000fe40003f26070 */
[----:B------:R-:W-:Y:S01]  /*5980*/  IMAD R6, R2, 0x19, RZ ;  /* 0x0000001902067824 */ /* 0x000fe200078e02ff */
[----:B------:R-:W-:Y:S01]  /*5990*/  LDGSTS.E [R249+0x4], desc[UR16][R152.64], !P2 ;  /* 0x0000400098f97fae */ /* 0x000fe2000d121850 */
[----:B------:R-:W-:Y:S01]  /*59a0*/  IMAD.WIDE R180, R7, 0x4, R226 ;  /* 0x0000000407b47825 */ /* 0x000fe200078e02e2 */
[----:B-1----:R-:W-:-:S02]  /*59b0*/  LOP3.LUT R8, R15, 0x60, RZ, 0x3c, !PT ;  /* 0x000000600f087812 */ /* 0x002fc400078e3cff */
[----:B------:R-:W-:Y:S01]  /*59c0*/  LDGSTS.E [R249+0x4004], desc[UR16][R190.64], !P2 ;  /* 0x04004000bef97fae */ /* 0x000fe2000d121850 */
[----:B------:R-:W-:Y:S01]  /*59d0*/  ISETP.GE.U32.AND P2, PT, R11, 0x7fffffc4, PT ;  /* 0x7fffffc40b00780c */ /* 0x000fe20003f46070 */
[----:B------:R-:W-:Y:S01]  /*59e0*/  IMAD.WIDE R236, R7, 0x4, R238 ;  /* 0x0000000407ec7825 */ /* 0x000fe200078e02ee */
[----:B------:R-:W-:Y:S01]  /*59f0*/  LOP3.LUT R0, R148, 0x1f, RZ, 0xc0, !PT ;  /* 0x0000001f94007812 */ /* 0x000fe200078ec0ff */
[----:B------:R1:W-:Y:S01]  /*5a00*/  STL [R1+0x728], R7 ;  /* 0x0007280701007387 */ /* 0x0003e20000100800 */
[----:B------:R-:W2:Y:S01]  /*5a10*/  LDC R148, c[0x0][0x230] ;  /* 0x00008c00ff947b82 */ /* 0x000ea20000000800 */
[----:B------:R-:W-:Y:S02]  /*5a20*/  VIADD R11, R4, 0xffffffe1 ;  /* 0xffffffe1040b7836 */ /* 0x000fe40000000000 */
[----:B------:R-:W-:Y:S01]  /*5a30*/  VIADD R250, R8, UR12 ;  /* 0x0000000c08fa7c36 */ /* 0x000fe20008000000 */
[----:B------:R-:W-:Y:S01]  /*5a40*/  LDGSTS.E [R249+0x8], desc[UR16][R184.64], !P4 ;  /* 0x00008000b8f97fae */ /* 0x000fe2000e121850 */
[----:B------:R-:W-:-:S02]  /*5a50*/  VIADD R4, R4, 0xffffffe0 ;  /* 0xffffffe004047836 */ /* 0x000fc40000000000 */
[----:B------:R-:W-:Y:S01]  /*5a60*/  IMAD.WIDE R230, R6, 0x4, R226 ;  /* 0x0000000406e67825 */ /* 0x000fe200078e02e2 */
[----:B------:R-:W-:Y:S02]  /*5a70*/  LDGSTS.E [R249+0x4008], desc[UR16][R232.64], !P4 ;  /* 0x04008000e8f97fae */ /* 0x000fe4000e121850 */
[----:B------:R-:W-:Y:S01]  /*5a80*/  ISETP.GE.AND P4, PT, R0, R4, PT ;  /* 0x000000040000720c */ /* 0x000fe20003f86270 */
[----:B-1----:R-:W-:Y:S01]  /*5a90*/  IMAD R7, R2, 0x1a, RZ ;  /* 0x0000001a02077824 */ /* 0x002fe200078e02ff */
[----:B------:R1:W-:Y:S01]  /*5aa0*/  STL [R1+0x724], R6 ;  /* 0x0007240601007387 */ /* 0x0003e20000100800 */
[----:B------:R-:W-:Y:S01]  /*5ab0*/  IMAD.WIDE R166, R6, 0x4, R238 ;  /* 0x0000000406a67825 */ /* 0x000fe200078e02ee */
[----:B------:R-:W-:Y:S02]  /*5ac0*/  SEL R10, RZ, 0x4, P4 ;  /* 0x00000004ff0a7807 */ /* 0x000fe40002000000 */
[----:B------:R-:W-:Y:S01]  /*5ad0*/  LDGSTS.E [R249+0xc], desc[UR16][R156.64], !P0 ;  /* 0x0000c0009cf97fae */ /* 0x000fe2000c121850 */
[----:B------:R-:W-:Y:S01]  /*5ae0*/  IMAD.WIDE R168, R7, 0x4, R226 ;  /* 0x0000000407a87825 */ /* 0x000fe200078e02e2 */
[----:B------:R-:W-:-:S02]  /*5af0*/  ISETP.GE.U32.AND P4, PT, R11, 0x7fffffc2, PT ;  /* 0x7fffffc20b00780c */ /* 0x000fc40003f86070 */
[----:B------:R-:W-:Y:S01]  /*5b00*/  LDGSTS.E [R249+0x400c], desc[UR16][R234.64], !P0 ;  /* 0x0400c000eaf97fae */ /* 0x000fe2000c121850 */
[----:B------:R-:W-:Y:S01]  /*5b10*/  IMAD.WIDE R178, R7, 0x4, R238 ;  /* 0x0000000407b27825 */ /* 0x000fe200078e02ee */
[----:B------:R-:W-:Y:S02]  /*5b20*/  ISETP.GT.AND P0, PT, R16, 0x3f, PT ;  /* 0x0000003f1000780c */ /* 0x000fe40003f04270 */
[----:B------:R-:W-:Y:S01]  /*5b30*/  LDGSTS.E [R250], desc[UR16][R180.64], !P6 ;  /* 0x00000000b4fa7fae */ /* 0x000fe2000f121850 */
[----:B-1----:R-:W-:Y:S01]  /*5b40*/  IMAD R6, R2, 0x1b, RZ ;  /* 0x0000001b02067824 */ /* 0x002fe200078e02ff */
[----:B------:R-:W-:Y:S01]  /*5b50*/  IADD3 R11, R145, -0x40, RZ ;  /* 0xffffffc0910b7810 */ /* 0x000fe20007ffe0ff */
[----:B------:R-:W-:Y:S01]  /*5b60*/  IMAD.MOV.U32 R8, RZ, RZ, R160 ;  /* 0x000000ffff087224 */ /* 0x000fe200078e00a0 */
[----:B------:R-:W-:Y:S01]  /*5b70*/  LDGSTS.E [R250+0x4000], desc[UR16][R236.64], !P6 ;  /* 0x04000000ecfa7fae */ /* 0x000fe2000f121850 */
[----:B------:R-:W-:Y:S01]  /*5b80*/  IMAD.WIDE R244, R6, 0x4, R226 ;  /* 0x0000000406f47825 */ /* 0x000fe200078e02e2 */
[----:B------:R-:W-:-:S02]  /*5b90*/  SEL R10, R10, RZ, P0 ;  /* 0x000000ff0a0a7207 */ /* 0x000fc40000000000 */
[----:B------:R-:W-:Y:S01]  /*5ba0*/  LDGSTS.E [R250+0x4], desc[UR16][R230.64], !P5 ;  /* 0x00004000e6fa7fae */ /* 0x000fe2000e921850 */
[----:B------:R-:W-:Y:S01]  /*5bb0*/  IMAD.WIDE R162, R6, 0x4, R238 ;  /* 0x0000000406a27825 */ /* 0x000fe200078e02ee */
[----:B------:R-:W-:Y:S02]  /*5bc0*/  ISETP.NE.U32.AND P0, PT, R10, RZ, PT ;  /* 0x000000ff0a00720c */ /* 0x000fe40003f05070 */
[----:B------:R-:W-:Y:S01]  /*5bd0*/  LDGSTS.E [R250+0x4004], desc[UR16][R166.64], !P5 ;  /* 0x04004000a6fa7fae */ /* 0x000fe2000e921850 */
[----:B------:R-:W-:Y:S02]  /*5be0*/  ISETP.GE.U32.AND P5, PT, R4, 0x7fffffc1, PT ;  /* 0x7fffffc10400780c */ /* 0x000fe40003fa6070 */
[----:B------:R-:W-:Y:S01]  /*5bf0*/  ISETP.GE.U32.AND P6, PT, R144, 0x7fffffc3, PT ;  /* 0x7fffffc39000780c */ /* 0x000fe20003fc6070 */
[----:B------:R-:W-:Y:S04]  /*5c00*/  LDGSTS.E [R250+0x8], desc[UR16][R168.64], !P3 ;  /* 0x00008000a8fa7fae */ /* 0x000fe8000d921850 */
[----:B------:R-:W-:Y:S01]  /*5c10*/  LDGSTS.E [R250+0x4008], desc[UR16][R178.64], !P3 ;  /* 0x04008000b2fa7fae */ /* 0x000fe2000d921850 */
[----:B------:R-:W-:-:S03]  /*5c20*/  ISETP.GT.AND P3, PT, R16, 0x1f, PT ;  /* 0x0000001f1000780c */ /* 0x000fc60003f64270 */
[----:B------:R-:W-:Y:S01]  /*5c30*/  LDGSTS.E [R250+0xc], desc[UR16][R244.64], !P1 ;  /* 0x0000c000f4fa7fae */ /* 0x000fe2000c921850 */
[----:B------:R-:W-:Y:S02]  /*5c40*/  SEL R4, RZ, 0x4, !P3 ;  /* 0x00000004ff047807 */ /* 0x000fe40005800000 */
[C---:B------:R-:W-:Y:S01]  /*5c50*/  ISETP.GE.AND P3, PT, R0.reuse, R11, PT ;  /* 0x0000000b0000720c */ /* 0x040fe20003f66270 */
[----:B------:R-:W-:Y:S01]  /*5c60*/  LDGSTS.E [R250+0x400c], desc[UR16][R162.64], !P1 ;  /* 0x0400c000a2fa7fae */ /* 0x000fe2000c921850 */
[----:B------:R-:W-:-:S03]  /*5c70*/  ISETP.GE.AND P1, PT, R0, UR4, PT ;  /* 0x0000000400007c0c */ /* 0x000fc6000bf26270 */
[----:B------:R1:W-:Y:S01]  /*5c80*/  STL [R1+0x720], R7 ;  /* 0x0007200701007387 */ /* 0x0003e20000100800 */
[----:B------:R-:W-:Y:S02]  /*5c90*/  SEL R10, R4, RZ, !P1 ;  /* 0x000000ff040a7207 */ /* 0x000fe40004800000 */
[----:B------:R-:W-:Y:S01]  /*5ca0*/  ISETP.GT.AND P1, PT, R16, 0x5f, PT ;  /* 0x0000005f1000780c */ /* 0x000fe20003f24270 */
[----:B------:R4:W-:Y:S01]  /*5cb0*/  STL [R1+0x71c], R6 ;  /* 0x00071c0601007387 */ /* 0x0009e20000100800 */
[----:B------:R-:W-:Y:S02]  /*5cc0*/  SEL R4, RZ, 0x4, P3 ;  /* 0x00000004ff047807 */ /* 0x000fe40001800000 */
[----:B------:R-:W-:Y:S01]  /*5cd0*/  ISETP.NE.U32.AND P3, PT, R10, RZ, PT ;  /* 0x000000ff0a00720c */ /* 0x000fe20003f65070 */
[----:B------:R-:W-:Y:S01]  /*5ce0*/  VIADD R10, R158, 0xffffffdd ;  /* 0xffffffdd9e0a7836 */ /* 0x000fe20000000000 */
[----:B------:R-:W-:Y:S02]  /*5cf0*/  SEL R4, R4, RZ, P1 ;  /* 0x000000ff04047207 */ /* 0x000fe40000800000 */
[----:B-1----:R-:W-:-:S02]  /*5d00*/  LOP3.LUT R7, R15, 0x70, RZ, 0x3c, !PT ;  /* 0x000000700f077812 */ /* 0x002fc400078e3cff */
[----:B------:R-:W-:Y:S01]  /*5d10*/  ISETP.GE.U32.AND P1, PT, R11, 0x7fffffa1, PT ;  /* 0x7fffffa10b00780c */ /* 0x000fe20003f26070 */
[----:B----4-:R-:W-:Y:S01]  /*5d20*/  IMAD R6, R2, 0x1c, RZ ;  /* 0x0000001c02067824 */ /* 0x010fe200078e02ff */
[----:B------:R-:W1:Y:S01]  /*5d30*/  LDC R11, c[0x0][0x230] ;  /* 0x00008c00ff0b7b82 */ /* 0x000e620000000800 */
[----:B------:R-:W-:Y:S02]  /*5d40*/  VIADD R251, R7, UR12 ;  /* 0x0000000c07fb7c36 */ /* 0x000fe40008000000 */
[C---:B------:R-:W-:Y:S01]  /*5d50*/  IMAD.WIDE R154, R6.reuse, 0x4, R226 ;  /* 0x00000004069a7825 */ /* 0x040fe200078e02e2 */
[----:B------:R4:W-:Y:S03]  /*5d60*/  STL [R1+0x718], R6 ;  /* 0x0007180601007387 */ /* 0x0009e60000100800 */
[----:B------:R-:W-:Y:S01]  /*5d70*/  IMAD.WIDE R240, R6, 0x4, R238 ;  /* 0x0000000406f07825 */ /* 0x000fe200078e02ee */
[----:B------:R-:W-:Y:S03]  /*5d80*/  LDGSTS.E [R251], desc[UR16][R154.64], !P2 ;  /* 0x000000009afb7fae */ /* 0x000fe6000d121850 */
[----:B------:R-:W-:Y:S01]  /*5d90*/  IMAD R7, R2, 0x1f, RZ ;  /* 0x0000001f02077824 */ /* 0x000fe200078e02ff */
[----:B------:R-:W-:Y:S01]  /*5da0*/  LDGSTS.E [R251+0x4000], desc[UR16][R240.64], !P2 ;  /* 0x04000000f0fb7fae */ /* 0x000fe2000d121850 */
[----:B------:R-:W-:Y:S01]  /*5db0*/  ISETP.NE.U32.AND P2, PT, R4, RZ, PT ;  /* 0x000000ff0400720c */ /* 0x000fe20003f45070 */
[----:B----4-:R-:W-:-:S02]  /*5dc0*/  IMAD R6, R2, 0x1d, RZ ;  /* 0x0000001d02067824 */ /* 0x010fc400078e02ff */
[----:B--2---:R-:W-:Y:S02]  /*5dd0*/  VIADD R4, R148, 0xffffffdf ;  /* 0xffffffdf94047836 */ /* 0x004fe40000000000 */
[C---:B------:R-:W-:Y:S01]  /*5de0*/  IMAD.WIDE R144, R6.reuse, 0x4, R226 ;  /* 0x0000000406907825 */ /* 0x040fe200078e02e2 */
[----:B------:R2:W-:Y:S03]  /*5df0*/  STL [R1+0x714], R6 ;  /* 0x0007140601007387 */ /* 0x0005e60000100800 */
[----:B------:R-:W-:Y:S01]  /*5e00*/  IMAD.WIDE R150, R6, 0x4, R238 ;  /* 0x0000000406967825 */ /* 0x000fe200078e02ee */
[----:B------:R-:W-:Y:S03]  /*5e10*/  LDGSTS.E [R251+0x4], desc[UR16][R144.64], !P6 ;  /* 0x0000400090fb7fae */ /* 0x000fe6000f121850 */
[----:B------:R-:W-:Y:S01]  /*5e20*/  IMAD.WIDE R242, R7, 0x4, R226 ;  /* 0x0000000407f27825 */ /* 0x000fe200078e02e2 */
[----:B------:R-:W-:Y:S01]  /*5e30*/  LDGSTS.E [R251+0x4004], desc[UR16][R150.64], !P6 ;  /* 0x0400400096fb7fae */ /* 0x000fe2000f121850 */
[----:B------:R-:W-:-:S02]  /*5e40*/  ISETP.GE.U32.AND P6, PT, R4, 0x7fffffc0, PT ;  /* 0x7fffffc00400780c */ /* 0x000fc40003fc6070 */
[----:B--2---:R-:W-:Y:S02]  /*5e50*/  IMAD R6, R2, 0x1e, RZ ;  /* 0x0000001e02067824 */ /* 0x004fe400078e02ff */
[----:B------:R-:W-:Y:S02]  /*5e60*/  VIADD R4, R149, 0xffffffde ;  /* 0xffffffde95047836 */ /* 0x000fe40000000000 */
[C---:B------:R-:W-:Y:S01]  /*5e70*/  IMAD.WIDE R148, R6.reuse, 0x4, R226 ;  /* 0x0000000406947825 */ /* 0x040fe200078e02e2 */
[----:B------:R2:W-:Y:S03]  /*5e80*/  STL [R1+0x710], R6 ;  /* 0x0007100601007387 */ /* 0x0005e60000100800 */
[----:B------:R-:W-:Y:S01]  /*5e90*/  IMAD.WIDE R160, R6, 0x4, R238 ;  /* 0x0000000406a07825 */ /* 0x000fe200078e02ee */
[----:B------:R-:W-:Y:S04]  /*5ea0*/  LDGSTS.E [R251+0x8], desc[UR16][R148.64], !P4 ;  /* 0x0000800094fb7fae */ /* 0x000fe8000e121850 */
[----:B------:R-:W-:Y:S01]  /*5eb0*/  LDGSTS.E [R251+0x4008], desc[UR16][R160.64], !P4 ;  /* 0x04008000a0fb7fae */ /* 0x000fe2000e121850 */
[----:B--2---:R-:W-:-:S02]  /*5ec0*/  VIADD R6, R159, 0xffffffa0 ;  /* 0xffffffa09f067836 */ /* 0x004fc40000000000 */
[----:B------:R-:W-:Y:S01]  /*5ed0*/  IMAD.WIDE R158, R7, 0x4, R238 ;  /* 0x00000004079e7825 */ /* 0x000fe200078e02ee */
[----:B------:R-:W-:Y:S02]  /*5ee0*/  LDGSTS.E [R251+0xc], desc[UR16][R242.64], !P5 ;  /* 0x0000c000f2fb7fae */ /* 0x000fe4000e921850 */
[----:B------:R-:W-:Y:S01]  /*5ef0*/  ISETP.GE.AND P4, PT, R0, R6, PT ;  /* 0x000000060000720c */ /* 0x000fe20003f86270 */
[----:B------:R-:W-:Y:S01]  /*5f00*/  IMAD.MOV.U32 R6, RZ, RZ, R8 ;  /* 0x000000ffff067224 */ /* 0x000fe200078e0008 */
[----:B------:R-:W-:Y:S01]  /*5f10*/  LDGSTS.E [R251+0x400c], desc[UR16][R158.64], !P5 ;  /* 0x0400c0009efb7fae */ /* 0x000fe2000e921850 */
[----:B------:R-:W-:Y:S01]  /*5f20*/  ISETP.GE.U32.AND P5, PT, R4, 0x7fffffbf, PT ;  /* 0x7fffffbf0400780c */ /* 0x000fe20003fa6070 */
[----:B------:R-:W-:Y:S01]  /*5f30*/  IMAD.MOV.U32 R7, RZ, RZ, R9 ;  /* 0x000000ffff077224 */ /* 0x000fe200078e0009 */
[C---:B------:R-:W-:Y:S01]  /*5f40*/  LOP3.LUT R4, R252.reuse, 0x40, RZ, 0x3c, !PT ;  /* 0x00000040fc047812 */ /* 0x040fe200078e3cff */
[----:B------:R-:W-:Y:S01]  /*5f50*/  VIADD R252, R252, UR12 ;  /* 0x0000000cfcfc7c36 */ /* 0x000fe20008000000 */
[----:B------:R-:W-:Y:S01]  /*5f60*/  SEL R0, RZ, 0x4, P4 ;  /* 0x00000004ff007807 */ /* 0x000fe20002000000 */
[----:B------:R-:W0:Y:S01]  /*5f70*/  LDGDEPBAR ;  /* 0x00000000000079af */ /* 0x000e220000000000 */
[----:B------:R-:W-:-:S02]  /*5f80*/  ISETP.GE.U32.AND P4, PT, R10, 0x7fffffbe, PT ;  /* 0x7fffffbe0a00780c */ /* 0x000fc40003f86070 */
[----:B-1----:R-:W-:Y:S01]  /*5f90*/  IADD3 R10, R11, -0x24, RZ ;  /* 0xffffffdc0b0a7810 */ /* 0x002fe20007ffe0ff */
[----:B------:R1:W-:Y:S01]  /*5fa0*/  STL [R1+0x99c], R4 ;  /* 0x00099c0401007387 */ /* 0x0003e20000100800 */
[----:B------:R-:W-:-:S03]  /*5fb0*/  IMAD.SHL.U32 R11, R2, 0x20, RZ ;  /* 0x00000020020b7824 */ /* 0x000fc600078e00ff */
[----:B------:R-:W2:Y:S01]  /*5fc0*/  LDL.LU.64 R220, [R1+0x50] ;  /* 0x0000500001dc7983 */ /* 0x000ea20000300a00 */
[----:B------:R-:W-:-:S03]  /*5fd0*/  IMAD.WIDE R206, R11, 0x4, R226 ;  /* 0x000000040bce7825 */ /* 0x000fc600078e02e2 */
[----:B------:R-:W4:Y:S01]  /*5fe0*/  LDL.LU.64 R198, [R1+0x48] ;  /* 0x0000480001c67983 */ /* 0x000f220000300a00 */
[----:B-1----:R-:W-:-:S03]  /*5ff0*/  VIADD R4, R4, UR12 ;  /* 0x0000000c04047c36 */ /* 0x002fc60008000000 */
[----:B------:R-:W4:Y:S04]  /*6000*/  LDL.LU.64 R212, [R1+0x40] ;  /* 0x0000400001d47983 */ /* 0x000f280000300a00 */
[----:B------:R-:W4:Y:S04]  /*6010*/  LDL.LU.64 R8, [R1+0x38] ;  /* 0x0000380001087983 */ /* 0x000f280000300a00 */
[----:B------:R-:W4:Y:S04]  /*6020*/  LDL.LU.64 R226, [R1+0x58] ;  /* 0x0000580001e27983 */ /* 0x000f280000300a00 */
[----:B------:R-:W-:Y:S04]  /*6030*/  LDGSTS.E [R252+0x28000], desc[UR16][R82.64], P3 ;  /* 0x2800000052fc7fae */ /* 0x000fe80009921850 */
        /* <DEDUP_REMOVED lines=63> */
[----:B------:R-:W0:Y:S01]  /*6430*/  LDGDEPBAR ;  /* 0x00000000000079af */ /* 0x000e220000000000 */
[----:B------:R-:W-:Y:S01]  /*6440*/  BAR.SYNC.DEFER_BLOCKING 0x0 ;  /* 0x0000000000007b1d */ /* 0x000fe20000010000 */
[----:B------:R-:W-:Y:S01]  /*6450*/  ISETP.GE.U32.AND P3, PT, R10, 0x7fffffbd, PT ;  /* 0x7fffffbd0a00780c */ /* 0x000fe20003f66070 */
[----:B---3--:R-:W-:-:S02]  /*6460*/  VIADD R10, R202, 0xffffffdb ;  /* 0xffffffdbca0a7836 */ /* 0x008fc40000000000 */
[C---:B------:R-:W-:Y:S02]  /*6470*/  IMAD.WIDE R218, R11.reuse, 0x4, R238 ;  /* 0x000000040bda7825 */ /* 0x040fe400078e02ee */
[----:B------:R-:W3:Y:S02]  /*6480*/  LDL.LU.64 R202, [R1+0x30] ;  /* 0x0000300001ca7983 */ /* 0x000ee40000300a00 */
[C---:B------:R-:W-:Y:S02]  /*6490*/  IMAD.WIDE R238, R11.reuse, 0x4, R6 ;  /* 0x000000040bee7825 */ /* 0x040fe400078e0206 */
[----:B------:R1:W-:Y:S04]  /*64a0*/  STL.64 [R1+0x70], R206 ;  /* 0x000070ce01007387 */ /* 0x0003e80000100a00 */
[----:B------:R-:W3:Y:S04]  /*64b0*/  LDL.LU.64 R222, [R1+0x28] ;  /* 0x0000280001de7983 */ /* 0x000ee80000300a00 */
[----:B------:R1:W-:Y:S04]  /*64c0*/  STL.64 [R1+0x68], R218 ;  /* 0x000068da01007387 */ /* 0x0003e80000100a00 */
[----:B------:R-:W3:Y:S01]  /*64d0*/  LDL.LU.64 R6, [R1+0x20] ;  /* 0x0000200001067983 */ /* 0x000ee20000300a00 */
[----:B--2---:R-:W-:-:S03]  /*64e0*/  IMAD.WIDE R220, R11, 0x4, R220 ;  /* 0x000000040bdc7825 */ /* 0x004fc600078e02dc */
[----:B------:R2:W-:Y:S01]  /*64f0*/  STL.64 [R1+0x60], R238 ;  /* 0x000060ee01007387 */ /* 0x0005e20000100a00 */
[----:B----4-:R-:W-:-:S03]  /*6500*/  IMAD.WIDE R198, R11, 0x4, R198 ;  /* 0x000000040bc67825 */ /* 0x010fc600078e02c6 */
[----:B------:R-:W-:Y:S01]  /*6510*/  @!PT LDS RZ, [RZ] ;  /* 0x00000000fffff984 */ /* 0x000fe20000000800 */
[----:B------:R-:W-:Y:S01]  /*6520*/  @!PT LDS RZ, [RZ] ;  /* 0x00000000fffff984 */ /* 0x000fe20000000800 */
[----:B------:R-:W-:Y:S01]  /*6530*/  @!PT LDS RZ, [RZ] ;  /* 0x00000000fffff984 */ /* 0x000fe20000000800 */
[----:B------:R-:W-:Y:S01]  /*6540*/  LDGSTS.E [R17+0x8000], desc[UR16][R206.64], !P6 ;  /* 0x08000000ce117fae */ /* 0x000fe2000f121850 */
[----:B------:R-:W-:-:S03]  /*6550*/  IMAD.WIDE R226, R11, 0x4, R226 ;  /* 0x000000040be27825 */ /* 0x000fc600078e02e2 */
[----:B------:R-:W-:Y:S01]  /*6560*/  LDGSTS.E [R17+0xc000], desc[UR16][R218.64], !P6 ;  /* 0x0c000000da117fae */ /* 0x000fe2000f121850 */
[----:B------:R-:W-:-:S03]  /*6570*/  IMAD.WIDE R212, R11, 0x4, R212 ;  /* 0x000000040bd47825 */ /* 0x000fc600078e02d4 */
[----:B------:R-:W-:Y:S04]  /*6580*/  LDGSTS.E [R17+0x8004], desc[UR16][R238.64], !P5 ;  /* 0x08004000ee117fae */ /* 0x000fe8000e921850 */
[----:B-1----:R-:W4:Y:S01]  /*6590*/  LDL.LU.64 R206, [R1+0xa60] ;  /* 0x000a600001ce7983 */ /* 0x002f220000300a00 */
[----:B------:R-:W-:-:S03]  /*65a0*/  IMAD.WIDE R8, R11, 0x4, R8 ;  /* 0x000000040b087825 */ /* 0x000fc600078e0208 */
[----:B------:R1:W-:Y:S04]  /*65b0*/  STL.64 [R1+0x58], R226 ;  /* 0x000058e201007387 */ /* 0x0003e80000100a00 */
[----:B------:R-:W4:Y:S04]  /*65c0*/  LDL.LU.64 R218, [R1+0xa58] ;  /* 0x000a580001da7983 */ /* 0x000f280000300a00 */
[----:B--2---:R-:W2:Y:S04]  /*65d0*/  LDL.LU.64 R238, [R1+0x8] ;  /* 0x0000080001ee7983 */ /* 0x004ea80000300a00 */
[----:B------:R1:W-:Y:S04]  /*65e0*/  LDGSTS.E [R17+0xc004], desc[UR16][R226.64], !P5 ;  /* 0x0c004000e2117fae */ /* 0x0003e8000e921850 */
[----:B------:R1:W-:Y:S04]  /*65f0*/  STL.64 [R1+0x50], R220 ;  /* 0x000050dc01007387 */ /* 0x0003e80000100a00 */
[----:B------:R1:W-:Y:S04]  /*6600*/  STL.64 [R1+0x48], R198 ;  /* 0x000048c601007387 */ /* 0x0003e80000100a00 */
[----:B------:R-:W-:Y:S01]  /*6610*/  LDGSTS.E [R17+0x8008], desc[UR16][R220.64], !P4 ;  /* 0x08008000dc117fae */ /* 0x000fe2000e121850 */
[----:B------:R-:W-:Y:S01]  /*6620*/  ISETP.GE.U32.AND P6, PT, R10, 0x7fffffbc, PT ;  /* 0x7fffffbc0a00780c */ /* 0x000fe20003fc6070 */
[----:B-1----:R-:W1:Y:S02]  /*6630*/  LDC R226, c[0x0][0x230] ;  /* 0x00008c00ffe27b82 */ /* 0x002e640000000800 */
[----:B------:R-:W-:Y:S04]  /*6640*/  LDGSTS.E [R17+0xc008], desc[UR16][R198.64], !P4 ;  /* 0x0c008000c6117fae */ /* 0x000fe8000e121850 */
[----:B------:R-:W-:Y:S02]  /*6650*/  LDGSTS.E [R17+0x800c], desc[UR16][R212.64], !P3 ;  /* 0x0800c000d4117fae */ /* 0x000fe4000d921850 */
[----:B------:R-:W1:Y:S02]  /*6660*/  LDC R10, c[0x0][0x230] ;  /* 0x00008c00ff0a7b82 */ /* 0x000e640000000800 */
[----:B------:R-:W4:Y:S04]  /*6670*/  LDL.LU.64 R220, [R1+0xa50] ;  /* 0x000a500001dc7983 */ /* 0x000f280000300a00 */
[----:B------:R-:W4:Y:S02]  /*6680*/  LDL.LU.64 R198, [R1+0xa48] ;  /* 0x000a480001c67983 */ /* 0x000f240000300a00 */
[----:B------:R-:W3:Y:S02]  /*6690*/  LDC R227, c[0x0][0x230] ;  /* 0x00008c00ffe37b82 */ /* 0x000ee40000000800 */
[----:B------:R1:W-:Y:S04]  /*66a0*/  STL.64 [R1+0x40], R212 ;  /* 0x000040d401007387 */ /* 0x0003e80000100a00 */
[----:B------:R1:W-:Y:S04]  /*66b0*/  STL.64 [R1+0x38], R8 ;  /* 0x0000380801007387 */ /* 0x0003e80000100a00 */
[----:B------:R3:W-:Y:S04]  /*66c0*/  LDGSTS.E [R17+0xc00c], desc[UR16][R8.64], !P3 ;  /* 0x0c00c00008117fae */ /* 0x0007e8000d921850 */
[----:B-1----:R-:W4:Y:S04]  /*66d0*/  LDL.LU.64 R212, [R1+0xa40] ;  /* 0x000a400001d47983 */ /* 0x002f280000300a00 */
[----:B------:R-:W2:Y:S01]  /*66e0*/  LDL.LU.64 R8, [R1+0xa38] ;  /* 0x000a380001087983 */ /* 0x000ea20000300a00 */
[----:B------:R-:W-:Y:S01]  /*66f0*/  VIADD R10, R10, 0xffffffda ;  /* 0xffffffda0a0a7836 */ /* 0x000fe20000000000 */
[----:B------:R-:W-:-:S04]  /*6700*/  IADD3 R226, R226, -0x27, RZ ;  /* 0xffffffd9e2e27810 */ /* 0x000fc80007ffe0ff */
[----:B------:R-:W-:Y:S02]  /*6710*/  ISETP.GE.U32.AND P5, PT, R10, 0x7fffffbb, PT ;  /* 0x7fffffbb0a00780c */ /* 0x000fe40003fa6070 */
[----:B------:R-:W-:Y:S01]  /*6720*/  ISETP.GE.U32.AND P4, PT, R226, 0x7fffffba, PT ;  /* 0x7fffffbae200780c */ /* 0x000fe20003f86070 */
[----:B------:R-:W1:Y:S08]  /*6730*/  LDC R10, c[0x0][0x230] ;  /* 0x00008c00ff0a7b82 */ /* 0x000e700000000800 */
[----:B------:R-:W1:Y:S02]  /*6740*/  LDC R226, c[0x0][0x230] ;  /* 0x00008c00ffe27b82 */ /* 0x000e640000000800 */
[----:B-1----:R-:W-:-:S02]  /*6750*/  VIADD R226, R226, 0xffffffd7 ;  /* 0xffffffd7e2e27836 */ /* 0x002fc40000000000 */
[----:B---3--:R-:W-:-:S04]  /*6760*/  IMAD.WIDE R202, R11, 0x4, R202 ;  /* 0x000000040bca7825 */ /* 0x008fc800078e02ca */
[C---:B------:R-:W-:Y:S01]  /*6770*/  IMAD.WIDE R222, R11.reuse, 0x4, R222 ;  /* 0x000000040bde7825 */ /* 0x040fe200078e02de */
[----:B------:R1:W-:Y:S04]  /*6780*/  STL.64 [R1+0x30], R202 ;  /* 0x000030ca01007387 */ /* 0x0003e80000100a00 */
[----:B------:R3:W-:Y:S01]  /*6790*/  STL.64 [R1+0x28], R222 ;  /* 0x000028de01007387 */ /* 0x0007e20000100a00 */
[----:B------:R-:W-:-:S03]  /*67a0*/  IMAD.WIDE R6, R11, 0x4, R6 ;  /* 0x000000040b067825 */ /* 0x000fc600078e0206 */
[----:B------:R-:W-:Y:S04]  /*67b0*/  LDGSTS.E [R14+0x8000], desc[UR16][R202.64], !P6 ;  /* 0x08000000ca0e7fae */ /* 0x000fe8000f121850 */
[----:B------:R-:W-:Y:S04]  /*67c0*/  LDGSTS.E [R14+0xc000], desc[UR16][R222.64], !P6 ;  /* 0x0c000000de0e7fae */ /* 0x000fe8000f121850 */
[----:B------:R-:W-:Y:S04]  /*67d0*/  LDGSTS.E [R14+0x8004], desc[UR16][R6.64], !P5 ;  /* 0x08004000060e7fae */ /* 0x000fe8000e921850 */
[----:B-1----:R-:W4:Y:S04]  /*67e0*/  LDL.LU.64 R202, [R1+0xa30] ;  /* 0x000a300001ca7983 */ /* 0x002f280000300a00 */
[----:B---3--:R-:W3:Y:S04]  /*67f0*/  LDL.LU.64 R222, [R1+0xa28] ;  /* 0x000a280001de7983 */ /* 0x008ee80000300a00 */
[----:B------:R1:W-:Y:S04]  /*6800*/  STL.64 [R1+0x20], R6 ;  /* 0x0000200601007387 */ /* 0x0003e80000100a00 */
[----:B-1----:R-:W3:Y:S01]  /*6810*/  LDL.LU.64 R6, [R1+0xa20] ;  /* 0x000a200001067983 */ /* 0x002ee20000300a00 */
[----:B------:R-:W-:Y:S01]  /*6820*/  ISETP.GE.U32.AND P6, PT, R226, 0x7fffffb8, PT ;  /* 0x7fffffb8e200780c */ /* 0x000fe20003fc6070 */
[----:B--2---:R-:W-:-:S05]  /*6830*/  IMAD.WIDE R8, R11, 0x4, R8 ;  /* 0x000000040b087825 */ /* 0x004fca00078e0208 */
[----:B------:R1:W-:Y:S04]  /*6840*/  LDGSTS.E [R14+0xc004], desc[UR16][R8.64], !P5 ;  /* 0x0c004000080e7fae */ /* 0x0003e8000e921850 */
[----:B------:R1:W-:Y:S02]  /*6850*/  STL.64 [R1+0x9f0], R8 ;  /* 0x0009f00801007387 */ /* 0x0003e40000100a00 */
[----:B-1----:R-:W-:Y:S01]  /*6860*/  VIADD R8, R227, 0xffffffd5 ;  /* 0xffffffd5e3087836 */ /* 0x002fe20000000000 */
[----:B------:R-:W1:Y:S01]  /*6870*/  LDC R9, c[0x0][0x230] ;  /* 0x00008c00ff097b82 */ /* 0x000e620000000800 */
[----:B------:R-:W2:Y:S01]  /*6880*/  LDL.LU.64 R226, [R1] ;  /* 0x0000000001e27983 */ /* 0x000ea20000300a00 */
[----:B------:R-:W-:-:S05]  /*6890*/  VIADD R10, R10, 0xffffffd8 ;  /* 0xffffffd80a0a7836 */ /* 0x000fca0000000000 */
[----:B------:R-:W-:Y:S02]  /*68a0*/  ISETP.GE.U32.AND P3, PT, R10, 0x7fffffb9, PT ;  /* 0x7fffffb90a00780c */ /* 0x000fe40003f66070 */
[----:B------:R-:W1:Y:S01]  /*68b0*/  LDC R10, c[0x0][0x230] ;  /* 0x00008c00ff0a7b82 */ /* 0x000e620000000800 */
[----:B------:R-:W-:-:S04]  /*68c0*/  IMAD.WIDE R238, R11, 0x4, R238 ;  /* 0x000000040bee7825 */ /* 0x000fc800078e02ee */
[----:B-1----:R-:W-:-:S05]  /*68d0*/  VIADD R10, R10, 0xffffffd6 ;  /* 0xffffffd60a0a7836 */ /* 0x002fca0000000000 */
[----:B------:R-:W-:Y:S02]  /*68e0*/  ISETP.GE.U32.AND P5, PT, R10, 0x7fffffb7, PT ;  /* 0x7fffffb70a00780c */ /* 0x000fe40003fa6070 */
[----:B------:R-:W1:Y:S01]  /*68f0*/  LDC R10, c[0x0][0x230] ;  /* 0x00008c00ff0a7b82 */ /* 0x000e620000000800 */
[----:B----4-:R-:W-:-:S04]  /*6900*/  IMAD.WIDE R212, R11, 0x4, R212 ;  /* 0x000000040bd47825 */ /* 0x010fc800078e02d4 */
[----:B------:R-:W-:Y:S01]  /*6910*/  IMAD.WIDE R198, R11, 0x4, R198 ;  /* 0x000000040bc67825 */ /* 0x000fe200078e02c6 */
[----:B------:R-:W-:-:S03]  /*6920*/  IADD3 R9, R9, -0x2f, RZ ;  /* 0xffffffd109097810 */ /* 0x000fc60007ffe0ff */
[----:B------:R-:W-:-:S04]  /*6930*/  IMAD.WIDE R220, R11, 0x4, R220 ;  /* 0x000000040bdc7825 */ /* 0x000fc800078e02dc */
[----:B-1----:R-:W-:Y:S02]  /*6940*/  VIADD R10, R10, 0xffffffd4 ;  /* 0xffffffd40a0a7836 */ /* 0x002fe40000000000 */
[----:B------:R-:W-:-:S04]  /*6950*/  IMAD.WIDE R218, R11, 0x4, R218 ;  /* 0x000000040bda7825 */ /* 0x000fc800078e02da */
        /* <DEDUP_REMOVED lines=17> */
[----:B---3--:R-:W-:-:S05]  /*6a70*/  IMAD.WIDE R6, R11, 0x4, R6 ;  /* 0x000000040b067825 */ /* 0x008fca00078e0206 */
[----:B------:R1:W-:Y:S04]  /*6a80*/  LDGSTS.E [R14+0x8008], desc[UR16][R6.64], !P4 ;  /* 0x08008000060e7fae */ /* 0x0003e8000e121850 */
[----:B------:R1:W-:Y:S04]  /*6a90*/  STL.64 [R1+0x9f8], R6 ;  /* 0x0009f80601007387 */ /* 0x0003e80000100a00 */
[----:B------:R3:W-:Y:S04]  /*6aa0*/  LDGSTS.E [R14+0xc008], desc[UR16][R238.64], !P4 ;  /* 0x0c008000ee0e7fae */ /* 0x0007e8000e121850 */
[----:B------:R3:W-:Y:S01]  /*6ab0*/  STL.64 [R1+0x9e8], R238 ;  /* 0x0009e8ee01007387 */ /* 0x0007e20000100a00 */
[----:B-1----:R-:W1:Y:S08]  /*6ac0*/  LDC R6, c[0x0][0x230] ;  /* 0x00008c00ff067b82 */ /* 0x002e700000000800 */
[----:B---3--:R-:W3:Y:S01]  /*6ad0*/  LDC R239, c[0x0][0x230] ;  /* 0x00008c00ffef7b82 */ /* 0x008ee20000000800 */
[----:B------:R-:W-:Y:S01]  /*6ae0*/  IMAD.WIDE R222, R11, 0x4, R222 ;  /* 0x000000040bde7825 */ /* 0x000fe200078e02de */
[----:B------:R-:W-:-:S06]  /*6af0*/  ISETP.GE.U32.AND P4, PT, R8, 0x7fffffb6, PT ;  /* 0x7fffffb60800780c */ /* 0x000fcc0003f86070 */
[----:B------:R-:W4:Y:S01]  /*6b00*/  LDC R7, c[0x0][0x230] ;  /* 0x00008c00ff077b82 */ /* 0x000f220000000800 */
[----:B------:R-:W-:-:S07]  /*6b10*/  IMAD.WIDE R202, R11, 0x4, R202 ;  /* 0x000000040bca7825 */ /* 0x000fce00078e02ca */
[----:B------:R-:W4:Y:S01]  /*6b20*/  LDC R8, c[0x0][0x230] ;  /* 0x00008c00ff087b82 */ /* 0x000f220000000800 */
[----:B-1----:R-:W-:Y:S02]  /*6b30*/  VIADD R6, R6, 0xffffffd3 ;  /* 0xffffffd306067836 */ /* 0x002fe40000000000 */
[----:B--2---:R-:W-:-:S05]  /*6b40*/  IMAD.WIDE R226, R11, 0x4, R226 ;  /* 0x000000040be27825 */ /* 0x004fca00078e02e2 */
[----:B------:R-:W-:Y:S04]  /*6b50*/  LDGSTS.E [R14+0x800c], desc[UR16][R226.64], !P3 ;  /* 0x0800c000e20e7fae */ /* 0x000fe8000d921850 */
[----:B------:R1:W-:Y:S01]  /*6b60*/  LDGSTS.E [R14+0xc00c], desc[UR16][R222.64], !P3 ;  /* 0x0c00c000de0e7fae */ /* 0x0003e2000d921850 */
[----:B------:R-:W-:Y:S01]  /*6b70*/  ISETP.GE.U32.AND P3, PT, R10, 0x7fffffb5, PT ;  /* 0x7fffffb50a00780c */ /* 0x000fe20003f66070 */
[----:B---3--:R-:W-:Y:S02]  /*6b80*/  VIADD R10, R239, 0xffffffd2 ;  /* 0xffffffd2ef0a7836 */ /* 0x008fe40000000000 */
[----:B------:R-:W2:Y:S01]  /*6b90*/  LDC R239, c[0x0][0x230] ;  /* 0x00008c00ffef7b82 */ /* 0x000ea20000000800 */
[----:B------:R-:W-:Y:S04]  /*6ba0*/  LDGSTS.E [R246+0x8000], desc[UR16][R202.64], !P6 ;  /* 0x08000000caf67fae */ /* 0x000fe8000f121850 */
[----:B------:R-:W-:Y:S01]  /*6bb0*/  LDGSTS.E [R246+0xc000], desc[UR16][R212.64], !P6 ;  /* 0x0c000000d4f67fae */ /* 0x000fe2000f121850 */
[----:B------:R-:W-:-:S02]  /*6bc0*/  ISETP.GE.U32.AND P6, PT, R6, 0x7fffffb4, PT ;  /* 0x7fffffb40600780c */ /* 0x000fc40003fc6070 */
[----:B------:R-:W3:Y:S01]  /*6bd0*/  LDC R6, c[0x0][0x230] ;  /* 0x00008c00ff067b82 */ /* 0x000ee20000000800 */
[----:B------:R-:W-:Y:S04]  /*6be0*/  LDGSTS.E [R246+0x8004], desc[UR16][R198.64], !P5 ;  /* 0x08004000c6f67fae */ /* 0x000fe8000e921850 */
[----:B------:R-:W-:Y:S04]  /*6bf0*/  LDGSTS.E [R246+0xc004], desc[UR16][R220.64], !P5 ;  /* 0x0c004000dcf67fae */ /* 0x000fe8000e921850 */
[----:B------:R-:W-:Y:S04]  /*6c00*/  LDGSTS.E [R246+0x8008], desc[UR16][R218.64], !P4 ;  /* 0x08008000daf67fae */ /* 0x000fe8000e121850 */
[----:B------:R-:W-:Y:S01]  /*6c10*/  LDGSTS.E [R246+0xc008], desc[UR16][R206.64], !P4 ;  /* 0x0c008000cef67fae */ /* 0x000fe2000e121850 */
[----:B------:R-:W-:-:S02]  /*6c20*/  ISETP.GE.U32.AND P4, PT, R9, 0x7fffffb2, PT ;  /* 0x7fffffb20900780c */ /* 0x000fc40003f86070 */
[----:B------:R-:W3:Y:S01]  /*6c30*/  LDC R9, c[0x0][0x230] ;  /* 0x00008c00ff097b82 */ /* 0x000ee20000000800 */
[----:B------:R-:W-:Y:S04]  /*6c40*/  STL.64 [R1+0x9d8], R226 ;  /* 0x0009d8e201007387 */ /* 0x000fe80000100a00 */
[----:B------:R1:W-:Y:S01]  /*6c50*/  STL.64 [R1+0xa00], R14 ;  /* 0x000a000e01007387 */ /* 0x0003e20000100a00 */
[----:B------:R-:W-:Y:S01]  /*6c60*/  ISETP.GE.U32.AND P5, PT, R10, 0x7fffffb3, PT ;  /* 0x7fffffb30a00780c */ /* 0x000fe20003fa6070 */
[----:B--2---:R-:W-:Y:S02]  /*6c70*/  VIADD R10, R239, 0xffffffd0 ;  /* 0xffffffd0ef0a7836 */ /* 0x004fe40000000000 */
[----:B----4-:R-:W-:Y:S01]  /*6c80*/  VIADD R7, R7, 0xffffffcf ;  /* 0xffffffcf07077836 */ /* 0x010fe20000000000 */
[----:B------:R-:W-:Y:S04]  /*6c90*/  LDGSTS.E [R246+0x800c], desc[UR16][R204.64], !P3 ;  /* 0x0800c000ccf67fae */ /* 0x000fe8000d921850 */
[----:B------:R-:W-:Y:S01]  /*6ca0*/  LDGSTS.E [R246+0xc00c], desc[UR16][R200.64], !P3 ;  /* 0x0c00c000c8f67fae */ /* 0x000fe2000d921850 */
[----:B-1----:R-:W1:Y:S03]  /*6cb0*/  LDC R15, c[0x0][0x230] ;  /* 0x00008c00ff0f7b82 */ /* 0x002e660000000800 */
[----:B------:R-:W-:Y:S01]  /*6cc0*/  LDGSTS.E [R247+0x8000], desc[UR16][R224.64], !P6 ;  /* 0x08000000e0f77fae */ /* 0x000fe2000f121850 */
[----:B------:R-:W-:-:S03]  /*6cd0*/  ISETP.GE.U32.AND P3, PT, R10, 0x7fffffb1, PT ;  /* 0x7fffffb10a00780c */ /* 0x000fc60003f66070 */
[----:B------:R-:W-:Y:S01]  /*6ce0*/  LDGSTS.E [R247+0xc000], desc[UR16][R170.64], !P6 ;  /* 0x0c000000aaf77fae */ /* 0x000fe2000f121850 */
[----:B------:R-:W2:Y:S01]  /*6cf0*/  LDC R14, c[0x0][0x230] ;  /* 0x00008c00ff0e7b82 */ /* 0x000ea20000000800 */
[----:B------:R-:W-:Y:S01]  /*6d00*/  ISETP.GE.U32.AND P6, PT, R7, 0x7fffffb0, PT ;  /* 0x7fffffb00700780c */ /* 0x000fe20003fc6070 */
[----:B------:R-:W-:Y:S01]  /*6d10*/  VIADD R10, R8, 0xffffffce ;  /* 0xffffffce080a7836 */ /* 0x000fe20000000000 */
[----:B------:R-:W-:Y:S01]  /*6d20*/  LDGSTS.E [R247+0x8004], desc[UR16][R192.64], !P5 ;  /* 0x08004000c0f77fae */ /* 0x000fe2000e921850 */
[----:B---3--:R-:W-:-:S03]  /*6d30*/  VIADD R6, R6, 0xffffffcd ;  /* 0xffffffcd06067836 */ /* 0x008fc60000000000 */
[----:B------:R-:W-:Y:S01]  /*6d40*/  LDGSTS.E [R247+0xc004], desc[UR16][R216.64], !P5 ;  /* 0x0c004000d8f77fae */ /* 0x000fe2000e921850 */
[----:B------:R-:W3:Y:S08]  /*6d50*/  LDC R7, c[0x0][0x230] ;  /* 0x00008c00ff077b82 */ /* 0x000ef00000000800 */
[----:B------:R-:W4:Y:S01]  /*6d60*/  LDC R8, c[0x0][0x230] ;  /* 0x00008c00ff087b82 */ /* 0x000f220000000800 */
[----:B------:R-:W-:Y:S01]  /*6d70*/  ISETP.GE.U32.AND P5, PT, R10, 0x7fffffaf, PT ;  /* 0x7fffffaf0a00780c */ /* 0x000fe20003fa6070 */
[----:B------:R-:W-:Y:S01]  /*6d80*/  LDGSTS.E [R247+0x8008], desc[UR16][R214.64], !P4 ;  /* 0x08008000d6f77fae */ /* 0x000fe2000e121850 */
[----:B------:R-:W-:-:S03]  /*6d90*/  VIADD R9, R9, 0xffffffcb ;  /* 0xffffffcb09097836 */ /* 0x000fc60000000000 */
[----:B------:R-:W-:Y:S01]  /*6da0*/  LDGSTS.E [R247+0xc008], desc[UR16][R188.64], !P4 ;  /* 0x0c008000bcf77fae */ /* 0x000fe2000e121850 */
[----:B-1----:R-:W-:Y:S01]  /*6db0*/  VIADD R10, R15, 0xffffffcc ;  /* 0xffffffcc0f0a7836 */ /* 0x002fe20000000000 */
[----:B------:R-:W-:Y:S01]  /*6dc0*/  ISETP.GE.U32.AND P4, PT, R6, 0x7fffffae, PT ;  /* 0x7fffffae0600780c */ /* 0x000fe20003f86070 */
[----:B------:R-:W1:Y:S01]  /*6dd0*/  LDC R15, c[0x0][0x230] ;  /* 0x00008c00ff0f7b82 */ /* 0x000e620000000800 */
[----:B------:R-:W-:Y:S04]  /*6de0*/  LDGSTS.E [R247+0x800c], desc[UR16][R182.64], !P3 ;  /* 0x0800c000b6f77fae */ /* 0x000fe8000d921850 */
[----:B------:R-:W-:Y:S03]  /*6df0*/  LDGSTS.E [R247+0xc00c], desc[UR16][R210.64], !P3 ;  /* 0x0c00c000d2f77fae */ /* 0x000fe6000d921850 */
[----:B------:R-:W1:Y:S01]  /*6e00*/  LDC R6, c[0x0][0x230] ;  /* 0x00008c00ff067b82 */ /* 0x000e620000000800 */
[----:B------:R-:W-:Y:S01]  /*6e10*/  LDGSTS.E [R248+0x8000], desc[UR16][R208.64], !P6 ;  /* 0x08000000d0f87fae */ /* 0x000fe2000f121850 */
[----:B------:R-:W-:-:S03]  /*6e20*/  ISETP.GE.U32.AND P3, PT, R10, 0x7fffffad, PT ;  /* 0x7fffffad0a00780c */ /* 0x000fc60003f66070 */
[----:B------:R-:W-:Y:S01]  /*6e30*/  LDGSTS.E [R248+0xc000], desc[UR16][R146.64], !P6 ;  /* 0x0c00000092f87fae */ /* 0x000fe2000f121850 */
[----:B------:R-:W-:Y:S02]  /*6e40*/  ISETP.GE.U32.AND P6, PT, R9, 0x7fffffac, PT ;  /* 0x7fffffac0900780c */ /* 0x000fe40003fc6070 */
[----:B------:R-:W1:Y:S01]  /*6e50*/  LDC R9, c[0x0][0x230] ;  /* 0x00008c00ff097b82 */ /* 0x000e620000000800 */
[----:B--2---:R-:W-:Y:S01]  /*6e60*/  VIADD R10, R14, 0xffffffca ;  /* 0xffffffca0e0a7836 */ /* 0x004fe20000000000 */
[----:B------:R-:W-:Y:S01]  /*6e70*/  LDGSTS.E [R248+0x8004], desc[UR16][R164.64], !P5 ;  /* 0x08004000a4f87fae */ /* 0x000fe2000e921850 */
[----:B---3--:R-:W-:-:S03]  /*6e80*/  IADD3 R7, R7, -0x37, RZ ;  /* 0xffffffc907077810 */ /* 0x008fc60007ffe0ff */
[----:B------:R-:W-:Y:S02]  /*6e90*/  LDGSTS.E [R248+0xc004], desc[UR16][R186.64], !P5 ;  /* 0x0c004000baf87fae */ /* 0x000fe4000e921850 */
[----:B------:R-:W2:Y:S01]  /*6ea0*/  LDC R14, c[0x0][0x230] ;  /* 0x00008c00ff0e7b82 */ /* 0x000ea20000000800 */
[----:B------:R-:W-:Y:S01]  /*6eb0*/  ISETP.GE.U32.AND P5, PT, R10, 0x7fffffab, PT ;  /* 0x7fffffab0a00780c */ /* 0x000fe20003fa6070 */
[----:B----4-:R-:W-:Y:S01]  /*6ec0*/  VIADD R10, R8, 0xffffffc8 ;  /* 0xffffffc8080a7836 */ /* 0x010fe20000000000 */
[----:B------:R-:W-:Y:S01]  /*6ed0*/  LDGSTS.E [R248+0x8008], desc[UR16][R172.64], !P4 ;  /* 0x08008000acf87fae */ /* 0x000fe2000e121850 */
[----:B------:R-:W-:-:S03]  /*6ee0*/  IMAD.WIDE R176, R11, 0x4, R176 ;  /* 0x000000040bb07825 */ /* 0x000fc600078e02b0 */
[----:B------:R-:W-:Y:S01]  /*6ef0*/  LDGSTS.E [R248+0xc008], desc[UR16][R174.64], !P4 ;  /* 0x0c008000aef87fae */ /* 0x000fe2000e121850 */
[----:B------:R-:W3:Y:S01]  /*6f00*/  LDC R8, c[0x0][0x230] ;  /* 0x00008c00ff087b82 */ /* 0x000ee20000000800 */
[----:B------:R-:W-:Y:S01]  /*6f10*/  IMAD.WIDE R196, R11, 0x4, R196 ;  /* 0x000000040bc47825 */ /* 0x000fe200078e02c4 */
[----:B------:R-:W-:Y:S01]  /*6f20*/  ISETP.GE.U32.AND P4, PT, R7, 0x7fffffaa, PT ;  /* 0x7fffffaa0700780c */ /* 0x000fe20003f86070 */
[----:B------:R-:W-:Y:S02]  /*6f30*/  LDGSTS.E [R248+0x800c], desc[UR16][R176.64], !P3 ;  /* 0x0800c000b0f87fae */ /* 0x000fe4000d921850 */
[C---:B------:R-:W-:Y:S02]  /*6f40*/  IMAD.WIDE R194, R11.reuse, 0x4, R194 ;  /* 0x000000040bc27825 */ /* 0x040fe400078e02c2 */
[----:B------:R-:W-:Y:S01]  /*6f50*/  LDGSTS.E [R248+0xc00c], desc[UR16][R196.64], !P3 ;  /* 0x0c00c000c4f87fae */ /* 0x000fe2000d921850 */
[----:B------:R-:W4:Y:S01]  /*6f60*/  LDC R7, c[0x0][0x230] ;  /* 0x00008c00ff077b82 */ /* 0x000f220000000800 */
[----:B------:R-:W-:Y:S01]  /*6f70*/  ISETP.GE.U32.AND P3, PT, R10, 0x7fffffa9, PT ;  /* 0x7fffffa90a00780c */ /* 0x000fe20003f66070 */
[C---:B------:R-:W-:Y:S01]  /*6f80*/  IMAD.WIDE R228, R11.reuse, 0x4, R228 ;  /* 0x000000040be47825 */ /* 0x040fe200078e02e4 */
[----:B------:R-:W-:Y:S03]  /*6f90*/  LDGSTS.E [R249+0x8000], desc[UR16][R194.64], !P6 ;  /* 0x08000000c2f97fae */ /* 0x000fe6000f121850 */
[C---:B------:R-:W-:Y:S01]  /*6fa0*/  IMAD.WIDE R152, R11.reuse, 0x4, R152 ;  /* 0x000000040b987825 */ /* 0x040fe200078e0298 */
[----:B------:R-:W-:Y:S03]  /*6fb0*/  LDGSTS.E [R249+0xc000], desc[UR16][R228.64], !P6 ;  /* 0x0c000000e4f97fae */ /* 0x000fe6000f121850 */
[----:B------:R-:W-:Y:S01]  /*6fc0*/  IMAD.WIDE R190, R11, 0x4, R190 ;  /* 0x000000040bbe7825 */ /* 0x000fe200078e02be */
[----:B------:R-:W-:Y:S03]  /*6fd0*/  LDGSTS.E [R249+0x8004], desc[UR16][R152.64], !P5 ;  /* 0x0800400098f97fae */ /* 0x000fe6000e921850 */
[----:B-1----:R-:W-:Y:S01]  /*6fe0*/  VIADD R10, R15, 0xffffffc6 ;  /* 0xffffffc60f0a7836 */ /* 0x002fe20000000000 */
[----:B------:R-:W-:Y:S01]  /*6ff0*/  LDGSTS.E [R249+0xc004], desc[UR16][R190.64], !P5 ;  /* 0x0c004000bef97fae */ /* 0x000fe2000e921850 */
[----:B------:R-:W-:Y:S01]  /*7000*/  VIADD R6, R6, 0xffffffc7 ;  /* 0xffffffc706067836 */ /* 0x000fe20000000000 */
[----:B------:R-:W1:Y:S01]  /*7010*/  LDC R15, c[0x0][0x230] ;  /* 0x00008c00ff0f7b82 */ /* 0x000e620000000800 */
[----:B------:R-:W-:Y:S01]  /*7020*/  IMAD.WIDE R184, R11, 0x4, R184 ;  /* 0x000000040bb87825 */ /* 0x000fe200078e02b8 */
[----:B------:R-:W-:-:S03]  /*7030*/  ISETP.GE.U32.AND P5, PT, R10, 0x7fffffa7, PT ;  /* 0x7fffffa70a00780c */ /* 0x000fc60003fa6070 */
[----:B------:R-:W-:Y:S01]  /*7040*/  IMAD.WIDE R232, R11, 0x4, R232 ;  /* 0x000000040be87825 */ /* 0x000fe200078e02e8 */
[----:B------:R-:W-:Y:S01]  /*7050*/  ISETP.GE.U32.AND P6, PT, R6, 0x7fffffa8, PT ;  /* 0x7fffffa80600780c */ /* 0x000fe20003fc6070 */
[----:B------:R-:W-:Y:S01]  /*7060*/  LDGSTS.E [R249+0x8008], desc[UR16][R184.64], !P4 ;  /* 0x08008000b8f97fae */ /* 0x000fe2000e121850 */
[----:B------:R-:W1:Y:S01]  /*7070*/  LDC R6, c[0x0][0x230] ;  /* 0x00008c00ff067b82 */ /* 0x000e620000000800 */
[----:B------:R-:W-:Y:S02]  /*7080*/  VIADD R9, R9, 0xffffffc5 ;  /* 0xffffffc509097836 */ /* 0x000fe40000000000 */
[----:B------:R-:W-:Y:S01]  /*7090*/  IMAD.WIDE R156, R11, 0x4, R156 ;  /* 0x000000040b9c7825 */ /* 0x000fe200078e029c */
[----:B------:R-:W-:Y:S03]  /*70a0*/  LDGSTS.E [R249+0xc008], desc[UR16][R232.64], !P4 ;  /* 0x0c008000e8f97fae */ /* 0x000fe6000e121850 */
[----:B--2---:R-:W-:-:S02]  /*70b0*/  VIADD R10, R14, 0xffffffc4 ;  /* 0xffffffc40e0a7836 */ /* 0x004fc40000000000 */
[----:B------:R-:W-:Y:S01]  /*70c0*/  IMAD.WIDE R234, R11, 0x4, R234 ;  /* 0x000000040bea7825 */ /* 0x000fe200078e02ea */
[----:B------:R-:W2:Y:S01]  /*70d0*/  LDC R14, c[0x0][0x230] ;  /* 0x00008c00ff0e7b82 */ /* 0x000ea20000000800 */
[----:B------:R-:W-:Y:S01]  /*70e0*/  ISETP.GE.U32.AND P4, PT, R9, 0x7fffffa6, PT ;  /* 0x7fffffa60900780c */ /* 0x000fe20003f86070 */
[----:B------:R-:W-:Y:S01]  /*70f0*/  LDGSTS.E [R249+0x800c], desc[UR16][R156.64], !P3 ;  /* 0x0800c0009cf97fae */ /* 0x000fe2000d921850 */
[----:B------:R-:W-:-:S03]  /*7100*/  IMAD.WIDE R180, R11, 0x4, R180 ;  /* 0x000000040bb47825 */ /* 0x000fc600078e02b4 */
[----:B------:R-:W-:Y:S02]  /*7110*/  LDGSTS.E [R249+0xc00c], desc[UR16][R234.64], !P3 ;  /* 0x0c00c000eaf97fae */ /* 0x000fe4000d921850 */
[----:B------:R-:W2:Y:S01]  /*7120*/  LDC R9, c[0x0][0x230] ;  /* 0x00008c00ff097b82 */ /* 0x000ea20000000800 */
[----:B------:R-:W-:Y:S01]  /*7130*/  ISETP.GE.U32.AND P3, PT, R10, 0x7fffffa5, PT ;  /* 0x7fffffa50a00780c */ /* 0x000fe20003f66070 */
[----:B---3--:R-:W-:Y:S01]  /*7140*/  VIADD R10, R8, 0xffffffc2 ;  /* 0xffffffc2080a7836 */ /* 0x008fe20000000000 */
[----:B------:R-:W-:Y:S01]  /*7150*/  LDGSTS.E [R250+0x8000], desc[UR16][R180.64], !P6 ;  /* 0x08000000b4fa7fae */ /* 0x000fe2000f121850 */
[----:B------:R-:W-:-:S04]  /*7160*/  IMAD.WIDE R236, R11, 0x4, R236 ;  /* 0x000000040bec7825 */ /* 0x000fc800078e02ec */
[----:B------:R-:W3:Y:S01]  /*7170*/  LDC R8, c[0x0][0x230] ;  /* 0x00008c00ff087b82 */ /* 0x000ee20000000800 */
[----:B----4-:R-:W-:Y:S01]  /*7180*/  VIADD R7, R7, 0xffffffc3 ;  /* 0xffffffc307077836 */ /* 0x010fe20000000000 */
[----:B------:R-:W-:Y:S01]  /*7190*/  LDGSTS.E [R250+0xc000], desc[UR16][R236.64], !P6 ;  /* 0x0c000000ecfa7fae */ /* 0x000fe2000f121850 */
[----:B------:R-:W-:-:S04]  /*71a0*/  IMAD.WIDE R230, R11, 0x4, R230 ;  /* 0x000000040be67825 */ /* 0x000fc800078e02e6 */
[----:B------:R-:W-:Y:S01]  /*71b0*/  IMAD.WIDE R166, R11, 0x4, R166 ;  /* 0x000000040ba67825 */ /* 0x000fe200078e02a6 */
[----:B------:R-:W-:Y:S01]  /*71c0*/  ISETP.GE.U32.AND P6, PT, R7, 0x7fffffa4, PT ;  /* 0x7fffffa40700780c */ /* 0x000fe20003fc6070 */
[----:B------:R-:W-:Y:S02]  /*71d0*/  LDGSTS.E [R250+0x8004], desc[UR16][R230.64], !P5 ;  /* 0x08004000e6fa7fae */ /* 0x000fe4000e921850 */
[----:B------:R-:W-:-:S04]  /*71e0*/  IMAD.WIDE R168, R11, 0x4, R168 ;  /* 0x000000040ba87825 */ /* 0x000fc800078e02a8 */
[C---:B------:R-:W-:Y:S01]  /*71f0*/  IMAD.WIDE R178, R11.reuse, 0x4, R178 ;  /* 0x000000040bb27825 */ /* 0x040fe200078e02b2 */
[----:B------:R-:W-:Y:S01]  /*7200*/  LDGSTS.E [R250+0xc004], desc[UR16][R166.64], !P5 ;  /* 0x0c004000a6fa7fae */ /* 0x000fe2000e921850 */
[----:B------:R-:W-:Y:S01]  /*7210*/  ISETP.GE.U32.AND P5, PT, R10, 0x7fffffa3, PT ;  /* 0x7fffffa30a00780c */ /* 0x000fe20003fa6070 */
[----:B------:R-:W4:Y:S01]  /*7220*/  LDC R7, c[0x0][0x230] ;  /* 0x00008c00ff077b82 */ /* 0x000f220000000800 */
[C---:B------:R-:W-:Y:S01]  /*7230*/  IMAD.WIDE R244, R11.reuse, 0x4, R244 ;  /* 0x000000040bf47825 */ /* 0x040fe200078e02f4 */
[----:B------:R-:W-:Y:S03]  /*7240*/  LDGSTS.E [R250+0x8008], desc[UR16][R168.64], !P4 ;  /* 0x08008000a8fa7fae */ /* 0x000fe6000e121850 */
[----:B------:R-:W-:Y:S01]  /*7250*/  IMAD.WIDE R162, R11, 0x4, R162 ;  /* 0x000000040ba27825 */ /* 0x000fe200078e02a2 */
[----:B------:R-:W-:Y:S03]  /*7260*/  LDGSTS.E [R250+0xc008], desc[UR16][R178.64], !P4 ;  /* 0x0c008000b2fa7fae */ /* 0x000fe6000e121850 */
[----:B-1----:R-:W-:Y:S01]  /*7270*/  VIADD R10, R15, 0xffffffbf ;  /* 0xffffffbf0f0a7836 */ /* 0x002fe20000000000 */
[----:B------:R-:W-:Y:S01]  /*7280*/  LDGSTS.E [R250+0x800c], desc[UR16][R244.64], !P3 ;  /* 0x0800c000f4fa7fae */ /* 0x000fe2000d921850 */
[----:B------:R-:W-:-:S03]  /*7290*/  IMAD.WIDE R154, R11, 0x4, R154 ;  /* 0x000000040b9a7825 */ /* 0x000fc600078e029a */
[----:B------:R-:W-:Y:S01]  /*72a0*/  LDGSTS.E [R250+0xc00c], desc[UR16][R162.64], !P3 ;  /* 0x0c00c000a2fa7fae */ /* 0x000fe2000d921850 */
[----:B------:R-:W-:Y:S01]  /*72b0*/  ISETP.GE.U32.AND P3, PT, R10, 0x7fffffa0, PT ;  /* 0x7fffffa00a00780c */ /* 0x000fe20003f66070 */
[C---:B------:R-:W-:Y:S02]  /*72c0*/  IMAD.WIDE R240, R11.reuse, 0x4, R240 ;  /* 0x000000040bf07825 */ /* 0x040fe400078e02f0 */
[----:B------:R-:W-:Y:S02]  /*72d0*/  STL.64 [R1+0x9e0], R222 ;  /* 0x0009e0de01007387 */ /* 0x000fe40000100a00 */
[----:B--2---:R-:W-:Y:S02]  /*72e0*/  VIADD R10, R14, 0xffffffbd ;  /* 0xffffffbd0e0a7836 */ /* 0x004fe40000000000 */
[----:B------:R-:W-:Y:S01]  /*72f0*/  IMAD.WIDE R144, R11, 0x4, R144 ;  /* 0x000000040b907825 */ /* 0x000fe200078e0290 */
[----:B------:R-:W-:Y:S01]  /*7300*/  STL.64 [R1+0xa08], R202 ;  /* 0x000a08ca01007387 */ /* 0x000fe20000100a00 */
[----:B------:R-:W-:-:S02]  /*7310*/  IADD3 R6, R6, -0x3f, RZ ;  /* 0xffffffc106067810 */ /* 0x000fc40007ffe0ff */
[----:B------:R-:W-:Y:S01]  /*7320*/  IMAD.WIDE R14, R11, 0x4, R150 ;  /* 0x000000040b0e7825 */ /* 0x000fe200078e0296 */
[----:B------:R-:W-:Y:S03]  /*7330*/  STL.64 [R1+0xa10], R212 ;  /* 0x000a10d401007387 */ /* 0x000fe60000100a00 */
[----:B------:R-:W-:Y:S01]  /*7340*/  VIADD R9, R9, 0xffffffbe ;  /* 0xffffffbe09097836 */ /* 0x000fe20000000000 */
[----:B------:R-:W-:Y:S01]  /*7350*/  LDGSTS.E [R251+0x8000], desc[UR16][R154.64], !P6 ;  /* 0x080000009afb7fae */ /* 0x000fe2000f121850 */
[----:B------:R-:W-:Y:S01]  /*7360*/  ISETP.GE.U32.AND P4, PT, R6, 0x7fffffa2, PT ;  /* 0x7fffffa20600780c */ /* 0x000fe20003f86070 */
[----:B------:R-:W-:Y:S01]  /*7370*/  IMAD.WIDE R150, R11, 0x4, R148 ;  /* 0x000000040b967825 */ /* 0x000fe200078e0294 */
[----:B------:R-:W1:Y:S01]  /*7380*/  LDC R6, c[0x0][0x230] ;  /* 0x00008c00ff067b82 */ /* 0x000e620000000800 */
[----:B------:R-:W-:Y:S04]  /*7390*/  STL.64 [R1+0xa18], R198 ;  /* 0x000a18c601007387 */ /* 0x000fe80000100a00 */
[----:B------:R-:W-:Y:S01]  /*73a0*/  LDGSTS.E [R251+0xc000], desc[UR16][R240.64], !P6 ;  /* 0x0c000000f0fb7fae */ /* 0x000fe2000f121850 */
[----:B------:R-:W-:-:S03]  /*73b0*/  ISETP.GE.U32.AND P6, PT, R9, 0x7fffff9f, PT ;  /* 0x7fffff9f0900780c */ /* 0x000fc60003fc6070 */
[----:B------:R3:W-:Y:S04]  /*73c0*/  STL.64 [R1+0x78], R144 ;  /* 0x0000789001007387 */ /* 0x0007e80000100a00 */
[----:B------:R3:W-:Y:S04]  /*73d0*/  LDGSTS.E [R251+0x8004], desc[UR16][R144.64], !P5 ;  /* 0x0800400090fb7fae */ /* 0x0007e8000e921850 */
[----:B------:R2:W-:Y:S04]  /*73e0*/  STL.64 [R1+0x90], R14 ;  /* 0x0000900e01007387 */ /* 0x0005e80000100a00 */
[----:B------:R2:W-:Y:S01]  /*73f0*/  LDGSTS.E [R251+0xc004], desc[UR16][R14.64], !P5 ;  /* 0x0c0040000efb7fae */ /* 0x0005e2000e921850 */
[----:B---3--:R-:W-:-:S03]  /*7400*/  VIADD R144, R8, 0xffffffbc ;  /* 0xffffffbc08907836 */ /* 0x008fc60000000000 */
[----:B------:R-:W-:Y:S01]  /*7410*/  LDGSTS.E [R251+0x8008], desc[UR16][R150.64], !P4 ;  /* 0x0800800096fb7fae */ /* 0x000fe2000e121850 */
[----:B------:R-:W-:-:S04]  /*7420*/  IMAD.WIDE R8, R11, 0x4, R158 ;  /* 0x000000040b087825 */ /* 0x000fc800078e029e */
[C---:B--2---:R-:W-:Y:S01]  /*7430*/  IMAD.WIDE R14, R11.reuse, 0x4, R160 ;  /* 0x000000040b0e7825 */ /* 0x044fe200078e02a0 */
[----:B------:R-:W-:Y:S01]  /*7440*/  ISETP.GE.U32.AND P5, PT, R10, 0x7fffff9e, PT ;  /* 0x7fffff9e0a00780c */ /* 0x000fe20003fa6070 */
[----:B------:R-:W2:Y:S03]  /*7450*/  LDC R158, c[0x0][0x230] ;  /* 0x00008c00ff9e7b82 */ /* 0x000ea60000000800 */
[----:B------:R3:W-:Y:S04]  /*7460*/  STL.64 [R1+0x88], R14 ;  /* 0x0000880e01007387 */ /* 0x0007e80000100a00 */
[----:B------:R1:W-:Y:S01]  /*7470*/  STL.64 [R1+0x80], R8 ;  /* 0x0000800801007387 */ /* 0x0003e20000100a00 */
[----:B------:R-:W-:Y:S01]  /*7480*/  IMAD.WIDE R148, R11, 0x4, R242 ;  /* 0x000000040b947825 */ /* 0x000fe200078e02f2 */
[----:B------:R-:W2:Y:S02]  /*7490*/  LDC R159, c[0x0][0x230] ;  /* 0x00008c00ff9f7b82 */ /* 0x000ea40000000800 */
[----:B------:R-:W2:Y:S04]  /*74a0*/  LDL.LU.64 R222, [R1+0x70] ;  /* 0x0000700001de7983 */ /* 0x000ea80000300a00 */
[----:B------:R-:W2:Y:S02]  /*74b0*/  LDL.LU.64 R226, [R1+0x68] ;  /* 0x0000680001e27983 */ /* 0x000ea40000300a00 */
[----:B------:R-:W1:Y:S02]  /*74c0*/  LDC R161, c[0x0][0x230] ;  /* 0x00008c00ffa17b82 */ /* 0x000e640000000800 */
[----:B------:R-:W2:Y:S04]  /*74d0*/  LDL.LU.64 R198, [R1+0x60] ;  /* 0x0000600001c67983 */ /* 0x000ea80000300a00 */
[----:B------:R-:W2:Y:S02]  /*74e0*/  LDL.LU.64 R212, [R1+0x58] ;  /* 0x0000580001d47983 */ /* 0x000ea40000300a00 */
[----:B------:R-:W1:Y:S02]  /*74f0*/  LDC R160, c[0x0][0x230] ;  /* 0x00008c00ffa07b82 */ /* 0x000e640000000800 */
[----:B------:R1:W-:Y:S04]  /*7500*/  LDGSTS.E [R251+0xc008], desc[UR16][R14.64], !P4 ;  /* 0x0c0080000efb7fae */ /* 0x0003e8000e121850 */
[----:B------:R-:W2:Y:S01]  /*7510*/  LDL.LU.64 R202, [R1+0x50] ;  /* 0x0000500001ca7983 */ /* 0x000ea20000300a00 */
[----:B----4-:R-:W-:Y:S01]  /*7520*/  VIADD R10, R7, 0xffffffbb ;  /* 0xffffffbb070a7836 */ /* 0x010fe20000000000 */
[----:B------:R-:W4:Y:S02]  /*7530*/  LDC R242, c[0x0][0x230] ;  /* 0x00008c00fff27b82 */ /* 0x000f240000000800 */
[----:B------:R-:W-:Y:S04]  /*7540*/  LDGSTS.E [R251+0x800c], desc[UR16][R148.64], !P1 ;  /* 0x0800c00094fb7fae */ /* 0x000fe8000c921850 */
[----:B---3--:R-:W3:Y:S02]  /*7550*/  LDL.LU.64 R14, [R1+0x48] ;  /* 0x00004800010e7983 */ /* 0x008ee40000300a00 */
[----:B------:R-:W4:Y:S02]  /*7560*/  LDC R243, c[0x0][0x230] ;  /* 0x00008c00fff37b82 */ /* 0x000f240000000800 */
[----:B------:R4:W-:Y:S01]  /*7570*/  LDGSTS.E [R251+0xc00c], desc[UR16][R8.64], !P1 ;  /* 0x0c00c00008fb7fae */ /* 0x0009e2000c921850 */
[----:B------:R-:W-:Y:S01]  /*7580*/  ISETP.GE.U32.AND P1, PT, R10, 0x7fffff9c, PT ;  /* 0x7fffff9c0a00780c */ /* 0x000fe20003f26070 */
[----:B------:R-:W-:-:S02]  /*7590*/  IMAD.SHL.U32 R10, R3, 0x20, RZ ;  /* 0x00000020030a7824 */ /* 0x000fc400078e00ff */
[----:B------:R-:W0:Y:S02]  /*75a0*/  LDGDEPBAR ;  /* 0x00000000000079af */ /* 0x000e240000000000 */
[----:B------:R-:W-:-:S04]  /*75b0*/  IMAD.WIDE R82, R10, 0x4, R82 ;  /* 0x000000040a527825 */ /* 0x000fc800078e0252 */
[C---:B------:R-:W-:Y:S01]  /*75c0*/  IMAD.WIDE R142, R10.reuse, 0x4, R142 ;  /* 0x000000040a8e7825 */ /* 0x040fe200078e028e */
[----:B------:R-:W-:Y:S03]  /*75d0*/  LDGSTS.E [R252+0x30000], desc[UR16][R82.64], P0 ;  /* 0x3000000052fc7fae */ /* 0x000fe60008121850 */
        /* <DEDUP_REMOVED lines=122> */
[----:B------:R-:W-:Y:S01]  /*7d80*/  IMAD.WIDE R20, R10, 0x4, R20 ;  /* 0x000000040a147825 */ /* 0x000fe200078e0214 */
[----:B------:R-:W-:Y:S04]  /*7d90*/  LDGSTS.E [R4+0x37a00], desc[UR16][R22.64], P0 ;  /* 0x37a0000016047fae */ /* 0x000fe80008121850 */
[----:B------:R-:W-:Y:S04]  /*7da0*/  LDGSTS.E [R4+0x37e00], desc[UR16][R20.64], P0 ;  /* 0x37e0000014047fae */ /* 0x000fe80008121850 */
[----:B------:R-:W0:Y:S01]  /*7db0*/  LDGDEPBAR ;  /* 0x00000000000079af */ /* 0x000e220000000000 */
[----:B------:R-:W-:Y:S01]  /*7dc0*/  ISETP.GE.U32.AND P4, PT, R144, 0x7fffff9d, PT ;  /* 0x7fffff9d9000780c */ /* 0x000fe20003f86070 */
[----:B--2---:R-:W-:Y:S01]  /*7dd0*/  IMAD.WIDE R144, R11, 0x4, R222 ;  /* 0x000000040b907825 */ /* 0x004fe200078e02de */
[----:B------:R-:W-:Y:S03]  /*7de0*/  BAR.SYNC.DEFER_BLOCKING 0x0 ;  /* 0x0000000000007b1d */ /* 0x000fe60000010000 */
[----:B-1----:R-:W-:-:S02]  /*7df0*/  VIADD R3, R6, 0xffffffba ;  /* 0xffffffba06037836 */ /* 0x002fc40000000000 */
[C---:B------:R-:W-:Y:S01]  /*7e00*/  IMAD.WIDE R226, R11.reuse, 0x4, R226 ;  /* 0x000000040be27825 */ /* 0x040fe200078e02e2 */
[----:B------:R-:W2:Y:S03]  /*7e10*/  LDL.LU.64 R6, [R1+0x40] ;  /* 0x0000400001067983 */ /* 0x000ea60000300a00 */
[C---:B------:R-:W-:Y:S01]  /*7e20*/  IMAD.WIDE R198, R11.reuse, 0x4, R198 ;  /* 0x000000040bc67825 */ /* 0x040fe200078e02c6 */
[----:B------:R-:W4:Y:S03]  /*7e30*/  LDL.LU.64 R8, [R1+0x38] ;  /* 0x0000380001087983 */ /* 0x000f260000300a00 */
[C---:B------:R-:W-:Y:S01]  /*7e40*/  IMAD.WIDE R212, R11.reuse, 0x4, R212 ;  /* 0x000000040bd47825 */ /* 0x040fe200078e02d4 */
[----:B------:R-:W4:Y:S03]  /*7e50*/  LDL.LU.64 R238, [R1+0x30] ;  /* 0x0000300001ee7983 */ /* 0x000f260000300a00 */
[C---:B------:R-:W-:Y:S01]  /*7e60*/  IMAD.WIDE R202, R11.reuse, 0x4, R202 ;  /* 0x000000040bca7825 */ /* 0x040fe200078e02ca */
[----:B------:R-:W4:Y:S04]  /*7e70*/  LDL.LU.64 R222, [R1+0x28] ;  /* 0x0000280001de7983 */ /* 0x000f280000300a00 */
[----:B------:R-:W-:Y:S01]  /*7e80*/  @!PT LDS RZ, [RZ] ;  /* 0x00000000fffff984 */ /* 0x000fe20000000800 */
[----:B------:R-:W-:Y:S01]  /*7e90*/  @!PT LDS RZ, [RZ] ;  /* 0x00000000fffff984 */ /* 0x000fe20000000800 */
[----:B------:R-:W-:Y:S01]  /*7ea0*/  @!PT LDS RZ, [RZ] ;  /* 0x00000000fffff984 */ /* 0x000fe20000000800 */
[----:B------:R-:W-:Y:S01]  /*7eb0*/  LDGSTS.E [R17+0x10000], desc[UR16][R144.64], !P3 ;  /* 0x1000000090117fae */ /* 0x000fe2000d921850 */
[----:B---3--:R-:W-:-:S03]  /*7ec0*/  IMAD.WIDE R14, R11, 0x4, R14 ;  /* 0x000000040b0e7825 */ /* 0x008fc600078e020e */
[----:B------:R1:W-:Y:S04]  /*7ed0*/  STL.64 [R1+0x70], R226 ;  /* 0x000070e201007387 */ /* 0x0003e80000100a00 */
[----:B------:R3:W-:Y:S04]  /*7ee0*/  LDGSTS.E [R17+0x14000], desc[UR16][R226.64], !P3 ;  /* 0x14000000e2117fae */ /* 0x0007e8000d921850 */
[----:B------:R-:W-:Y:S04]  /*7ef0*/  LDGSTS.E [R17+0x10004], desc[UR16][R198.64], !P6 ;  /* 0x10004000c6117fae */ /* 0x000fe8000f121850 */
[----:B------:R-:W-:Y:S04]  /*7f00*/  LDGSTS.E [R17+0x14004], desc[UR16][R212.64], !P6 ;  /* 0x14004000d4117fae */ /* 0x000fe8000f121850 */
[----:B-1----:R-:W3:Y:S04]  /*7f10*/  LDL.LU.64 R226, [R1+0x20] ;  /* 0x0000200001e27983 */ /* 0x002ee80000300a00 */
[----:B------:R1:W-:Y:S04]  /*7f20*/  STL.64 [R1+0x68], R198 ;  /* 0x000068c601007387 */ /* 0x0003e80000100a00 */
[----:B------:R1:W-:Y:S04]  /*7f30*/  STL.64 [R1+0x60], R212 ;  /* 0x000060d401007387 */ /* 0x0003e80000100a00 */
[----:B------:R-:W-:Y:S04]  /*7f40*/  LDGSTS.E [R17+0x10008], desc[UR16][R202.64], !P5 ;  /* 0x10008000ca117fae */ /* 0x000fe8000e921850 */
[----:B-1----:R-:W3:Y:S04]  /*7f50*/  LDL.LU.64 R198, [R1+0xa18] ;  /* 0x000a180001c67983 */ /* 0x002ee80000300a00 */
[----:B------:R-:W3:Y:S04]  /*7f60*/  LDL.LU.64 R212, [R1+0xa10] ;  /* 0x000a100001d47983 */ /* 0x000ee80000300a00 */
[----:B------:R1:W-:Y:S04]  /*7f70*/  STL.64 [R1+0x58], R202 ;  /* 0x000058ca01007387 */ /* 0x0003e80000100a00 */
[----:B------:R1:W-:Y:S04]  /*7f80*/  STL.64 [R1+0x50], R14 ;  /* 0x0000500e01007387 */ /* 0x0003e80000100a00 */
[----:B------:R-:W-:Y:S04]  /*7f90*/  LDGSTS.E [R17+0x14008], desc[UR16][R14.64], !P5 ;  /* 0x140080000e117fae */ /* 0x000fe8000e921850 */
[----:B-1----:R-:W3:Y:S04]  /*7fa0*/  LDL.LU.64 R202, [R1+0xa08] ;  /* 0x000a080001ca7983 */ /* 0x002ee80000300a00 */
[----:B------:R-:W3:Y:S01]  /*7fb0*/  LDL.LU.64 R14, [R1+0xa00] ;  /* 0x000a0000010e7983 */ /* 0x000ee20000300a00 */
[----:B--2---:R-:W-:-:S04]  /*7fc0*/  IMAD.WIDE R6, R11, 0x4, R6 ;  /* 0x000000040b067825 */ /* 0x004fc800078e0206 */
[C---:B----4-:R-:W-:Y:S01]  /*7fd0*/  IMAD.WIDE R8, R11.reuse, 0x4, R8 ;  /* 0x000000040b087825 */ /* 0x050fe200078e0208 */
[----:B------:R1:W-:Y:S03]  /*7fe0*/  STL.64 [R1+0x48], R6 ;  /* 0x0000480601007387 */ /* 0x0003e60000100a00 */
[C---:B------:R-:W-:Y:S01]  /*7ff0*/  IMAD.WIDE R238, R11.reuse, 0x4, R238 ;  /* 0x000000040bee7825 */ /* 0x040fe200078e02ee */
[----:B------:R2:W-:Y:S03]  /*8000*/  STL.64 [R1+0x40], R8 ;  /* 0x0000400801007387 */ /* 0x0005e60000100a00 */
[----:B------:R-:W-:Y:S01]  /*8010*/  IMAD.WIDE R222, R11, 0x4, R222 ;  /* 0x000000040bde7825 */ /* 0x000fe200078e02de */
[----:B------:R-:W-:Y:S04]  /*8020*/  LDGSTS.E [R17+0x1000c], desc[UR16][R6.64], !P4 ;  /* 0x1000c00006117fae */ /* 0x000fe8000e121850 */
[----:B------:R-:W-:Y:S04]  /*8030*/  LDGSTS.E [R17+0x1400c], desc[UR16][R8.64], !P4 ;  /* 0x1400c00008117fae */ /* 0x000fe8000e121850 */
[----:B-1----:R-:W4:Y:S04]  /*8040*/  LDL.LU.64 R6, [R1+0x9f8] ;  /* 0x0009f80001067983 */ /* 0x002f280000300a00 */
[----:B--2---:R-:W2:Y:S04]  /*8050*/  LDL.LU.64 R8, [R1+0x9f0] ;  /* 0x0009f00001087983 */ /* 0x004ea80000300a00 */
[----:B------:R1:W-:Y:S04]  /*8060*/  STL.64 [R1+0x38], R238 ;  /* 0x000038ee01007387 */ /* 0x0003e80000100a00 */
[----:B------:R2:W-:Y:S04]  /*8070*/  STL.64 [R1+0x30], R222 ;  /* 0x000030de01007387 */ /* 0x0005e80000100a00 */
[----:B---3--:R-:W-:Y:S01]  /*8080*/  LDGSTS.E [R14+0x10000], desc[UR16][R238.64], !P1 ;  /* 0x10000000ee0e7fae */ /* 0x008fe2000c921850 */
[----:B------:R-:W-:Y:S01]  /*8090*/  ISETP.GE.U32.AND P0, PT, R3, 0x7fffff9b, PT ;  /* 0x7fffff9b0300780c */ /* 0x000fe20003f06070 */
[----:B------:R-:W-:-:S02]  /*80a0*/  IMAD.WIDE R226, R11, 0x4, R226 ;  /* 0x000000040be27825 */ /* 0x000fc400078e02e2 */
[----:B------:R2:W-:Y:S04]  /*80b0*/  LDGSTS.E [R14+0x14000], desc[UR16][R222.64], !P1 ;  /* 0x14000000de0e7fae */ /* 0x0005e8000c921850 */
[----:B-1----:R-:W3:Y:S04]  /*80c0*/  LDL.LU.64 R238, [R1+0x9e8] ;  /* 0x0009e80001ee7983 */ /* 0x002ee80000300a00 */
[----:B------:R-:W-:Y:S04]  /*80d0*/  STL.64 [R1+0x28], R226 ;  /* 0x000028e201007387 */ /* 0x000fe80000100a00 */
[----:B------:R-:W-:Y:S01]  /*80e0*/  LDGSTS.E [R14+0x10004], desc[UR16][R226.64], !P0 ;  /* 0x10004000e20e7fae */ /* 0x000fe2000c121850 */
[----:B--2---:R-:W-:-:S04]  /*80f0*/  IMAD.WIDE R222, R11, 0x4, R8 ;  /* 0x000000040bde7825 */ /* 0x004fc800078e0208 */
[C---:B----4-:R-:W-:Y:S01]  /*8100*/  IMAD.WIDE R8, R11.reuse, 0x4, R6 ;  /* 0x000000040b087825 */ /* 0x050fe200078e0206 */
[----:B------:R1:W-:Y:S03]  /*8110*/  STL.64 [R1+0x20], R222 ;  /* 0x000020de01007387 */ /* 0x0003e60000100a00 */
[----:B---3--:R-:W-:Y:S01]  /*8120*/  IMAD.WIDE R6, R11, 0x4, R238 ;  /* 0x000000040b067825 */ /* 0x008fe200078e02ee */
[----:B------:R-:W-:-:S03]  /*8130*/  MOV R239, R223 ;  /* 0x000000df00ef7202 */ /* 0x000fc60000000f00 */
[----:B------:R-:W-:Y:S02]  /*8140*/  IMAD.MOV.U32 R238, RZ, RZ, R222 ;  /* 0x000000ffffee7224 */ /* 0x000fe400078e00de */
[----:B-1----:R-:W2:Y:S04]  /*8150*/  LDL.LU.64 R222, [R1+0x9e0] ;  /* 0x0009e00001de7983 */ /* 0x002ea80000300a00 */
[----:B------:R-:W3:Y:S01]  /*8160*/  LDL.LU.64 R226, [R1+0x9d8] ;  /* 0x0009d80001e27983 */ /* 0x000ee20000300a00 */
[----:B------:R-:W-:-:S03]  /*8170*/  IADD3 R3, R158, -0x47, RZ ;  /* 0xffffffb99e037810 */ /* 0x000fc60007ffe0ff */
[----:B------:R1:W-:Y:S01]  /*8180*/  LDGSTS.E [R14+0x14004], desc[UR16][R238.64], !P0 ;  /* 0x14004000ee0e7fae */ /* 0x0003e2000c121850 */
[----:B------:R-:W-:Y:S02]  /*8190*/  ISETP.GE.U32.AND P3, PT, R3, 0x7fffff9a, PT ;  /* 0x7fffff9a0300780c */ /* 0x000fe40003f66070 */
[----:B------:R-:W4:Y:S01]  /*81a0*/  LDC R3, c[0x0][0x230] ;  /* 0x00008c00ff037b82 */ /* 0x000f220000000800 */
[----:B------:R-:W-:-:S05]  /*81b0*/  VIADD R158, R242, 0xffffffb8 ;  /* 0xffffffb8f29e7836 */ /* 0x000fca0000000000 */
[----:B------:R-:W-:Y:S01]  /*81c0*/  ISETP.GE.U32.AND P6, PT, R158, 0x7fffff99, PT ;  /* 0x7fffff999e00780c */ /* 0x000fe20003fc6070 */
[----:B------:R-:W-:Y:S01]  /*81d0*/  VIADD R158, R159, 0xffffffb6 ;  /* 0xffffffb69f9e7836 */ /* 0x000fe20000000000 */
[----:B------:R-:W1:Y:S03]  /*81e0*/  LDC R242, c[0x0][0x230] ;  /* 0x00008c00fff27b82 */ /* 0x000e660000000800 */
[----:B------:R2:W-:Y:S01]  /*81f0*/  LDGSTS.E [R14+0x10008], desc[UR16][R8.64], !P3 ;  /* 0x10008000080e7fae */ /* 0x0005e2000d921850 */
[----:B------:R-:W-:Y:S01]  /*8200*/  ISETP.GE.U32.AND P4, PT, R158, 0x7fffff97, PT ;  /* 0x7fffff979e00780c */ /* 0x000fe20003f86070 */
[----:B------:R-:W-:Y:S02]  /*8210*/  VIADD R158, R161, 0xffffffb4 ;  /* 0xffffffb4a19e7836 */ /* 0x000fe40000000000 */
[----:B------:R3:W-:Y:S01]  /*8220*/  LDGSTS.E [R14+0x14008], desc[UR16][R6.64], !P3 ;  /* 0x14008000060e7fae */ /* 0x0007e2000d921850 */
[----:B------:R-:W1:Y:S01]  /*8230*/  LDC R161, c[0x0][0x230] ;  /* 0x00008c00ffa17b82 */ /* 0x000e620000000800 */
[----:B----4-:R-:W-:-:S07]  /*8240*/  VIADD R3, R3, 0xffffffb7 ;  /* 0xffffffb703037836 */ /* 0x010fce0000000000 */
[----:B------:R-:W4:Y:S01]  /*8250*/  LDC R159, c[0x0][0x230] ;  /* 0x00008c00ff9f7b82 */ /* 0x000f220000000800 */
[----:B------:R-:W-:Y:S01]  /*8260*/  ISETP.GE.U32.AND P5, PT, R3, 0x7fffff98, PT ;  /* 0x7fffff980300780c */ /* 0x000fe20003fa6070 */
[----:B------:R-:W-:-:S06]  /*8270*/  VIADD R3, R160, 0xffffffb5 ;  /* 0xffffffb5a0037836 */ /* 0x000fcc0000000000 */
[----:B------:R-:W4:Y:S01]  /*8280*/  LDC R160, c[0x0][0x230] ;  /* 0x00008c00ffa07b82 */ /* 0x000f220000000800 */
[----:B------:R-:W-:Y:S01]  /*8290*/  ISETP.GE.U32.AND P1, PT, R3, 0x7fffff96, PT ;  /* 0x7fffff960300780c */ /* 0x000fe20003f26070 */
[----:B------:R-:W-:Y:S01]  /*82a0*/  VIADD R3, R243, 0xffffffb3 ;  /* 0xffffffb3f3037836 */ /* 0x000fe20000000000 */
[----:B------:R2:W-:Y:S04]  /*82b0*/  STL.64 [R1+0x18], R8 ;  /* 0x0000180801007387 */ /* 0x0005e80000100a00 */
[----:B------:R-:W-:Y:S01]  /*82c0*/  ISETP.GE.U32.AND P3, PT, R3, 0x7fffff94, PT ;  /* 0x7fffff940300780c */ /* 0x000fe20003f66070 */
[----:B-1----:R-:W-:Y:S02]  /*82d0*/  VIADD R3, R161, 0xffffffb1 ;  /* 0xffffffb1a1037836 */ /* 0x002fe40000000000 */
[----:B------:R-:W1:Y:S01]  /*82e0*/  LDC R161, c[0x0][0x230] ;  /* 0x00008c00ffa17b82 */ /* 0x000e620000000800 */
[----:B------:R3:W-:Y:S01]  /*82f0*/  STL.64 [R1+0x10], R6 ;  /* 0x0000100601007387 */ /* 0x0007e20000100a00 */
[----:B------:R-:W-:Y:S01]  /*8300*/  ISETP.GE.U32.AND P0, PT, R158, 0x7fffff95, PT ;  /* 0x7fffff959e00780c */ /* 0x000fe20003f06070 */
[----:B------:R-:W-:-:S02]  /*8310*/  VIADD R158, R242, 0xffffffb2 ;  /* 0xffffffb2f29e7836 */ /* 0x000fc40000000000 */
[----:B------:R-:W-:-:S03]  /*8320*/  IMAD.WIDE R242, R11, 0x4, R202 ;  /* 0x000000040bf27825 */ /* 0x000fc600078e02ca */
[----:B------:R-:W1:Y:S01]  /*8330*/  LDC R203, c[0x0][0x230] ;  /* 0x00008c00ffcb7b82 */ /* 0x000e620000000800 */
[----:B------:R-:W-:-:S07]  /*8340*/  IMAD.WIDE R238, R11, 0x4, R212 ;  /* 0x000000040bee7825 */ /* 0x000fce00078e02d4 */
[----:B------:R-:W1:Y:S01]  /*8350*/  LDC R202, c[0x0][0x230] ;  /* 0x00008c00ffca7b82 */ /* 0x000e620000000800 */
[----:B------:R-:W-:-:S04]  /*8360*/  IMAD.WIDE R212, R11, 0x4, R204 ;  /* 0x000000040bd47825 */ /* 0x000fc800078e02cc */
[----:B------:R-:W-:-:S04]  /*8370*/  IMAD.WIDE R224, R11, 0x4, R224 ;  /* 0x000000040be07825 */ /* 0x000fc800078e02e0 */
[C---:B------:R-:W-:Y:S02]  /*8380*/  IMAD.WIDE R204, R11.reuse, 0x4, R170 ;  /* 0x000000040bcc7825 */ /* 0x040fe400078e02aa */
[----:B------:R-:W1:Y:S02]  /*8390*/  LDC R171, c[0x0][0x230] ;  /* 0x00008c00ffab7b82 */ /* 0x000e640000000800 */
[----:B------:R-:W-:-:S04]  /*83a0*/  IMAD.WIDE R216, R11, 0x4, R216 ;  /* 0x000000040bd87825 */ /* 0x000fc800078e02d8 */
[C---:B------:R-:W-:Y:S02]  /*83b0*/  IMAD.WIDE R214, R11.reuse, 0x4, R214 ;  /* 0x000000040bd67825 */ /* 0x040fe400078e02d6 */
[----:B------:R-:W1:Y:S02]  /*83c0*/  LDC R170, c[0x0][0x230] ;  /* 0x00008c00ffaa7b82 */ /* 0x000e640000000800 */
        /* <DEDUP_REMOVED lines=27> */
[----:B--2---:R-:W-:-:S04]  /*8580*/  IMAD.WIDE R8, R11, 0x4, R222 ;  /* 0x000000040b087825 */ /* 0x004fc800078e02de */
[----:B---3--:R-:W-:-:S04]  /*8590*/  IMAD.WIDE R6, R11, 0x4, R226 ;  /* 0x000000040b067825 */ /* 0x008fc800078e02e2 */
[C---:B------:R-:W-:Y:S01]  /*85a0*/  IMAD.WIDE R226, R11.reuse, 0x4, R198 ;  /* 0x000000040be27825 */ /* 0x040fe200078e02c6 */
[----:B------:R-:W-:Y:S01]  /*85b0*/  LDGSTS.E [R14+0x1000c], desc[UR16][R6.64], !P6 ;  /* 0x1000c000060e7fae */ /* 0x000fe2000f121850 */
[----:B------:R-:W2:Y:S02]  /*85c0*/  LDC R199, c[0x0][0x230] ;  /* 0x00008c00ffc77b82 */ /* 0x000ea40000000800 */
[C---:B------:R-:W-:Y:S01]  /*85d0*/  IMAD.WIDE R222, R11.reuse, 0x4, R220 ;  /* 0x000000040bde7825 */ /* 0x040fe200078e02dc */
[----:B------:R-:W-:Y:S01]  /*85e0*/  LDGSTS.E [R14+0x1400c], desc[UR16][R8.64], !P6 ;  /* 0x1400c000080e7fae */ /* 0x000fe2000f121850 */
[----:B------:R-:W-:Y:S02]  /*85f0*/  ISETP.GE.U32.AND P6, PT, R158, 0x7fffff93, PT ;  /* 0x7fffff939e00780c */ /* 0x000fe40003fc6070 */
[----:B----4-:R-:W-:Y:S01]  /*8600*/  VIADD R158, R160, 0xffffffb0 ;  /* 0xffffffb0a09e7836 */ /* 0x010fe20000000000 */
[----:B------:R-:W-:Y:S01]  /*8610*/  LDGSTS.E [R246+0x10000], desc[UR16][R242.64], !P5 ;  /* 0x10000000f2f67fae */ /* 0x000fe2000e921850 */
[----:B------:R-:W-:Y:S01]  /*8620*/  IMAD.WIDE R220, R11, 0x4, R218 ;  /* 0x000000040bdc7825 */ /* 0x000fe200078e02da */
[----:B------:R-:W3:Y:S02]  /*8630*/  LDC R160, c[0x0][0x230] ;  /* 0x00008c00ffa07b82 */ /* 0x000ee40000000800 */
[----:B------:R-:W-:Y:S04]  /*8640*/  LDGSTS.E [R246+0x14000], desc[UR16][R238.64], !P5 ;  /* 0x14000000eef67fae */ /* 0x000fe8000e921850 */
[----:B------:R-:W-:Y:S02]  /*8650*/  LDGSTS.E [R246+0x10004], desc[UR16][R226.64], !P4 ;  /* 0x10004000e2f67fae */ /* 0x000fe4000e121850 */
[----:B------:R-:W4:Y:S02]  /*8660*/  LDC R198, c[0x0][0x230] ;  /* 0x00008c00ffc67b82 */ /* 0x000f240000000800 */
[----:B------:R-:W-:Y:S01]  /*8670*/  LDGSTS.E [R246+0x14004], desc[UR16][R222.64], !P4 ;  /* 0x14004000def67fae */ /* 0x000fe2000e121850 */
[----:B------:R-:W-:Y:S01]  /*8680*/  ISETP.GE.U32.AND P4, PT, R158, 0x7fffff91, PT ;  /* 0x7fffff919e00780c */ /* 0x000fe20003f86070 */
[----:B------:R-:W-:Y:S01]  /*8690*/  VIADD R158, R159, 0xffffffae ;  /* 0xffffffae9f9e7836 */ /* 0x000fe20000000000 */
[----:B------:R-:W-:Y:S01]  /*86a0*/  ISETP.GE.U32.AND P5, PT, R3, 0x7fffff92, PT ;  /* 0x7fffff920300780c */ /* 0x000fe20003fa6070 */
[----:B------:R-:W-:Y:S01]  /*86b0*/  IMAD.WIDE R218, R11, 0x4, R206 ;  /* 0x000000040bda7825 */ /* 0x000fe200078e02ce */
[----:B------:R-:W-:Y:S01]  /*86c0*/  LDGSTS.E [R246+0x10008], desc[UR16][R220.64], !P1 ;  /* 0x10008000dcf67fae */ /* 0x000fe2000c921850 */
[----:B------:R-:W2:Y:S02]  /*86d0*/  LDC R159, c[0x0][0x230] ;  /* 0x00008c00ff9f7b82 */ /* 0x000ea40000000800 */
[----:B-1----:R-:W-:Y:S01]  /*86e0*/  VIADD R3, R161, 0xffffffaf ;  /* 0xffffffafa1037836 */ /* 0x002fe20000000000 */
[----:B------:R-:W-:Y:S05]  /*86f0*/  LDGSTS.E [R246+0x14008], desc[UR16][R218.64], !P1 ;  /* 0x14008000daf67fae */ /* 0x000fea000c921850 */
[----:B------:R-:W1:Y:S01]  /*8700*/  LDC R161, c[0x0][0x230] ;  /* 0x00008c00ffa17b82 */ /* 0x000e620000000800 */
[----:B------:R-:W-:Y:S01]  /*8710*/  IMAD.WIDE R206, R11, 0x4, R200 ;  /* 0x000000040bce7825 */ /* 0x000fe200078e02c8 */
[----:B------:R-:W-:Y:S01]  /*8720*/  ISETP.GE.U32.AND P1, PT, R3, 0x7fffff90, PT ;  /* 0x7fffff900300780c */ /* 0x000fe20003f26070 */
[----:B------:R-:W-:Y:S02]  /*8730*/  LDGSTS.E [R246+0x1000c], desc[UR16][R212.64], !P0 ;  /* 0x1000c000d4f67fae */ /* 0x000fe4000c121850 */
[----:B------:R-:W-:-:S02]  /*8740*/  VIADD R3, R203, 0xffffffad ;  /* 0xffffffadcb037836 */ /* 0x000fc40000000000 */
[----:B------:R-:W-:Y:S01]  /*8750*/  LDGSTS.E [R246+0x1400c], desc[UR16][R206.64], !P0 ;  /* 0x1400c000cef67fae */ /* 0x000fe2000c121850 */
[----:B------:R-:W-:Y:S01]  /*8760*/  ISETP.GE.U32.AND P0, PT, R158, 0x7fffff8f, PT ;  /* 0x7fffff8f9e00780c */ /* 0x000fe20003f06070 */
[----:B------:R-:W-:Y:S01]  /*8770*/  VIADD R158, R202, 0xffffffac ;  /* 0xffffffacca9e7836 */ /* 0x000fe20000000000 */
[----:B------:R-:W4:Y:S01]  /*8780*/  LDC R201, c[0x0][0x230] ;  /* 0x00008c00ffc97b82 */ /* 0x000f220000000800 */
[----:B------:R-:W-:Y:S01]  /*8790*/  LDGSTS.E [R247+0x10000], desc[UR16][R224.64], !P3 ;  /* 0x10000000e0f77fae */ /* 0x000fe2000d921850 */
[----:B------:R-:W-:-:S03]  /*87a0*/  IMAD.WIDE R202, R11, 0x4, R192 ;  /* 0x000000040bca7825 */ /* 0x000fc600078e02c0 */
[----:B------:R-:W-:Y:S01]  /*87b0*/  LDGSTS.E [R247+0x14000], desc[UR16][R204.64], !P3 ;  /* 0x14000000ccf77fae */ /* 0x000fe2000d921850 */
[----:B------:R-:W-:Y:S02]  /*87c0*/  ISETP.GE.U32.AND P3, PT, R3, 0x7fffff8e, PT ;  /* 0x7fffff8e0300780c */ /* 0x000fe40003f66070 */
[----:B--2---:R-:W-:Y:S01]  /*87d0*/  IADD3 R3, R159, -0x55, RZ ;  /* 0xffffffab9f037810 */ /* 0x004fe20007ffe0ff */
[----:B------:R-:W-:Y:S01]  /*87e0*/  LDGSTS.E [R247+0x10004], desc[UR16][R202.64], !P6 ;  /* 0x10004000caf77fae */ /* 0x000fe2000f121850 */
[----:B------:R-:W2:Y:S03]  /*87f0*/  LDC R159, c[0x0][0x230] ;  /* 0x00008c00ff9f7b82 */ /* 0x000ea60000000800 */
[----:B------:R-:W-:Y:S01]  /*8800*/  LDGSTS.E [R247+0x14004], desc[UR16][R216.64], !P6 ;  /* 0x14004000d8f77fae */ /* 0x000fe2000f121850 */
[----:B------:R-:W-:Y:S01]  /*8810*/  ISETP.GE.U32.AND P6, PT, R158, 0x7fffff8d, PT ;  /* 0x7fffff8d9e00780c */ /* 0x000fe20003fc6070 */
[----:B-1----:R-:W-:-:S02]  /*8820*/  VIADD R158, R161, 0xffffffaa ;  /* 0xffffffaaa19e7836 */ /* 0x002fc40000000000 */
[----:B------:R-:W-:Y:S01]  /*8830*/  LDGSTS.E [R247+0x10008], desc[UR16][R214.64], !P5 ;  /* 0x10008000d6f77fae */ /* 0x000fe2000e921850 */
[----:B------:R-:W1:Y:S03]  /*8840*/  LDC R161, c[0x0][0x230] ;  /* 0x00008c00ffa17b82 */ /* 0x000e660000000800 */
[----:B------:R-:W-:Y:S01]  /*8850*/  LDGSTS.E [R247+0x14008], desc[UR16][R188.64], !P5 ;  /* 0x14008000bcf77fae */ /* 0x000fe2000e921850 */
[----:B------:R-:W-:-:S03]  /*8860*/  ISETP.GE.U32.AND P5, PT, R3, 0x7fffff8c, PT ;  /* 0x7fffff8c0300780c */ /* 0x000fc60003fa6070 */
[----:B------:R-:W-:Y:S04]  /*8870*/  LDGSTS.E [R247+0x1000c], desc[UR16][R182.64], !P4 ;  /* 0x1000c000b6f77fae */ /* 0x000fe8000e121850 */
[----:B------:R-:W-:Y:S01]  /*8880*/  LDGSTS.E [R247+0x1400c], desc[UR16][R210.64], !P4 ;  /* 0x1400c000d2f77fae */ /* 0x000fe2000e121850 */
[----:B------:R-:W-:Y:S01]  /*8890*/  ISETP.GE.U32.AND P4, PT, R158, 0x7fffff8b, PT ;  /* 0x7fffff8b9e00780c */ /* 0x000fe20003f86070 */
[----:B---3--:R-:W-:Y:S02]  /*88a0*/  VIADD R158, R160, 0xffffffa8 ;  /* 0xffffffa8a09e7836 */ /* 0x008fe40000000000 */
[----:B------:R-:W-:Y:S01]  /*88b0*/  LDGSTS.E [R248+0x10000], desc[UR16][R208.64], !P1 ;  /* 0x10000000d0f87fae */ /* 0x000fe2000c921850 */
[----:B------:R-:W3:Y:S03]  /*88c0*/  LDC R160, c[0x0][0x230] ;  /* 0x00008c00ffa07b82 */ /* 0x000ee60000000800 */
[----:B------:R-:W-:Y:S04]  /*88d0*/  LDGSTS.E [R248+0x14000], desc[UR16][R146.64], !P1 ;  /* 0x1400000092f87fae */ /* 0x000fe8000c921850 */
[----:B------:R-:W-:Y:S04]  /*88e0*/  LDGSTS.E [R248+0x10004], desc[UR16][R164.64], !P0 ;  /* 0x10004000a4f87fae */ /* 0x000fe8000c121850 */
[----:B------:R-:W-:Y:S01]  /*88f0*/  LDGSTS.E [R248+0x14004], desc[UR16][R186.64], !P0 ;  /* 0x14004000baf87fae */ /* 0x000fe2000c121850 */
[----:B------:R-:W-:Y:S01]  /*8900*/  ISETP.GE.U32.AND P0, PT, R158, 0x7fffff89, PT ;  /* 0x7fffff899e00780c */ /* 0x000fe20003f06070 */
[----:B--2---:R-:W-:-:S02]  /*8910*/  VIADD R158, R159, 0xffffffa6 ;  /* 0xffffffa69f9e7836 */ /* 0x004fc40000000000 */
[----:B------:R-:W-:Y:S01]  /*8920*/  LDGSTS.E [R248+0x10008], desc[UR16][R172.64], !P3 ;  /* 0x10008000acf87fae */ /* 0x000fe2000d921850 */
[----:B------:R-:W-:Y:S01]  /*8930*/  VIADD R3, R199, 0xffffffa9 ;  /* 0xffffffa9c7037836 */ /* 0x000fe20000000000 */
[----:B------:R-:W2:Y:S02]  /*8940*/  LDC R159, c[0x0][0x230] ;  /* 0x00008c00ff9f7b82 */ /* 0x000ea40000000800 */
[----:B------:R-:W-:Y:S04]  /*8950*/  LDGSTS.E [R248+0x14008], desc[UR16][R174.64], !P3 ;  /* 0x14008000aef87fae */ /* 0x000fe8000d921850 */
[----:B------:R-:W-:Y:S04]  /*8960*/  LDGSTS.E [R248+0x1000c], desc[UR16][R176.64], !P6 ;  /* 0x1000c000b0f87fae */ /* 0x000fe8000f121850 */
[----:B------:R-:W-:Y:S01]  /*8970*/  LDGSTS.E [R248+0x1400c], desc[UR16][R196.64], !P6 ;  /* 0x1400c000c4f87fae */ /* 0x000fe2000f121850 */
[----:B------:R-:W-:Y:S01]  /*8980*/  ISETP.GE.U32.AND P6, PT, R158, 0x7fffff87, PT ;  /* 0x7fffff879e00780c */ /* 0x000fe20003fc6070 */
[----:B-1----:R-:W-:-:S02]  /*8990*/  VIADD R158, R161, 0xffffffa4 ;  /* 0xffffffa4a19e7836 */ /* 0x002fc40000000000 */
[----:B------:R-:W-:Y:S01]  /*89a0*/  LDGSTS.E [R249+0x10000], desc[UR16][R194.64], !P5 ;  /* 0x10000000c2f97fae */ /* 0x000fe2000e921850 */
[----:B------:R-:W-:Y:S01]  /*89b0*/  ISETP.GE.U32.AND P1, PT, R3, 0x7fffff8a, PT ;  /* 0x7fffff8a0300780c */ /* 0x000fe20003f26070 */
[----:B----4-:R-:W-:Y:S01]  /*89c0*/  VIADD R201, R201, 0xffffffa0 ;  /* 0xffffffa0c9c97836 */ /* 0x010fe20000000000 */
[----:B------:R-:W1:Y:S01]  /*89d0*/  LDC R161, c[0x0][0x230] ;  /* 0x00008c00ffa17b82 */ /* 0x000e620000000800 */
[----:B------:R-:W-:Y:S01]  /*89e0*/  LDGSTS.E [R249+0x14000], desc[UR16][R228.64], !P5 ;  /* 0x14000000e4f97fae */ /* 0x000fe2000e921850 */
[----:B------:R-:W-:-:S03]  /*89f0*/  VIADD R3, R198, 0xffffffa7 ;  /* 0xffffffa7c6037836 */ /* 0x000fc60000000000 */
[----:B------:R-:W-:Y:S01]  /*8a00*/  LDGSTS.E [R249+0x10004], desc[UR16][R152.64], !P4 ;  /* 0x1000400098f97fae */ /* 0x000fe2000e121850 */
[----:B------:R-:W-:Y:S02]  /*8a10*/  IMAD.WIDE R154, R11, 0x4, R154 ;  /* 0x000000040b9a7825 */ /* 0x000fe400078e029a */
[----:B------:R-:W4:Y:S01]  /*8a20*/  LDC R198, c[0x0][0x230] ;  /* 0x00008c00ffc67b82 */ /* 0x000f220000000800 */
[----:B------:R-:W-:Y:S01]  /*8a30*/  LDGSTS.E [R249+0x14004], desc[UR16][R190.64], !P4 ;  /* 0x14004000bef97fae */ /* 0x000fe2000e121850 */
[----:B------:R-:W-:Y:S02]  /*8a40*/  ISETP.GE.U32.AND P4, PT, R158, 0x7fffff85, PT ;  /* 0x7fffff859e00780c */ /* 0x000fe40003f86070 */
[----:B------:R-:W-:Y:S01]  /*8a50*/  ISETP.GE.U32.AND P3, PT, R3, 0x7fffff88, PT ;  /* 0x7fffff880300780c */ /* 0x000fe20003f66070 */
[----:B------:R-:W-:Y:S03]  /*8a60*/  LDGSTS.E [R249+0x10008], desc[UR16][R184.64], !P1 ;  /* 0x10008000b8f97fae */ /* 0x000fe6000c921850 */
[----:B------:R-:W1:Y:S01]  /*8a70*/  LDC R158, c[0x0][0x230] ;  /* 0x00008c00ff9e7b82 */ /* 0x000e620000000800 */
[----:B------:R-:W-:Y:S01]  /*8a80*/  VIADD R3, R171, 0xffffffa5 ;  /* 0xffffffa5ab037836 */ /* 0x000fe20000000000 */
[----:B------:R-:W-:Y:S04]  /*8a90*/  LDGSTS.E [R249+0x14008], desc[UR16][R232.64], !P1 ;  /* 0x14008000e8f97fae */ /* 0x000fe8000c921850 */
[----:B------:R-:W-:Y:S01]  /*8aa0*/  ISETP.GE.U32.AND P5, PT, R3, 0x7fffff86, PT ;  /* 0x7fffff860300780c */ /* 0x000fe20003fa6070 */
[----:B------:R-:W-:Y:S01]  /*8ab0*/  LDGSTS.E [R249+0x1000c], desc[UR16][R156.64], !P0 ;  /* 0x1000c0009cf97fae */ /* 0x000fe2000c121850 */
[----:B------:R-:W-:-:S03]  /*8ac0*/  IADD3 R3, R170, -0x5d, RZ ;  /* 0xffffffa3aa037810 */ /* 0x000fc60007ffe0ff */
[----:B------:R-:W-:Y:S01]  /*8ad0*/  LDGSTS.E [R249+0x1400c], desc[UR16][R234.64], !P0 ;  /* 0x1400c000eaf97fae */ /* 0x000fe2000c121850 */
[----:B------:R-:W-:Y:S01]  /*8ae0*/  ISETP.GE.U32.AND P1, PT, R3, 0x7fffff84, PT ;  /* 0x7fffff840300780c */ /* 0x000fe20003f26070 */
[----:B---3--:R-:W-:Y:S02]  /*8af0*/  VIADD R3, R160, 0xffffffa2 ;  /* 0xffffffa2a0037836 */ /* 0x008fe40000000000 */
[----:B------:R-:W-:Y:S01]  /*8b00*/  LDGSTS.E [R250+0x10000], desc[UR16][R180.64], !P3 ;  /* 0x10000000b4fa7fae */ /* 0x000fe2000d921850 */
[----:B------:R-:W3:Y:S02]  /*8b10*/  LDC R160, c[0x0][0x230] ;  /* 0x00008c00ffa07b82 */ /* 0x000ee40000000800 */
[----:B------:R-:W-:Y:S01]  /*8b20*/  ISETP.GE.U32.AND P0, PT, R3, 0x7fffff83, PT ;  /* 0x7fffff830300780c */ /* 0x000fe20003f06070 */
[----:B--2---:R-:W-:Y:S01]  /*8b30*/  VIADD R3, R159, 0xffffffa1 ;  /* 0xffffffa19f037836 */ /* 0x004fe20000000000 */
[----:B------:R-:W-:Y:S01]  /*8b40*/  LDGSTS.E [R250+0x14000], desc[UR16][R236.64], !P3 ;  /* 0x14000000ecfa7fae */ /* 0x000fe2000d921850 */
[----:B------:R-:W-:-:S03]  /*8b50*/  ISETP.GT.AND P3, PT, R16, 0x7f, PT ;  /* 0x0000007f1000780c */ /* 0x000fc60003f64270 */
[----:B------:R-:W-:Y:S01]  /*8b60*/  LDGSTS.E [R250+0x10004], desc[UR16][R230.64], !P6 ;  /* 0x10004000e6fa7fae */ /* 0x000fe2000f121850 */
[----:B-1----:R-:W-:-:S03]  /*8b70*/  VIADD R158, R158, 0xffffff9f ;  /* 0xffffff9f9e9e7836 */ /* 0x002fc60000000000 */
[----:B------:R-:W-:Y:S01]  /*8b80*/  LDGSTS.E [R250+0x14004], desc[UR16][R166.64], !P6 ;  /* 0x14004000a6fa7fae */ /* 0x000fe2000f121850 */
[----:B------:R-:W-:-:S03]  /*8b90*/  ISETP.GE.U32.AND P6, PT, R3, 0x7fffff82, PT ;  /* 0x7fffff820300780c */ /* 0x000fc60003fc6070 */
[----:B------:R-:W-:Y:S01]  /*8ba0*/  LDGSTS.E [R250+0x10008], desc[UR16][R168.64], !P5 ;  /* 0x10008000a8fa7fae */ /* 0x000fe2000e921850 */
[----:B------:R-:W-:-:S03]  /*8bb0*/  SEL R3, R0, RZ, P3 ;  /* 0x000000ff00037207 */ /* 0x000fc60001800000 */
[----:B------:R-:W-:Y:S04]  /*8bc0*/  LDGSTS.E [R250+0x14008], desc[UR16][R178.64], !P5 ;  /* 0x14008000b2fa7fae */ /* 0x000fe8000e921850 */
[----:B------:R-:W-:Y:S04]  /*8bd0*/  LDGSTS.E [R250+0x1000c], desc[UR16][R244.64], !P4 ;  /* 0x1000c000f4fa7fae */ /* 0x000fe8000e121850 */
[----:B------:R-:W-:Y:S01]  /*8be0*/  LDGSTS.E [R250+0x1400c], desc[UR16][R162.64], !P4 ;  /* 0x1400c000a2fa7fae */ /* 0x000fe2000e121850 */
[----:B------:R-:W-:-:S03]  /*8bf0*/  ISETP.GE.U32.AND P4, PT, R158, 0x7fffff80, PT ;  /* 0x7fffff809e00780c */ /* 0x000fc60003f86070 */
[----:B------:R-:W5:Y:S04]  /*8c00*/  LDL.LU R0, [R1+0x9d0] ;  /* 0x0009d00001007983 */ /* 0x000f680000300800 */
[----:B------:R-:W2:Y:S01]  /*8c10*/  LDL.LU.64 R158, [R1+0x78] ;  /* 0x00007800019e7983 */ /* 0x000ea20000300a00 */
[----:B------:R-:W-:-:S03]  /*8c20*/  ISETP.GE.U32.AND P5, PT, R201, 0x7fffff81, PT ;  /* 0x7fffff81c900780c */ /* 0x000fc60003fa6070 */
[----:B------:R-:W4:Y:S04]  /*8c30*/  LDL.LU.64 R192, [R1+0x90] ;  /* 0x0000900001c07983 */ /* 0x000f280000300a00 */
[----:B------:R-:W4:Y:S04]  /*8c40*/  LDL.LU.64 R170, [R1+0x88] ;  /* 0x0000880001aa7983 */ /* 0x000f280000300a00 */
[----:B------:R-:W4:Y:S01]  /*8c50*/  LDL.LU.64 R200, [R1+0x80] ;  /* 0x0000800001c87983 */ /* 0x000f220000300a00 */
[----:B------:R-:W-:Y:S01]  /*8c60*/  ISETP.NE.U32.AND P3, PT, R3, RZ, PT ;  /* 0x000000ff0300720c */ /* 0x000fe20003f65070 */
[----:B------:R-:W-:-:S02]  /*8c70*/  IMAD.WIDE R240, R11, 0x4, R240 ;  /* 0x000000040bf07825 */ /* 0x000fc400078e02f0 */
[----:B------:R-:W-:Y:S02]  /*8c80*/  LDGSTS.E [R251+0x10000], desc[UR16][R154.64], !P1 ;  /* 0x100000009afb7fae */ /* 0x000fe4000c921850 */
[----:B---3--:R-:W-:Y:S02]  /*8c90*/  VIADD R3, R160, 0xffffff9e ;  /* 0xffffff9ea0037836 */ /* 0x008fe40000000000 */
[----:B------:R-:W-:Y:S03]  /*8ca0*/  LDGSTS.E [R251+0x14000], desc[UR16][R240.64], !P1 ;  /* 0x14000000f0fb7fae */ /* 0x000fe6000c921850 */
[----:B------:R-:W-:Y:S01]  /*8cb0*/  ISETP.GE.U32.AND P1, PT, R3, 0x7fffff7f, PT ;  /* 0x7fffff7f0300780c */ /* 0x000fe20003f26070 */
[----:B------:R-:W-:Y:S02]  /*8cc0*/  VIADD R3, R161, 0xffffff9d ;  /* 0xffffff9da1037836 */ /* 0x000fe40000000000 */
        /* <DEDUP_REMOVED lines=55> */
[C---:B----4-:R-:W-:Y:S01]  /*9040*/  IMAD.WIDE R158, R11.reuse, 0x4, R192 ;  /* 0x000000040b9e7825 */ /* 0x050fe200078e02c0 */
[----:B------:R-:W-:Y:S03]  /*9050*/  LDGSTS.E [R251+0x10004], desc[UR16][R160.64], !P0 ;  /* 0x10004000a0fb7fae */ /* 0x000fe6000c121850 */
[C---:B------:R-:W-:Y:S01]  /*9060*/  IMAD.WIDE R192, R11.reuse, 0x4, R144 ;  /* 0x000000040bc07825 */ /* 0x040fe200078e0290 */
[----:B------:R-:W-:Y:S03]  /*9070*/  LDGSTS.E [R251+0x14004], desc[UR16][R158.64], !P0 ;  /* 0x140040009efb7fae */ /* 0x000fe6000c121850 */
[C---:B------:R-:W-:Y:S01]  /*9080*/  IMAD.WIDE R144, R11.reuse, 0x4, R170 ;  /* 0x000000040b907825 */ /* 0x040fe200078e02aa */
[----:B------:R-:W-:Y:S03]  /*9090*/  LDGSTS.E [R251+0x10008], desc[UR16][R150.64], !P6 ;  /* 0x1000800096fb7fae */ /* 0x000fe6000f121850 */
[----:B------:R-:W-:Y:S01]  /*90a0*/  IMAD.WIDE R170, R11, 0x4, R200 ;  /* 0x000000040baa7825 */ /* 0x000fe200078e02c8 */
[----:B------:R-:W-:Y:S04]  /*90b0*/  LDGSTS.E [R251+0x14008], desc[UR16][R144.64], !P6 ;  /* 0x1400800090fb7fae */ /* 0x000fe8000f121850 */
[----:B------:R-:W-:Y:S04]  /*90c0*/  LDGSTS.E [R251+0x1000c], desc[UR16][R148.64], !P5 ;  /* 0x1000c00094fb7fae */ /* 0x000fe8000e921850 */
[----:B------:R-:W-:Y:S04]  /*90d0*/  LDGSTS.E [R251+0x1400c], desc[UR16][R170.64], !P5 ;  /* 0x1400c000aafb7fae */ /* 0x000fe8000e921850 */
[----:B------:R-:W0:Y:S04]  /*90e0*/  LDGDEPBAR ;  /* 0x00000000000079af */ /* 0x000e280000000000 */
        /* <DEDUP_REMOVED lines=43> */
[----:B------:R-:W-:Y:S01]  /*93a0*/  LDGSTS.E [R4+0x3ae00], desc[UR16][R60.64], P2 ;  /* 0x3ae000003c047fae */ /* 0x000fe20009121850 */
[----:B------:R-:W-:-:S03]  /*93b0*/  IMAD.WIDE R42, R10, 0x4, R42 ;  /* 0x000000040a2a7825 */ /* 0x000fc600078e022a */
        /* <DEDUP_REMOVED lines=34> */
[----:B------:R-:W-:-:S04]  /*95e0*/  VIADD R3, R198, 0xffffff9c ;  /* 0xffffff9cc6037836 */ /* 0x000fc80000000000 */
[----:B------:R-:W2:Y:S04]  /*95f0*/  LDL.LU.64 R200, [R1+0x60] ;  /* 0x0000600001c87983 */ /* 0x000ea80000300a00 */
[----:B------:R-:W-:Y:S01]  /*9600*/  @!PT LDS RZ, [RZ] ;  /* 0x00000000fffff984 */ /* 0x000fe20000000800 */
[----:B------:R-:W-:Y:S01]  /*9610*/  @!PT LDS RZ, [RZ] ;  /* 0x00000000fffff984 */ /* 0x000fe20000000800 */
[----:B------:R-:W-:Y:S01]  /*9620*/  @!PT LDS RZ, [RZ] ;  /* 0x00000000fffff984 */ /* 0x000fe20000000800 */
[----:B------:R1:W-:Y:S04]  /*9630*/  LDGSTS.E [R17+0x18000], desc[UR16][R192.64], !P4 ;  /* 0x18000000c0117fae */ /* 0x0003e8000e121850 */
[----:B------:R-:W1:Y:S04]  /*9640*/  LDL.LU.64 R192, [R1+0x70] ;  /* 0x0000700001c07983 */ /* 0x000e680000300a00 */
[----:B------:R-:W3:Y:S01]  /*9650*/  LDL.LU.64 R198, [R1+0x68] ;  /* 0x0000680001c67983 */ /* 0x000ee20000300a00 */
[----:B-1----:R-:W-:-:S04]  /*9660*/  IMAD.WIDE R192, R11, 0x4, R192 ;  /* 0x000000040bc07825 */ /* 0x002fc800078e02c0 */
[C---:B---3--:R-:W-:Y:S01]  /*9670*/  IMAD.WIDE R198, R11.reuse, 0x4, R198 ;  /* 0x000000040bc67825 */ /* 0x048fe200078e02c6 */
[----:B------:R1:W-:Y:S04]  /*9680*/  LDGSTS.E [R17+0x1c000], desc[UR16][R192.64], !P4 ;  /* 0x1c000000c0117fae */ /* 0x0003e8000e121850 */
[----:B------:R3:W-:Y:S04]  /*9690*/  LDGSTS.E [R17+0x18004], desc[UR16][R198.64], !P1 ;  /* 0x18004000c6117fae */ /* 0x0007e8000c921850 */
[----:B------:R-:W1:Y:S04]  /*96a0*/  LDL.LU.64 R192, [R1+0x58] ;  /* 0x0000580001c07983 */ /* 0x000e680000300a00 */
[----:B------:R-:W3:Y:S01]  /*96b0*/  LDL.LU.64 R198, [R1+0x50] ;  /* 0x0000500001c67983 */ /* 0x000ee20000300a00 */
[----:B--2---:R-:W-:-:S05]  /*96c0*/  IMAD.WIDE R200, R11, 0x4, R200 ;  /* 0x000000040bc87825 */ /* 0x004fca00078e02c8 */
[----:B------:R2:W-:Y:S04]  /*96d0*/  LDGSTS.E [R17+0x1c004], desc[UR16][R200.64], !P1 ;  /* 0x1c004000c8117fae */ /* 0x0005e8000c921850 */
[----:B------:R-:W2:Y:S01]  /*96e0*/  LDL.LU.64 R200, [R1+0x48] ;  /* 0x0000480001c87983 */ /* 0x000ea20000300a00 */
[----:B------:R-:W-:Y:S02]  /*96f0*/  ISETP.GE.U32.AND P2, PT, R3, 0x7fffff7d, PT ;  /* 0x7fffff7d0300780c */ /* 0x000fe40003f46070 */
[----:B------:R-:W4:Y:S01]  /*9700*/  LDC R3, c[0x0][0x230] ;  /* 0x00008c00ff037b82 */ /* 0x000f220000000800 */
[----:B-1----:R-:W-:-:S04]  /*9710*/  IMAD.WIDE R192, R11, 0x4, R192 ;  /* 0x000000040bc07825 */ /* 0x002fc800078e02c0 */
[----:B---3--:R-:W-:Y:S01]  /*9720*/  IMAD.WIDE R198, R11, 0x4, R198 ;  /* 0x000000040bc67825 */ /* 0x008fe200078e02c6 */
[----:B------:R1:W-:Y:S04]  /*9730*/  LDGSTS.E [R17+0x18008], desc[UR16][R192.64], !P0 ;  /* 0x18008000c0117fae */ /* 0x0003e8000c121850 */
[----:B------:R3:W-:Y:S04]  /*9740*/  LDGSTS.E [R17+0x1c008], desc[UR16][R198.64], !P0 ;  /* 0x1c008000c6117fae */ /* 0x0007e8000c121850 */
[----:B------:R-:W1:Y:S04]  /*9750*/  LDL.LU.64 R192, [R1+0x40] ;  /* 0x0000400001c07983 */ /* 0x000e680000300a00 */
[----:B------:R-:W3:Y:S01]  /*9760*/  LDL.LU.64 R198, [R1+0x38] ;  /* 0x0000380001c67983 */ /* 0x000ee20000300a00 */
[----:B----4-:R-:W-:-:S04]  /*9770*/  IADD3 R3, R3, -0x65, RZ ;  /* 0xffffff9b03037810 */ /* 0x010fc80007ffe0ff */
[----:B------:R-:W-:Y:S01]  /*9780*/  ISETP.GE.U32.AND P1, PT, R3, 0x7fffff7c, PT ;  /* 0x7fffff7c0300780c */ /* 0x000fe20003f26070 */
[C---:B--2---:R-:W-:Y:S01]  /*9790*/  IMAD.WIDE R200, R11.reuse, 0x4, R200 ;  /* 0x000000040bc87825 */ /* 0x044fe200078e02c8 */
[----:B------:R-:W2:Y:S04]  /*97a0*/  LDC R3, c[0x0][0x230] ;  /* 0x00008c00ff037b82 */ /* 0x000ea80000000800 */
[----:B------:R-:W-:Y:S04]  /*97b0*/  LDGSTS.E [R17+0x1800c], desc[UR16][R200.64], !P2 ;  /* 0x1800c000c8117fae */ /* 0x000fe8000d121850 */
[----:B------:R-:W4:Y:S01]  /*97c0*/  LDL.LU.64 R200, [R1+0x28] ;  /* 0x0000280001c87983 */ /* 0x000f220000300a00 */
[----:B-1----:R-:W-:-:S04]  /*97d0*/  IMAD.WIDE R192, R11, 0x4, R192 ;  /* 0x000000040bc07825 */ /* 0x002fc800078e02c0 */
[----:B---3--:R-:W-:Y:S01]  /*97e0*/  IMAD.WIDE R198, R11, 0x4, R198 ;  /* 0x000000040bc67825 */ /* 0x008fe200078e02c6 */
[----:B------:R1:W-:Y:S04]  /*97f0*/  LDGSTS.E [R17+0x1c00c], desc[UR16][R192.64], !P2 ;  /* 0x1c00c000c0117fae */ /* 0x0003e8000d121850 */
[----:B------:R3:W-:Y:S04]  /*9800*/  LDGSTS.E [R14+0x18000], desc[UR16][R198.64], !P1 ;  /* 0x18000000c60e7fae */ /* 0x0007e8000c921850 */
[----:B------:R-:W3:Y:S01]  /*9810*/  LDL.LU.64 R192, [R1+0x20] ;  /* 0x0000200001c07983 */ /* 0x000ee20000300a00 */
[----:B--2---:R-:W-:Y:S01]  /*9820*/  VIADD R3, R3, 0xffffff9a ;  /* 0xffffff9a03037836 */ /* 0x004fe20000000000 */
[----:B-1----:R-:W1:Y:S02]  /*9830*/  LDC R17, c[0x0][0x230] ;  /* 0x00008c00ff117b82 */ /* 0x002e640000000800 */
[----:B------:R-:W3:Y:S02]  /*9840*/  LDL.LU.64 R198, [R1+0x30] ;  /* 0x0000300001c67983 */ /* 0x000ee40000300a00 */
[----:B------:R-:W-:Y:S01]  /*9850*/  ISETP.GE.U32.AND P0, PT, R3, 0x7fffff7b, PT ;  /* 0x7fffff7b0300780c */ /* 0x000fe20003f06070 */
[----:B----4-:R-:W-:-:S03]  /*9860*/  IMAD.WIDE R200, R11, 0x4, R200 ;  /* 0x000000040bc87825 */ /* 0x010fc600078e02c8 */
[----:B------:R-:W2:Y:S01]  /*9870*/  LDC R3, c[0x0][0x230] ;  /* 0x00008c00ff037b82 */ /* 0x000ea20000000800 */
[----:B---3--:R-:W-:-:S05]  /*9880*/  IMAD.WIDE R198, R11, 0x4, R198 ;  /* 0x000000040bc67825 */ /* 0x008fca00078e02c6 */
[----:B------:R3:W-:Y:S04]  /*9890*/  LDGSTS.E [R14+0x1c000], desc[UR16][R198.64], !P1 ;  /* 0x1c000000c60e7fae */ /* 0x0007e8000c921850 */
[----:B------:R-:W-:Y:S04]  /*98a0*/  LDGSTS.E [R14+0x18004], desc[UR16][R200.64], !P0 ;  /* 0x18004000c80e7fae */ /* 0x000fe8000c121850 */
[----:B------:R-:W3:Y:S04]  /*98b0*/  LDL.LU.64 R198, [R1+0x18] ;  /* 0x0000180001c67983 */ /* 0x000ee80000300a00 */
[----:B------:R-:W4:Y:S01]  /*98c0*/  LDL.LU.64 R200, [R1+0x10] ;  /* 0x0000100001c87983 */ /* 0x000f220000300a00 */
[----:B--2---:R-:W-:-:S05]  /*98d0*/  VIADD R3, R3, 0xffffff99 ;  /* 0xffffff9903037836 */ /* 0x004fca0000000000 */
[----:B------:R-:W-:Y:S01]  /*98e0*/  ISETP.GE.U32.AND P2, PT, R3, 0x7fffff7a, PT ;  /* 0x7fffff7a0300780c */ /* 0x000fe20003f46070 */
[----:B------:R-:W-:Y:S01]  /*98f0*/  IMAD.WIDE R192, R11, 0x4, R192 ;  /* 0x000000040bc07825 */ /* 0x000fe200078e02c0 */
[----:B------:R-:W2:Y:S04]  /*9900*/  LDC R3, c[0x0][0x230] ;  /* 0x00008c00ff037b82 */ /* 0x000ea80000000800 */
[----:B------:R4:W-:Y:S01]  /*9910*/  LDGSTS.E [R14+0x1c004], desc[UR16][R192.64], !P0 ;  /* 0x1c004000c00e7fae */ /* 0x0009e2000c121850 */
[----:B-1----:R-:W-:-:S05]  /*9920*/  VIADD R17, R17, 0xffffff98 ;  /* 0xffffff9811117836 */ /* 0x002fca0000000000 */
[----:B------:R-:W-:Y:S02]  /*9930*/  ISETP.GE.U32.AND P4, PT, R17, 0x7fffff79, PT ;  /* 0x7fffff791100780c */ /* 0x000fe40003f86070 */
[----:B------:R-:W1:Y:S01]  /*9940*/  LDC R17, c[0x0][0x230] ;  /* 0x00008c00ff117b82 */ /* 0x000e620000000800 */
[----:B--2---:R-:W-:-:S05]  /*9950*/  VIADD R3, R3, 0xffffff97 ;  /* 0xffffff9703037836 */ /* 0x004fca0000000000 */
[----:B------:R-:W-:Y:S02]  /*9960*/  ISETP.GE.U32.AND P0, PT, R3, 0x7fffff78, PT ;  /* 0x7fffff780300780c */ /* 0x000fe40003f06070 */
[----:B------:R-:W2:Y:S01]  /*9970*/  LDC R3, c[0x0][0x230] ;  /* 0x00008c00ff037b82 */ /* 0x000ea20000000800 */
[----:B-1----:R-:W-:Y:S02]  /*9980*/  VIADD R17, R17, 0xffffff96 ;  /* 0xffffff9611117836 */ /* 0x002fe40000000000 */
[----:B--2---:R-:W-:-:S03]  /*9990*/  VIADD R3, R3, 0xffffff95 ;  /* 0xffffff9503037836 */ /* 0x004fc60000000000 */
[----:B------:R-:W-:Y:S02]  /*99a0*/  ISETP.GE.U32.AND P1, PT, R17, 0x7fffff77, PT ;  /* 0x7fffff771100780c */ /* 0x000fe40003f26070 */
[----:B------:R-:W1:Y:S01]  /*99b0*/  LDC R17, c[0x0][0x230] ;  /* 0x00008c00ff117b82 */ /* 0x000e620000000800 */
[----:B------:R-:W-:-:S04]  /*99c0*/  IMAD.WIDE R206, R11, 0x4, R206 ;  /* 0x000000040bce7825 */ /* 0x000fc800078e02ce */
[----:B---3--:R-:W-:-:S04]  /*99d0*/  IMAD.WIDE R198, R11, 0x4, R198 ;  /* 0x000000040bc67825 */ /* 0x008fc800078e02c6 */
[C---:B----4-:R-:W-:Y:S01]  /*99e0*/  IMAD.WIDE R192, R11.reuse, 0x4, R200 ;  /* 0x000000040bc07825 */ /* 0x050fe200078e02c8 */
[----:B------:R2:W-:Y:S03]  /*99f0*/  LDGSTS.E [R14+0x18008], desc[UR16][R198.64], !P2 ;  /* 0x18008000c60e7fae */ /* 0x0005e6000d121850 */
[C---:B------:R-:W-:Y:S01]  /*9a00*/  IMAD.WIDE R200, R11.reuse, 0x4, R6 ;  /* 0x000000040bc87825 */ /* 0x040fe200078e0206 */
[----:B------:R-:W-:Y:S04]  /*9a10*/  LDGSTS.E [R14+0x1c008], desc[UR16][R192.64], !P2 ;  /* 0x1c008000c00e7fae */ /* 0x000fe8000d121850 */
[----:B------:R-:W5:Y:S01]  /*9a20*/  LDL.LU.64 R6, [R1+0x9c8] ;  /* 0x0009c80001067983 */ /* 0x000f620000300a00 */
[----:B--2---:R-:W-:-:S03]  /*9a30*/  IMAD.WIDE R198, R11, 0x4, R8 ;  /* 0x000000040bc67825 */ /* 0x004fc600078e0208 */
[----:B------:R2:W-:Y:S04]  /*9a40*/  LDGSTS.E [R14+0x1800c], desc[UR16][R200.64], !P4 ;  /* 0x1800c000c80e7fae */ /* 0x0005e8000e121850 */
[----:B------:R-:W5:Y:S04]  /*9a50*/  LDL.LU.64 R8, [R1+0x9c0] ;  /* 0x0009c00001087983 */ /* 0x000f680000300a00 */
[----:B------:R3:W-:Y:S04]  /*9a60*/  STL [R1+0x400], RZ ;  /* 0x000400ff01007387 */ /* 0x0007e80000100800 */
[----:B------:R3:W-:Y:S01]  /*9a70*/  STL [R1+0x404], RZ ;  /* 0x000404ff01007387 */ /* 0x0007e20000100800 */
[----:B--2---:R-:W2:Y:S03]  /*9a80*/  LDC R201, c[0x0][0x230] ;  /* 0x00008c00ffc97b82 */ /* 0x004ea60000000800 */
[----:B------:R3:W-:Y:S04]  /*9a90*/  STL [R1+0x408], RZ ;  /* 0x000408ff01007387 */ /* 0x0007e80000100800 */
        /* <DEDUP_REMOVED lines=152> */
[----:B------:R3:W-:Y:S01]  /*a420*/  STL [R1+0x26c], RZ ;  /* 0x00026cff01007387 */ /* 0x0007e20000100800 */
[----:B------:R-:W-:-:S02]  /*a430*/  IMAD.WIDE R192, R11, 0x4, R242 ;  /* 0x000000040bc07825 */ /* 0x000fc400078e02f2 */
[----:B------:R-:W4:Y:S01]  /*a440*/  LDC R243, c[0x0][0x230] ;  /* 0x00008c00fff37b82 */ /* 0x000f220000000800 */
        /* <DEDUP_REMOVED lines=18> */
[----:B------:R-:W-:-:S03]  /*a570*/  ISETP.GE.U32.AND P2, PT, R3, 0x7fffff76, PT ;  /* 0x7fffff760300780c */ /* 0x000fc60003f46070 */
[----:B------:R3:W-:Y:S01]  /*a580*/  STL [R1+0x2b8], RZ ;  /* 0x0002b8ff01007387 */ /* 0x0007e20000100800 */
[----:B--2---:R-:W-:-:S03]  /*a590*/  VIADD R3, R201, 0xffffff94 ;  /* 0xffffff94c9037836 */ /* 0x004fc60000000000 */
[----:B------:R3:W-:Y:S04]  /*a5a0*/  STL [R1+0x2bc], RZ ;  /* 0x0002bcff01007387 */ /* 0x0007e80000100800 */
[----:B------:R2:W-:Y:S04]  /*a5b0*/  LDGSTS.E [R14+0x1c00c], desc[UR16][R198.64], !P4 ;  /* 0x1c00c000c60e7fae */ /* 0x0005e8000e121850 */
[----:B------:R3:W-:Y:S04]  /*a5c0*/  STL [R1+0x2c0], RZ ;  /* 0x0002c0ff01007387 */ /* 0x0007e80000100800 */
[----:B------:R3:W-:Y:S01]  /*a5d0*/  STL [R1+0x2c4], RZ ;  /* 0x0002c4ff01007387 */ /* 0x0007e20000100800 */
[----:B--2---:R-:W-:-:S03]  /*a5e0*/  IMAD.WIDE R198, R11, 0x4, R238 ;  /* 0x000000040bc67825 */ /* 0x004fc600078e02ee */
[----:B------:R3:W-:Y:S01]  /*a5f0*/  STL [R1+0x2c8], RZ ;  /* 0x0002c8ff01007387 */ /* 0x0007e20000100800 */
[----:B------:R-:W2:Y:S03]  /*a600*/  LDC R14, c[0x0][0x230] ;  /* 0x00008c00ff0e7b82 */ /* 0x000ea60000000800 */
[----:B------:R3:W-:Y:S04]  /*a610*/  STL [R1+0x2cc], RZ ;  /* 0x0002ccff01007387 */ /* 0x0007e80000100800 */
[----:B------:R3:W-:Y:S04]  /*a620*/  STL [R1+0x2d0], RZ ;  /* 0x0002d0ff01007387 */ /* 0x0007e80000100800 */
[----:B------:R1:W-:Y:S04]  /*a630*/  LDGSTS.E [R246+0x18000], desc[UR16][R192.64], !P0 ;  /* 0x18000000c0f67fae */ /* 0x0003e8000c121850 */
[----:B------:R3:W-:Y:S04]  /*a640*/  STL [R1+0x2d4], RZ ;  /* 0x0002d4ff01007387 */ /* 0x0007e80000100800 */
[----:B------:R3:W-:Y:S01]  /*a650*/  LDGSTS.E [R246+0x1c000], desc[UR16][R198.64], !P0 ;  /* 0x1c000000c6f67fae */ /* 0x0007e2000c121850 */
[----:B------:R-:W-:-:S03]  /*a660*/  ISETP.GE.U32.AND P0, PT, R3, 0x7fffff75, PT ;  /* 0x7fffff750300780c */ /* 0x000fc60003f06070 */
[----:B------:R1:W-:Y:S01]  /*a670*/  STL [R1+0x2d8], RZ ;  /* 0x0002d8ff01007387 */ /* 0x0003e20000100800 */
[----:B----4-:R-:W-:Y:S02]  /*a680*/  IADD3 R3, R243, -0x6d, RZ ;  /* 0xffffff93f3037810 */ /* 0x010fe40007ffe0ff */
        /* <DEDUP_REMOVED lines=16> */
[----:B------:R-:W-:-:S03]  /*a790*/  IMAD.WIDE R200, R11, 0x4, R226 ;  /* 0x000000040bc87825 */ /* 0x000fc600078e02e2 */
[----:B------:R2:W-:Y:S01]  /*a7a0*/  STL [R1+0x318], RZ ;  /* 0x000318ff01007387 */ /* 0x0005e20000100800 */
[----:B-1----:R-:W-:-:S03]  /*a7b0*/  IMAD.WIDE R192, R11, 0x4, R222 ;  /* 0x000000040bc07825 */ /* 0x002fc600078e02de */
[----:B------:R1:W-:Y:S04]  /*a7c0*/  STL [R1+0x31c], RZ ;  /* 0x00031cff01007387 */ /* 0x0003e80000100800 */
[----:B------:R1:W-:Y:S04]  /*a7d0*/  STL [R1+0x320], RZ ;  /* 0x000320ff01007387 */ /* 0x0003e80000100800 */
[----:B------:R1:W-:Y:S04]  /*a7e0*/  STL [R1+0x324], RZ ;  /* 0x000324ff01007387 */ /* 0x0003e80000100800 */
[----:B------:R1:W-:Y:S04]  /*a7f0*/  STL [R1+0x328], RZ ;  /* 0x000328ff01007387 */ /* 0x0003e80000100800 */
[----:B------:R1:W-:Y:S01]  /*a800*/  STL [R1+0x32c], RZ ;  /* 0x00032cff01007387 */ /* 0x0003e20000100800 */
[----:B---3--:R-:W-:-:S03]  /*a810*/  IMAD.WIDE R198, R11, 0x4, R220 ;  /* 0x000000040bc67825 */ /* 0x008fc600078e02dc */
[----:B------:R1:W-:Y:S04]  /*a820*/  STL [R1+0x330], RZ ;  /* 0x000330ff01007387 */ /* 0x0003e80000100800 */
[----:B------:R1:W-:Y:S04]  /*a830*/  STL [R1+0x334], RZ ;  /* 0x000334ff01007387 */ /* 0x0003e80000100800 */
[----:B------:R3:W-:Y:S04]  /*a840*/  LDGSTS.E [R246+0x18004], desc[UR16][R200.64], !P1 ;  /* 0x18004000c8f67fae */ /* 0x0007e8000c921850 */
[----:B------:R1:W-:Y:S04]  /*a850*/  STL [R1+0x338], RZ ;  /* 0x000338ff01007387 */ /* 0x0003e80000100800 */
[----:B------:R2:W-:Y:S01]  /*a860*/  LDGSTS.E [R246+0x1c004], desc[UR16][R192.64], !P1 ;  /* 0x1c004000c0f67fae */ /* 0x0005e2000c921850 */
[----:B------:R-:W-:Y:S01]  /*a870*/  ISETP.GE.U32.AND P1, PT, R3, 0x7fffff74, PT ;  /* 0x7fffff740300780c */ /* 0x000fe20003f26070 */
[----:B----4-:R-:W-:-:S02]  /*a880*/  VIADD R3, R243, 0xffffff92 ;  /* 0xffffff92f3037836 */ /* 0x010fc40000000000 */
[----:B------:R1:W-:Y:S01]  /*a890*/  STL [R1+0x33c], RZ ;  /* 0x00033cff01007387 */ /* 0x0003e20000100800 */
[----:B---3--:R-:W3:Y:S03]  /*a8a0*/  LDC R201, c[0x0][0x230] ;  /* 0x00008c00ffc97b82 */ /* 0x008ee60000000800 */
        /* <DEDUP_REMOVED lines=9> */
[----:B------:R-:W-:Y:S01]  /*a940*/  ISETP.GE.U32.AND P2, PT, R3, 0x7fffff73, PT ;  /* 0x7fffff730300780c */ /* 0x000fe20003f46070 */
[----:B------:R-:W-:-:S02]  /*a950*/  VIADD R3, R17, 0xffffff91 ;  /* 0xffffff9111037836 */ /* 0x000fc40000000000 */
[C---:B----4-:R-:W-:Y:S01]  /*a960*/  IMAD.WIDE R198, R11.reuse, 0x4, R212 ;  /* 0x000000040bc67825 */ /* 0x050fe200078e02d4 */
[----:B------:R4:W-:Y:S01]  /*a970*/  STL [R1+0x354], RZ ;  /* 0x000354ff01007387 */ /* 0x0009e20000100800 */
[----:B------:R-:W4:Y:S03]  /*a980*/  LDC R17, c[0x0][0x230] ;  /* 0x00008c00ff117b82 */ /* 0x000f260000000800 */
[----:B------:R2:W-:Y:S04]  /*a990*/  STL [R1+0x358], RZ ;  /* 0x000358ff01007387 */ /* 0x0005e80000100800 */
[----:B------:R2:W-:Y:S01]  /*a9a0*/  STL [R1+0x35c], RZ ;  /* 0x00035cff01007387 */ /* 0x0005e20000100800 */
[C---:B------:R-:W-:Y:S01]  /*a9b0*/  IMAD.WIDE R224, R11.reuse, 0x4, R224 ;  /* 0x000000040be07825 */ /* 0x040fe200078e02e0 */
[----:B-1----:R-:W1:Y:S02]  /*a9c0*/  LDC R193, c[0x0][0x230] ;  /* 0x00008c00ffc17b82 */ /* 0x002e640000000800 */
[----:B------:R1:W-:Y:S04]  /*a9d0*/  STL [R1+0x360], RZ ;  /* 0x000360ff01007387 */ /* 0x0003e80000100800 */
[----:B------:R1:W-:Y:S01]  /*a9e0*/  STL [R1+0x364], RZ ;  /* 0x000364ff01007387 */ /* 0x0003e20000100800 */
[----:B------:R-:W-:Y:S01]  /*a9f0*/  IMAD.WIDE R204, R11, 0x4, R204 ;  /* 0x000000040bcc7825 */ /* 0x000fe200078e02cc */
[----:B------:R-:W1:Y:S02]  /*aa00*/  LDC R192, c[0x0][0x230] ;  /* 0x00008c00ffc07b82 */ /* 0x000e640000000800 */
[----:B------:R-:W-:Y:S04]  /*aa10*/  LDGSTS.E [R246+0x1800c], desc[UR16][R198.64], !P0 ;  /* 0x1800c000c6f67fae */ /* 0x000fe8000c121850 */
[----:B------:R1:W-:Y:S04]  /*aa20*/  STL [R1+0x368], RZ ;  /* 0x000368ff01007387 */ /* 0x0003e80000100800 */
[----:B------:R-:W-:Y:S01]  /*aa30*/  LDGSTS.E [R246+0x1c00c], desc[UR16][R206.64], !P0 ;  /* 0x1c00c000cef67fae */ /* 0x000fe2000c121850 */
[----:B------:R-:W-:-:S03]  /*aa40*/  ISETP.GE.U32.AND P0, PT, R3, 0x7fffff72, PT ;  /* 0x7fffff720300780c */ /* 0x000fc60003f06070 */
[----:B------:R1:W-:Y:S04]  /*aa50*/  STL [R1+0x36c], RZ ;  /* 0x00036cff01007387 */ /* 0x0003e80000100800 */
[----:B------:R1:W-:Y:S04]  /*aa60*/  STL [R1+0x370], RZ ;  /* 0x000370ff01007387 */ /* 0x0003e80000100800 */
[----:B------:R1:W-:Y:S04]  /*aa70*/  STL [R1+0x374], RZ ;  /* 0x000374ff01007387 */ /* 0x0003e80000100800 */
[----:B------:R1:W-:Y:S01]  /*aa80*/  STL [R1+0x378], RZ ;  /* 0x000378ff01007387 */ /* 0x0003e20000100800 */
[----:B------:R-:W-:-:S03]  /*aa90*/  IMAD.WIDE R202, R11, 0x4, R202 ;  /* 0x000000040bca7825 */ /* 0x000fc600078e02ca */
[----:B------:R1:W-:Y:S01]  /*aaa0*/  STL [R1+0x37c], RZ ;  /* 0x00037cff01007387 */ /* 0x0003e20000100800 */
[----:B------:R-:W-:-:S03]  /*aab0*/  IMAD.WIDE R216, R11, 0x4, R216 ;  /* 0x000000040bd87825 */ /* 0x000fc600078e02d8 */
[----:B------:R1:W-:Y:S01]  /*aac0*/  STL [R1+0x380], RZ ;  /* 0x000380ff01007387 */ /* 0x0003e20000100800 */
[----:B------:R-:W-:-:S03]  /*aad0*/  VIADD R3, R14, 0xffffff90 ;  /* 0xffffff900e037836 */ /* 0x000fc60000000000 */
[----:B------:R1:W-:Y:S01]  /*aae0*/  STL [R1+0x384], RZ ;  /* 0x000384ff01007387 */ /* 0x0003e20000100800 */
[----:B------:R-:W-:-:S03]  /*aaf0*/  IMAD.WIDE R214, R11, 0x4, R214 ;  /* 0x000000040bd67825 */ /* 0x000fc600078e02d6 */
[----:B------:R1:W-:Y:S01]  /*ab00*/  STL [R1+0x388], RZ ;  /* 0x000388ff01007387 */ /* 0x0003e20000100800 */
[----:B------:R-:W-:-:S03]  /*ab10*/  IMAD.WIDE R188, R11, 0x4, R188 ;  /* 0x000000040bbc7825 */ /* 0x000fc600078e02bc */
[----:B------:R1:W-:Y:S04]  /*ab20*/  STL [R1+0x38c], RZ ;  /* 0x00038cff01007387 */ /* 0x0003e80000100800 */
[----:B------:R1:W-:Y:S04]  /*ab30*/  STL [R1+0x390], RZ ;  /* 0x000390ff01007387 */ /* 0x0003e80000100800 */
[----:B------:R-:W-:Y:S04]  /*ab40*/  LDGSTS.E [R247+0x18000], desc[UR16][R224.64], !P1 ;  /* 0x18000000e0f77fae */ /* 0x000fe8000c921850 */
[----:B------:R1:W-:Y:S04]  /*ab50*/  STL [R1+0x394], RZ ;  /* 0x000394ff01007387 */ /* 0x0003e80000100800 */
[----:B------:R-:W-:Y:S01]  /*ab60*/  LDGSTS.E [R247+0x1c000], desc[UR16][R204.64], !P1 ;  /* 0x1c000000ccf77fae */ /* 0x000fe2000c921850 */
[----:B------:R-:W-:-:S03]  /*ab70*/  ISETP.GE.U32.AND P1, PT, R3, 0x7fffff71, PT ;  /* 0x7fffff710300780c */ /* 0x000fc60003f26070 */
[----:B------:R1:W-:Y:S01]  /*ab80*/  STL [R1+0x398], RZ ;  /* 0x000398ff01007387 */ /* 0x0003e20000100800 */
[----:B---3--:R-:W-:-:S03]  /*ab90*/  VIADD R14, R201, 0xffffff8f ;  /* 0xffffff8fc90e7836 */ /* 0x008fc60000000000 */
[----:B------:R-:W-:Y:S01]  /*aba0*/  LDGSTS.E [R247+0x18004], desc[UR16][R202.64], !P2 ;  /* 0x18004000caf77fae */ /* 0x000fe2000d121850 */
[----:B--2---:R-:W-:-:S03]  /*abb0*/  VIADD R3, R200, 0xffffff8e ;  /* 0xffffff8ec8037836 */ /* 0x004fc60000000000 */
[----:B------:R2:W-:Y:S04]  /*abc0*/  STL [R1+0x39c], RZ ;  /* 0x00039cff01007387 */ /* 0x0005e80000100800 */
[----:B------:R-:W-:Y:S04]  /*abd0*/  LDGSTS.E [R247+0x1c004], desc[UR16][R216.64], !P2 ;  /* 0x1c004000d8f77fae */ /* 0x000fe8000d121850 */
[----:B------:R2:W-:Y:S04]  /*abe0*/  STL [R1+0x3a0], RZ ;  /* 0x0003a0ff01007387 */ /* 0x0005e80000100800 */
[----:B------:R-:W-:Y:S04]  /*abf0*/  LDGSTS.E [R247+0x18008], desc[UR16][R214.64], !P0 ;  /* 0x18008000d6f77fae */ /* 0x000fe8000c121850 */
[----:B------:R2:W-:Y:S04]  /*ac00*/  STL [R1+0x3a4], RZ ;  /* 0x0003a4ff01007387 */ /* 0x0005e80000100800 */
[----:B------:R3:W-:Y:S04]  /*ac10*/  LDGSTS.E [R247+0x1c008], desc[UR16][R188.64], !P0 ;  /* 0x1c008000bcf77fae */ /* 0x0007e8000c121850 */
[----:B------:R2:W-:Y:S04]  /*ac20*/  STL [R1+0x3a8], RZ ;  /* 0x0003a8ff01007387 */ /* 0x0005e80000100800 */
[----:B------:R2:W-:Y:S01]  /*ac30*/  STL [R1+0x3ac], RZ ;  /* 0x0003acff01007387 */ /* 0x0005e20000100800 */
[----:B---3--:R-:W3:Y:S03]  /*ac40*/  LDC R188, c[0x0][0x230] ;  /* 0x00008c00ffbc7b82 */ /* 0x008ee60000000800 */
[----:B------:R2:W-:Y:S01]  /*ac50*/  STL [R1+0x3b0], RZ ;  /* 0x0003b0ff01007387 */ /* 0x0005e20000100800 */
[----:B------:R-:W-:-:S03]  /*ac60*/  ISETP.GE.U32.AND P2, PT, R14, 0x7fffff70, PT ;  /* 0x7fffff700e00780c */ /* 0x000fc60003f46070 */
[----:B------:R2:W-:Y:S01]  /*ac70*/  STL [R1+0x3b4], RZ ;  /* 0x0003b4ff01007387 */ /* 0x0005e20000100800 */
[----:B------:R-:W-:Y:S01]  /*ac80*/  ISETP.GE.U32.AND P0, PT, R3, 0x7fffff6f, PT ;  /* 0x7fffff6f0300780c */ /* 0x000fe20003f06070 */
[----:B----4-:R-:W-:Y:S01]  /*ac90*/  VIADD R3, R17, 0xffffff8d ;  /* 0xffffff8d11037836 */ /* 0x010fe20000000000 */
[----:B------:R-:W4:Y:S01]  /*aca0*/  LDC R14, c[0x0][0x230] ;  /* 0x00008c00ff0e7b82 */ /* 0x000f220000000800 */
[----:B------:R2:W-:Y:S04]  /*acb0*/  STL [R1+0x3b8], RZ ;  /* 0x0003b8ff01007387 */ /* 0x0005e80000100800 */
[----:B------:R2:W-:Y:S03]  /*acc0*/  STL [R1+0x3bc], RZ ;  /* 0x0003bcff01007387 */ /* 0x0005e60000100800 */
[----:B------:R-:W2:Y:S01]  /*acd0*/  LDC R17, c[0x0][0x230] ;  /* 0x00008c00ff117b82 */ /* 0x000ea20000000800 */
[----:B------:R1:W-:Y:S04]  /*ace0*/  STL [R1+0x3c0], RZ ;  /* 0x0003c0ff01007387 */ /* 0x0003e80000100800 */
[----:B------:R1:W-:Y:S01]  /*acf0*/  STL [R1+0x3c4], RZ ;  /* 0x0003c4ff01007387 */ /* 0x0003e20000100800 */
[----:B------:R-:W-:-:S03]  /*ad00*/  IMAD.WIDE R182, R11, 0x4, R182 ;  /* 0x000000040bb67825 */ /* 0x000fc600078e02b6 */
[----:B------:R1:W-:Y:S01]  /*ad10*/  STL [R1+0x3c8], RZ ;  /* 0x0003c8ff01007387 */ /* 0x0003e20000100800 */
[----:B------:R-:W-:-:S03]  /*ad20*/  IMAD.WIDE R210, R11, 0x4, R210 ;  /* 0x000000040bd27825 */ /* 0x000fc600078e02d2 */
[----:B------:R1:W-:Y:S01]  /*ad30*/  STL [R1+0x3cc], RZ ;  /* 0x0003ccff01007387 */ /* 0x0003e20000100800 */
[----:B------:R-:W-:-:S03]  /*ad40*/  IMAD.WIDE R208, R11, 0x4, R208 ;  /* 0x000000040bd07825 */ /* 0x000fc600078e02d0 */
[----:B------:R1:W-:Y:S01]  /*ad50*/  STL [R1+0x3d0], RZ ;  /* 0x0003d0ff01007387 */ /* 0x0003e20000100800 */
[----:B------:R-:W-:-:S03]  /*ad60*/  ISETP.GE.U32.AND P4, PT, R3, 0x7fffff6e, PT ;  /* 0x7fffff6e0300780c */ /* 0x000fc60003f86070 */
[----:B------:R2:W-:Y:S01]  /*ad70*/  STL [R1+0x3d4], RZ ;  /* 0x0003d4ff01007387 */ /* 0x0005e20000100800 */
[----:B------:R-:W-:-:S03]  /*ad80*/  IMAD.WIDE R146, R11, 0x4, R146 ;  /* 0x000000040b927825 */ /* 0x000fc600078e0292 */
[----:B------:R2:W-:Y:S01]  /*ad90*/  STL [R1+0x3d8], RZ ;  /* 0x0003d8ff01007387 */ /* 0x0005e20000100800 */
[----:B-1----:R-:W-:-:S03]  /*ada0*/  VIADD R3, R193, 0xffffff8c ;  /* 0xffffff8cc1037836 */ /* 0x002fc60000000000 */
[----:B------:R1:W-:Y:S01]  /*adb0*/  STL [R1+0x3dc], RZ ;  /* 0x0003dcff01007387 */ /* 0x0003e20000100800 */
[----:B------:R-:W-:-:S03]  /*adc0*/  IMAD.WIDE R164, R11, 0x4, R164 ;  /* 0x000000040ba47825 */ /* 0x000fc600078e02a4 */
[----:B------:R1:W-:Y:S01]  /*add0*/  STL [R1+0x3e0], RZ ;  /* 0x0003e0ff01007387 */ /* 0x0003e20000100800 */
[----:B------:R-:W-:-:S03]  /*ade0*/  IMAD.WIDE R186, R11, 0x4, R186 ;  /* 0x000000040bba7825 */ /* 0x000fc600078e02ba */
[----:B------:R1:W-:Y:S04]  /*adf0*/  STL [R1+0x3e4], RZ ;  /* 0x0003e4ff01007387 */ /* 0x0003e80000100800 */
[----:B------:R-:W-:Y:S04]  /*ae00*/  LDGSTS.E [R247+0x1800c], desc[UR16][R182.64], !P1 ;  /* 0x1800c000b6f77fae */ /* 0x000fe8000c921850 */
[----:B------:R1:W-:Y:S04]  /*ae10*/  STL [R1+0x3e8], RZ ;  /* 0x0003e8ff01007387 */ /* 0x0003e80000100800 */
[----:B------:R-:W-:Y:S01]  /*ae20*/  LDGSTS.E [R247+0x1c00c], desc[UR16][R210.64], !P1 ;  /* 0x1c00c000d2f77fae */ /* 0x000fe2000c921850 */
[----:B------:R-:W-:-:S03]  /*ae30*/  ISETP.GE.U32.AND P1, PT, R3, 0x7fffff6d, PT ;  /* 0x7fffff6d0300780c */ /* 0x000fc60003f26070 */
[----:B------:R1:W-:Y:S01]  /*ae40*/  STL [R1+0x3ec], RZ ;  /* 0x0003ecff01007387 */ /* 0x0003e20000100800 */
[----:B------:R-:W-:-:S03]  /*ae50*/  IADD3 R3, R192, -0x75, RZ ;  /* 0xffffff8bc0037810 */ /* 0x000fc60007ffe0ff */
[----:B------:R-:W-:Y:S04]  /*ae60*/  LDGSTS.E [R248+0x18000], desc[UR16][R208.64], !P2 ;  /* 0x18000000d0f87fae */ /* 0x000fe8000d121850 */
[----:B------:R1:W-:Y:S04]  /*ae70*/  STL [R1+0x3f0], RZ ;  /* 0x0003f0ff01007387 */ /* 0x0003e80000100800 */
[----:B------:R3:W-:Y:S04]  /*ae80*/  LDGSTS.E [R248+0x1c000], desc[UR16][R146.64], !P2 ;  /* 0x1c00000092f87fae */ /* 0x0007e8000d121850 */
[----:B------:R1:W-:Y:S04]  /*ae90*/  STL [R1+0x3f4], RZ ;  /* 0x0003f4ff01007387 */ /* 0x0003e80000100800 */
[----:B------:R1:W-:Y:S01]  /*aea0*/  STL [R1+0x3f8], RZ ;  /* 0x0003f8ff01007387 */ /* 0x0003e20000100800 */
[----:B---3--:R-:W3:Y:S03]  /*aeb0*/  LDC R147, c[0x0][0x230] ;  /* 0x00008c00ff937b82 */ /* 0x008ee60000000800 */
[----:B------:R1:W-:Y:S04]  /*aec0*/  STL [R1+0x3fc], RZ ;  /* 0x0003fcff01007387 */ /* 0x0003e80000100800 */
[----:B------:R4:W-:Y:S01]  /*aed0*/  LDGSTS.E [R248+0x18004], desc[UR16][R164.64], !P0 ;  /* 0x18004000a4f87fae */ /* 0x0009e2000c121850 */
[----:B------:R-:W1:Y:S03]  /*aee0*/  LDC R146, c[0x0][0x230] ;  /* 0x00008c00ff927b82 */ /* 0x000e660000000800 */
[----:B------:R1:W-:Y:S04]  /*aef0*/  STL [R1], RZ ;  /* 0x000000ff01007387 */ /* 0x0003e80000100800 */
[----:B------:R-:W-:Y:S01]  /*af00*/  LDGSTS.E [R248+0x1c004], desc[UR16][R186.64], !P0 ;  /* 0x1c004000baf87fae */ /* 0x000fe2000c121850 */
[----:B------:R-:W-:Y:S01]  /*af10*/  ISETP.GE.U32.AND P0, PT, R3, 0x7fffff6c, PT ;  /* 0x7fffff6c0300780c */ /* 0x000fe20003f06070 */
[----:B------:R-:W-:-:S02]  /*af20*/  VIADD R3, R188, 0xffffff8a ;  /* 0xffffff8abc037836 */ /* 0x000fc40000000000 */
[----:B------:R1:W-:Y:S01]  /*af30*/  STL [R1+0x4], RZ ;  /* 0x000004ff01007387 */ /* 0x0003e20000100800 */
[----:B------:R-:W-:Y:S01]  /*af40*/  IMAD.WIDE R172, R11, 0x4, R172 ;  /* 0x000000040bac7825 */ /* 0x000fe200078e02ac */
[----:B----4-:R-:W4:Y:S02]  /*af50*/  LDC R164, c[0x0][0x230] ;  /* 0x00008c00ffa47b82 */ /* 0x010f240000000800 */
[----:B------:R1:W-:Y:S04]  /*af60*/  STL [R1+0x8], RZ ;  /* 0x000008ff01007387 */ /* 0x0003e80000100800 */
[----:B------:R1:W-:Y:S04]  /*af70*/  STL [R1+0xc], RZ ;  /* 0x00000cff01007387 */ /* 0x0003e80000100800 */
[----:B------:R1:W-:Y:S01]  /*af80*/  STL [R1+0x10], RZ ;  /* 0x000010ff01007387 */ /* 0x0003e20000100800 */
[----:B------:R-:W-:-:S03]  /*af90*/  ISETP.GE.U32.AND P2, PT, R3, 0x7fffff6b, PT ;  /* 0x7fffff6b0300780c */ /* 0x000fc60003f46070 */
[----:B------:R1:W-:Y:S01]  /*afa0*/  STL [R1+0x14], RZ ;  /* 0x000014ff01007387 */ /* 0x0003e20000100800 */
[----:B--2---:R-:W-:Y:S02]  /*afb0*/  VIADD R3, R17, 0xffffff89 ;  /* 0xffffff8911037836 */ /* 0x004fe40000000000 */
[----:B------:R-:W2:Y:S01]  /*afc0*/  LDC R17, c[0x0][0x230] ;  /* 0x00008c00ff117b82 */ /* 0x000ea20000000800 */
[----:B------:R1:W-:Y:S04]  /*afd0*/  STL [R1+0x18], RZ ;  /* 0x000018ff01007387 */ /* 0x0003e80000100800 */
[----:B------:R1:W-:Y:S04]  /*afe0*/  STL [R1+0x1c], RZ ;  /* 0x00001cff01007387 */ /* 0x0003e80000100800 */
[----:B------:R1:W-:Y:S04]  /*aff0*/  STL [R1+0x20], RZ ;  /* 0x000020ff01007387 */ /* 0x0003e80000100800 */
[----:B------:R1:W-:Y:S04]  /*b000*/  STL [R1+0x24], RZ ;  /* 0x000024ff01007387 */ /* 0x0003e80000100800 */
[----:B------:R1:W-:Y:S04]  /*b010*/  STL [R1+0x28], RZ ;  /* 0x000028ff01007387 */ /* 0x0003e80000100800 */
[----:B------:R1:W-:Y:S01]  /*b020*/  STL [R1+0x2c], RZ ;  /* 0x00002cff01007387 */ /* 0x0003e20000100800 */
[----:B------:R-:W-:-:S03]  /*b030*/  IMAD.WIDE R174, R11, 0x4, R174 ;  /* 0x000000040bae7825 */ /* 0x000fc600078e02ae */
[----:B------:R1:W-:Y:S04]  /*b040*/  STL [R1+0x30], RZ ;  /* 0x000030ff01007387 */ /* 0x0003e80000100800 */
        /* <DEDUP_REMOVED lines=8> */
[----:B------:R-:W-:-:S03]  /*b0d0*/  IMAD.WIDE R228, R11, 0x4, R228 ;  /* 0x000000040be47825 */ /* 0x000fc600078e02e4 */
[----:B------:R1:W-:Y:S01]  /*b0e0*/  STL [R1+0x48], RZ ;  /* 0x000048ff01007387 */ /* 0x0003e20000100800 */
[----:B------:R-:W-:-:S03]  /*b0f0*/  VIADD R14, R14, 0xffffff88 ;  /* 0xffffff880e0e7836 */ /* 0x000fc60000000000 */
[----:B------:R-:W-:Y:S04]  /*b100*/  LDGSTS.E [R248+0x18008], desc[UR16][R172.64], !P4 ;  /* 0x18008000acf87fae */ /* 0x000fe8000e121850 */
[----:B------:R1:W-:Y:S04]  /*b110*/  STL [R1+0x4c], RZ ;  /* 0x00004cff01007387 */ /* 0x0003e80000100800 */
[----:B------:R-:W-:Y:S01]  /*b120*/  LDGSTS.E [R248+0x1c008], desc[UR16][R174.64], !P4 ;  /* 0x1c008000aef87fae */ /* 0x000fe2000e121850 */
[----:B------:R-:W-:Y:S01]  /*b130*/  ISETP.GE.U32.AND P4, PT, R3, 0x7fffff6a, PT ;  /* 0x7fffff6a0300780c */ /* 0x000fe20003f86070 */
[----:B---3--:R-:W-:-:S02]  /*b140*/  VIADD R3, R147, 0xffffff87 ;  /* 0xffffff8793037836 */ /* 0x008fc40000000000 */
[----:B------:R3:W-:Y:S01]  /*b150*/  STL [R1+0x50], RZ ;  /* 0x000050ff01007387 */ /* 0x0007e20000100800 */
[C---:B------:R-:W-:Y:S01]  /*b160*/  IMAD.WIDE R152, R11.reuse, 0x4, R152 ;  /* 0x000000040b987825 */ /* 0x040fe200078e0298 */
[----:B------:R-:W3:Y:S02]  /*b170*/  LDC R147, c[0x0][0x230] ;  /* 0x00008c00ff937b82 */ /* 0x000ee40000000800 */
[----:B------:R1:W-:Y:S04]  /*b180*/  STL [R1+0x54], RZ ;  /* 0x000054ff01007387 */ /* 0x0003e80000100800 */
[----:B------:R1:W-:Y:S04]  /*b190*/  STL [R1+0x58], RZ ;  /* 0x000058ff01007387 */ /* 0x0003e80000100800 */
[----:B------:R-:W-:Y:S04]  /*b1a0*/  LDGSTS.E [R248+0x1800c], desc[UR16][R176.64], !P1 ;  /* 0x1800c000b0f87fae */ /* 0x000fe8000c921850 */
[----:B------:R1:W-:Y:S01]  /*b1b0*/  STL [R1+0x5c], RZ ;  /* 0x00005cff01007387 */ /* 0x0003e20000100800 */
[----:B------:R-:W-:-:S03]  /*b1c0*/  IMAD.WIDE R190, R11, 0x4, R190 ;  /* 0x000000040bbe7825 */ /* 0x000fc600078e02be */
[----:B------:R-:W-:Y:S01]  /*b1d0*/  LDGSTS.E [R248+0x1c00c], desc[UR16][R196.64], !P1 ;  /* 0x1c00c000c4f87fae */ /* 0x000fe2000c921850 */
[----:B------:R-:W-:-:S03]  /*b1e0*/  ISETP.GE.U32.AND P1, PT, R3, 0x7fffff68, PT ;  /* 0x7fffff680300780c */ /* 0x000fc60003f26070 */
[----:B------:R2:W-:Y:S01]  /*b1f0*/  STL [R1+0x60], RZ ;  /* 0x000060ff01007387 */ /* 0x0005e20000100800 */
[----:B-1----:R-:W-:Y:S02]  /*b200*/  VIADD R3, R146, 0xffffff86 ;  /* 0xffffff8692037836 */ /* 0x002fe40000000000 */
[----:B------:R-:W1:Y:S01]  /*b210*/  LDC R146, c[0x0][0x230] ;  /* 0x00008c00ff927b82 */ /* 0x000e620000000800 */
[----:B------:R-:W-:Y:S04]  /*b220*/  LDGSTS.E [R249+0x18000], desc[UR16][R194.64], !P0 ;  /* 0x18000000c2f97fae */ /* 0x000fe8000c121850 */
[----:B------:R1:W-:Y:S04]  /*b230*/  STL [R1+0x64], RZ ;  /* 0x000064ff01007387 */ /* 0x0003e80000100800 */
[----:B------:R-:W-:Y:S01]  /*b240*/  LDGSTS.E [R249+0x1c000], desc[UR16][R228.64], !P0 ;  /* 0x1c000000e4f97fae */ /* 0x000fe2000c121850 */
[----:B------:R-:W-:-:S02]  /*b250*/  ISETP.GE.U32.AND P0, PT, R14, 0x7fffff69, PT ;  /* 0x7fffff690e00780c */ /* 0x000fc40003f06070 */
[----:B------:R-:W3:Y:S01]  /*b260*/  LDC R14, c[0x0][0x230] ;  /* 0x00008c00ff0e7b82 */ /* 0x000ee20000000800 */
[----:B------:R1:W-:Y:S04]  /*b270*/  STL [R1+0x68], RZ ;  /* 0x000068ff01007387 */ /* 0x0003e80000100800 */
[----:B------:R1:W-:Y:S04]  /*b280*/  STL [R1+0x6c], RZ ;  /* 0x00006cff01007387 */ /* 0x0003e80000100800 */
[----:B------:R1:W-:Y:S04]  /*b290*/  STL [R1+0x70], RZ ;  /* 0x000070ff01007387 */ /* 0x0003e80000100800 */
[----:B------:R1:W-:Y:S04]  /*b2a0*/  STL [R1+0x74], RZ ;  /* 0x000074ff01007387 */ /* 0x0003e80000100800 */
[----:B------:R1:W-:Y:S04]  /*b2b0*/  STL [R1+0x78], RZ ;  /* 0x000078ff01007387 */ /* 0x0003e80000100800 */
[----:B------:R-:W-:Y:S04]  /*b2c0*/  LDGSTS.E [R249+0x18004], desc[UR16][R152.64], !P2 ;  /* 0x1800400098f97fae */ /* 0x000fe8000d121850 */
[----:B------:R1:W-:Y:S04]  /*b2d0*/  STL [R1+0x7c], RZ ;  /* 0x00007cff01007387 */ /* 0x0003e80000100800 */
[----:B------:R-:W-:Y:S01]  /*b2e0*/  LDGSTS.E [R249+0x1c004], desc[UR16][R190.64], !P2 ;  /* 0x1c004000bef97fae */ /* 0x000fe2000d121850 */
[----:B------:R-:W-:Y:S01]  /*b2f0*/  ISETP.GE.U32.AND P2, PT, R3, 0x7fffff67, PT ;  /* 0x7fffff670300780c */ /* 0x000fe20003f46070 */
[----:B--2---:R-:W-:-:S02]  /*b300*/  VIADD R3, R17, 0xffffff85 ;  /* 0xffffff8511037836 */ /* 0x004fc40000000000 */
[----:B------:R2:W-:Y:S01]  /*b310*/  STL [R1+0x80], RZ ;  /* 0x000080ff01007387 */ /* 0x0005e20000100800 */
[----:B------:R-:W2:Y:S03]  /*b320*/  LDC R17, c[0x0][0x230] ;  /* 0x00008c00ff117b82 */ /* 0x000ea60000000800 */
[----:B------:R1:W-:Y:S04]  /*b330*/  STL [R1+0x84], RZ ;  /* 0x000084ff01007387 */ /* 0x0003e80000100800 */
[----:B------:R1:W-:Y:S01]  /*b340*/  STL [R1+0x88], RZ ;  /* 0x000088ff01007387 */ /* 0x0003e20000100800 */
[----:B------:R-:W-:-:S03]  /*b350*/  IMAD.WIDE R184, R11, 0x4, R184 ;  /* 0x000000040bb87825 */ /* 0x000fc600078e02b8 */
[----:B------:R1:W-:Y:S01]  /*b360*/  STL [R1+0x8c], RZ ;  /* 0x00008cff01007387 */ /* 0x0003e20000100800 */
[----:B------:R-:W-:-:S03]  /*b370*/  IMAD.WIDE R232, R11, 0x4, R232 ;  /* 0x000000040be87825 */ /* 0x000fc600078e02e8 */
[----:B------:R1:W-:Y:S04]  /*b380*/  STL [R1+0x90], RZ ;  /* 0x000090ff01007387 */ /* 0x0003e80000100800 */
[----:B------:R1:W-:Y:S04]  /*b390*/  STL [R1+0x94], RZ ;  /* 0x000094ff01007387 */ /* 0x0003e80000100800 */
[----:B------:R1:W-:Y:S04]  /*b3a0*/  STL [R1+0x98], RZ ;  /* 0x000098ff01007387 */ /* 0x0003e80000100800 */
[----:B------:R1:W-:Y:S04]  /*b3b0*/  STL [R1+0x9c], RZ ;  /* 0x00009cff01007387 */ /* 0x0003e80000100800 */
        /* <DEDUP_REMOVED lines=8> */
[----:B------:R-:W-:Y:S01]  /*b440*/  ISETP.GE.U32.AND P4, PT, R3, 0x7fffff66, PT ;  /* 0x7fffff660300780c */ /* 0x000fe20003f86070 */
[----:B----4-:R-:W-:-:S02]  /*b450*/  VIADD R3, R164, 0xffffff84 ;  /* 0xffffff84a4037836 */ /* 0x010fc40000000000 */
[----:B------:R4:W-:Y:S04]  /*b460*/  STL [R1+0xb0], RZ ;  /* 0x0000b0ff01007387 */ /* 0x0009e80000100800 */
[----:B------:R4:W-:Y:S01]  /*b470*/  STL [R1+0xb4], RZ ;  /* 0x0000b4ff01007387 */ /* 0x0009e20000100800 */
[----:B------:R-:W-:-:S03]  /*b480*/  IMAD.WIDE R180, R11, 0x4, R180 ;  /* 0x000000040bb47825 */ /* 0x000fc600078e02b4 */
[----:B------:R4:W-:Y:S01]  /*b490*/  STL [R1+0xb8], RZ ;  /* 0x0000b8ff01007387 */ /* 0x0009e20000100800 */
[----:B------:R-:W-:-:S03]  /*b4a0*/  IMAD.WIDE R236, R11, 0x4, R236 ;  /* 0x000000040bec7825 */ /* 0x000fc600078e02ec */
        /* <DEDUP_REMOVED lines=8> */
[----:B---3--:R-:W-:-:S03]  /*b530*/  IADD3 R3, R14, -0x7d, RZ ;  /* 0xffffff830e037810 */ /* 0x008fc60007ffe0ff */
[----:B------:R4:W-:Y:S01]  /*b540*/  STL [R1+0xcc], RZ ;  /* 0x0000ccff01007387 */ /* 0x0009e20000100800 */
[----:B------:R-:W-:-:S03]  /*b550*/  IMAD.WIDE R166, R11, 0x4, R166 ;  /* 0x000000040ba67825 */ /* 0x000fc600078e02a6 */
[----:B------:R4:W-:Y:S01]  /*b560*/  STL [R1+0xd0], RZ ;  /* 0x0000d0ff01007387 */ /* 0x0009e20000100800 */
[----:B------:R-:W-:-:S03]  /*b570*/  IMAD.WIDE R168, R11, 0x4, R168 ;  /* 0x000000040ba87825 */ /* 0x000fc600078e02a8 */
[----:B------:R4:W-:Y:S01]  /*b580*/  STL [R1+0xd4], RZ ;  /* 0x0000d4ff01007387 */ /* 0x0009e20000100800 */
[----:B-1----:R-:W-:-:S03]  /*b590*/  VIADD R14, R146, 0xffffff82 ;  /* 0xffffff82920e7836 */ /* 0x002fc60000000000 */
[----:B------:R-:W-:Y:S01]  /*b5a0*/  LDGSTS.E [R250+0x18000], desc[UR16][R180.64], !P1 ;  /* 0x18000000b4fa7fae */ /* 0x000fe2000c921850 */
[----:B------:R-:W-:-:S03]  /*b5b0*/  IMAD.WIDE R178, R11, 0x4, R178 ;  /* 0x000000040bb27825 */ /* 0x000fc600078e02b2 */
[----:B------:R4:W-:Y:S04]  /*b5c0*/  STL [R1+0xd8], RZ ;  /* 0x0000d8ff01007387 */ /* 0x0009e80000100800 */
[----:B------:R-:W-:Y:S01]  /*b5d0*/  LDGSTS.E [R250+0x1c000], desc[UR16][R236.64], !P1 ;  /* 0x1c000000ecfa7fae */ /* 0x000fe2000c921850 */
[----:B------:R-:W-:Y:S01]  /*b5e0*/  ISETP.GE.U32.AND P1, PT, R3, 0x7fffff64, PT ;  /* 0x7fffff640300780c */ /* 0x000fe20003f26070 */
[----:B------:R-:W-:Y:S02]  /*b5f0*/  VIADD R3, R147, 0xffffff81 ;  /* 0xffffff8193037836 */ /* 0x000fe40000000000 */
[----:B------:R4:W-:Y:S01]  /*b600*/  STL [R1+0xdc], RZ ;  /* 0x0000dcff01007387 */ /* 0x0009e20000100800 */
[----:B--2---:R-:W-:-:S03]  /*b610*/  VIADD R212, R17, 0xffffff80 ;  /* 0xffffff8011d47836 */ /* 0x004fc60000000000 */
[----:B------:R4:W-:Y:S04]  /*b620*/  STL [R1+0xe0], RZ ;  /* 0x0000e0ff01007387 */ /* 0x0009e80000100800 */
[----:B------:R4:W-:Y:S04]  /*b630*/  STL [R1+0xe4], RZ ;  /* 0x0000e4ff01007387 */ /* 0x0009e80000100800 */
[----:B------:R-:W-:Y:S04]  /*b640*/  LDGSTS.E [R250+0x18004], desc[UR16][R230.64], !P2 ;  /* 0x18004000e6fa7fae */ /* 0x000fe8000d121850 */
[----:B------:R4:W-:Y:S04]  /*b650*/  STL [R1+0xe8], RZ ;  /* 0x0000e8ff01007387 */ /* 0x0009e80000100800 */
[----:B------:R-:W-:Y:S01]  /*b660*/  LDGSTS.E [R250+0x1c004], desc[UR16][R166.64], !P2 ;  /* 0x1c004000a6fa7fae */ /* 0x000fe2000d121850 */
[----:B------:R-:W-:-:S03]  /*b670*/  ISETP.GE.U32.AND P2, PT, R14, 0x7fffff63, PT ;  /* 0x7fffff630e00780c */ /* 0x000fc60003f46070 */
[----:B------:R4:W-:Y:S04]  /*b680*/  STL [R1+0xec], RZ ;  /* 0x0000ecff01007387 */ /* 0x0009e80000100800 */
[----:B------:R-:W-:Y:S04]  /*b690*/  LDGSTS.E [R250+0x18008], desc[UR16][R168.64], !P4 ;  /* 0x18008000a8fa7fae */ /* 0x000fe8000e121850 */
[----:B------:R4:W-:Y:S01]  /*b6a0*/  STL [R1+0xf0], RZ ;  /* 0x0000f0ff01007387 */ /* 0x0009e20000100800 */
[----:B------:R-:W-:-:S03]  /*b6b0*/  IMAD.WIDE R244, R11, 0x4, R244 ;  /* 0x000000040bf47825 */ /* 0x000fc600078e02f4 */
[----:B------:R-:W-:Y:S01]  /*b6c0*/  LDGSTS.E [R250+0x1c008], desc[UR16][R178.64], !P4 ;  /* 0x1c008000b2fa7fae */ /* 0x000fe2000e121850 */
[----:B------:R-:W-:-:S03]  /*b6d0*/  ISETP.GE.U32.AND P4, PT, R3, 0x7fffff62, PT ;  /* 0x7fffff620300780c */ /* 0x000fc60003f86070 */
[----:B------:R4:W-:Y:S01]  /*b6e0*/  STL [R1+0xf4], RZ ;  /* 0x0000f4ff01007387 */ /* 0x0009e20000100800 */
[----:B------:R-:W-:-:S03]  /*b6f0*/  ISETP.GE.U32.AND P5, PT, R212, 0x7fffff61, PT ;  /* 0x7fffff61d400780c */ /* 0x000fc60003fa6070 */
        /* <DEDUP_REMOVED lines=14> */
[----:B------:R-:W-:Y:S01]  /*b7e0*/  LDGSTS.E [R250+0x1800c], desc[UR16][R244.64], !P0 ;  /* 0x1800c000f4fa7fae */ /* 0x000fe2000c121850 */
[----:B------:R-:W-:-:S03]  /*b7f0*/  IMAD.WIDE R148, R11, 0x4, R148 ;  /* 0x000000040b947825 */ /* 0x000fc600078e0294 */
[----:B------:R4:W-:Y:S01]  /*b800*/  STL [R1+0x114], RZ ;  /* 0x000114ff01007387 */ /* 0x0009e20000100800 */
[----:B------:R-:W-:-:S03]  /*b810*/  IMAD.WIDE R170, R11, 0x4, R170 ;  /* 0x000000040baa7825 */ /* 0x000fc600078e02aa */
[----:B------:R-:W-:Y:S04]  /*b820*/  LDGSTS.E [R250+0x1c00c], desc[UR16][R162.64], !P0 ;  /* 0x1c00c000a2fa7fae */ /* 0x000fe8000c121850 */
[----:B------:R4:W-:Y:S04]  /*b830*/  STL [R1+0x118], RZ ;  /* 0x000118ff01007387 */ /* 0x0009e80000100800 */
[----:B------:R-:W-:Y:S04]  /*b840*/  LDGSTS.E [R251+0x18000], desc[UR16][R154.64], !P1 ;  /* 0x180000009afb7fae */ /* 0x000fe8000c921850 */
[----:B------:R4:W-:Y:S01]  /*b850*/  STL [R1+0x11c], RZ ;  /* 0x00011cff01007387 */ /* 0x0009e20000100800 */
[----:B------:R-:W-:-:S03]  /*b860*/  IMAD.WIDE R82, R10, 0x4, R82 ;  /* 0x000000040a527825 */ /* 0x000fc600078e0252 */
        /* <DEDUP_REMOVED lines=21> */
[----:B------:R-:W0:Y:S04]  /*b9c0*/  LDGDEPBAR ;  /* 0x00000000000079af */ /* 0x000e280000000000 */
[----:B------:R4:W-:Y:S01]  /*b9d0*/  STL [R1+0x13c], RZ ;  /* 0x00013cff01007387 */ /* 0x0009e20000100800 */
[----:B------:R-:W-:-:S03]  /*b9e0*/  IMAD.WIDE R130, R10, 0x4, R130 ;  /* 0x000000040a827825 */ /* 0x000fc600078e0282 */
[----:B------:R-:W-:Y:S04]  /*b9f0*/  LDGSTS.E [R252+0x40000], desc[UR16][R82.64], P3 ;  /* 0x4000000052fc7fae */ /* 0x000fe80009921850 */
        /* <DEDUP_REMOVED lines=92> */
[----:B------:R-:W-:Y:S01]  /*bfc0*/  LDGSTS.E [R252+0x47c00], desc[UR16][R84.64], P3 ;  /* 0x47c0000054fc7fae */ /* 0x000fe20009921850 */
[----:B------:R-:W-:-:S03]  /*bfd0*/  IMAD.MOV.U32 R189, RZ, RZ, R16 ;  /* 0x000000ffffbd7224 */ /* 0x000fc600078e0010 */
        /* <DEDUP_REMOVED lines=13> */
[----:B------:R-:W1:Y:S01]  /*c0b0*/  S2R R16, SR_TID.X ;  /* 0x0000000000107919 */ /* 0x000e620000002100 */
[C---:B------:R-:W-:Y:S02]  /*c0c0*/  IMAD.WIDE R58, R10.reuse, 0x4, R58 ;  /* 0x000000040a3a7825 */ /* 0x040fe400078e023a */
        /* <DEDUP_REMOVED lines=37> */
[----:B------:R-:W-:-:S03]  /*c320*/  IMAD.WIDE R32, R10, 0x4, R32 ;  /* 0x000000040a207825 */ /* 0x000fc600078e0220 */
[----:B------:R-:W-:Y:S01]  /*c330*/  LDGSTS.E [R4+0x44600], desc[UR16][R48.64], P3 ;  /* 0x4460000030047fae */ /* 0x000fe20009921850 */
[----:B------:R-:W-:-:S03]  /*c340*/  ISETP.GE.AND P0, PT, R189, 0x20, PT ;  /* 0x00000020bd00780c */ /* 0x000fc60003f06270 */
        /* <DEDUP_REMOVED lines=17> */
[----:B------:R2:W-:Y:S04]  /*c460*/  LDGSTS.E [R4+0x47600], desc[UR16][R24.64], P3 ;  /* 0x4760000018047fae */ /* 0x0005e80009921850 */
[----:B------:R4:W-:Y:S04]  /*c470*/  LDGSTS.E [R4+0x47a00], desc[UR16][R22.64], P3 ;  /* 0x47a0000016047fae */ /* 0x0009e80009921850 */
[----:B------:R4:W-:Y:S01]  /*c480*/  LDGSTS.E [R4+0x47e00], desc[UR16][R20.64], P3 ;  /* 0x47e0000014047fae */ /* 0x0009e20009921850 */
[----:B-1----:R-:W-:-:S03]  /*c490*/  LOP3.LUT R16, R16, 0x7f, RZ, 0xc0, !PT ;  /* 0x0000007f10107812 */ /* 0x002fc600078ec0ff */
[----:B------:R-:W0:Y:S01]  /*c4a0*/  LDGDEPBAR ;  /* 0x00000000000079af */ /* 0x000e220000000000 */
[----:B--2---:R-:W-:Y:S02]  /*c4b0*/  CS2R R24, SRZ ;  /* 0x0000000000187805 */ /* 0x004fe4000001ff00 */
[----:B------:R-:W-:Y:S02]  /*c4c0*/  CS2R R26, SRZ ;  /* 0x00000000001a7805 */ /* 0x000fe4000001ff00 */
[----:B------:R-:W-:Y:S02]  /*c4d0*/  CS2R R28, SRZ ;  /* 0x00000000001c7805 */ /* 0x000fe4000001ff00 */
[----:B------:R-:W-:Y:S02]  /*c4e0*/  CS2R R30, SRZ ;  /* 0x00000000001e7805 */ /* 0x000fe4000001ff00 */
[----:B------:R-:W-:Y:S02]  /*c4f0*/  CS2R R32, SRZ ;  /* 0x0000000000207805 */ /* 0x000fe4000001ff00 */
[----:B------:R-:W-:-:S02]  /*c500*/  CS2R R34, SRZ ;  /* 0x0000000000227805 */ /* 0x000fc4000001ff00 */
[----:B------:R-:W-:Y:S02]  /*c510*/  CS2R R36, SRZ ;  /* 0x0000000000247805 */ /* 0x000fe4000001ff00 */
        /* <DEDUP_REMOVED lines=56> */
[----:B------:R-:W-:Y:S01]  /*c8a0*/  CS2R R150, SRZ ;  /* 0x0000000000967805 */ /* 0x000fe2000001ff00 */
[----:B----4-:R-:W-:Y:S06]  /*c8b0*/  @!P0 BRA `(.L_x_0) ;  /* 0x000000bc00508947 */ /* 0x010fec0003800000 */
[----:B------:R-:W2:Y:S04]  /*c8c0*/  LDL.LU R218, [R1+0x60c] ;  /* 0x00060c0001da7983 */ /* 0x000ea80000300800 */
[----:B------:R-:W3:Y:S04]  /*c8d0*/  LDL.LU R242, [R1+0x610] ;  /* 0x0006100001f27983 */ /* 0x000ee80000300800 */
[----:B------:R-:W4:Y:S04]  /*c8e0*/  LDL.LU R219, [R1+0x614] ;  /* 0x0006140001db7983 */ /* 0x000f280000300800 */
        /* <DEDUP_REMOVED lines=10> */
[----:B------:R-:W4:Y:S01]  /*c990*/  LDL.LU R198, [R1+0x640] ;  /* 0x0006400001c67983 */ /* 0x000f220000300800 */
[----:B-----5:R-:W-:-:S03]  /*c9a0*/  SHF.R.S32.HI R3, RZ, 0x1f, R0 ;  /* 0x0000001fff037819 */ /* 0x020fc60000011400 */
[----:B------:R-:W4:Y:S04]  /*c9b0*/  LDL.LU R199, [R1+0x644] ;  /* 0x0006440001c77983 */ /* 0x000f280000300800 */
[----:B------:R-:W4:Y:S04]  /*c9c0*/  LDL.LU R212, [R1+0x648] ;  /* 0x0006480001d47983 */ /* 0x000f280000300800 */
[----:B------:R-:W4:Y:S04]  /*c9d0*/  LDL.LU R238, [R1+0x64c] ;  /* 0x00064c0001ee7983 */ /* 0x000f280000300800 */
[----:B------:R-:W-:Y:S04]  /*c9e0*/  STL [R1+0x9cc], R15 ;  /* 0x0009cc0f01007387 */ /* 0x000fe80000100800 */
[----:B------:R-:W-:Y:S04]  /*c9f0*/  STL [R1+0x9c8], R9 ;  /* 0x0009c80901007387 */ /* 0x000fe80000100800 */
[----:B------:R-:W-:Y:S04]  /*ca00*/  STL [R1+0x9c4], R8 ;  /* 0x0009c40801007387 */ /* 0x000fe80000100800 */
[----:B------:R-:W-:Y:S04]  /*ca10*/  STL [R1+0x9c0], R7 ;  /* 0x0009c00701007387 */ /* 0x000fe80000100800 */
[----:B------:R-:W4:Y:S01]  /*ca20*/  LDL.LU R213, [R1+0x650] ;  /* 0x0006500001d57983 */ /* 0x000f220000300800 */
[----:B--2---:R-:W-:-:S02]  /*ca30*/  IADD3 R12, P6, R0, R218, RZ ;  /* 0x000000da000c7210 */ /* 0x004fc40007fde0ff */
[----:B---3--:R-:W-:Y:S02]  /*ca40*/  IADD3 R13, P5, R0, R242, RZ ;  /* 0x000000f2000d7210 */ /* 0x008fe40007fbe0ff */
[----:B------:R-:W-:Y:S02]  /*ca50*/  LEA.HI.X.SX32 R172, R218, R3, 0x1, P6 ;  /* 0x00000003daac7211 */ /* 0x000fe400030f0eff */
[----:B----4-:R-:W-:Y:S02]  /*ca60*/  IADD3 R17, P3, R0, R219, RZ ;  /* 0x000000db00117210 */ /* 0x010fe40007f7e0ff */
[----:B------:R-:W-:Y:S02]  /*ca70*/  LEA.HI.X.SX32 R174, R242, R3, 0x1, P5 ;  /* 0x00000003f2ae7211 */ /* 0x000fe400028f0eff */
[C---:B------:R-:W-:Y:S01]  /*ca80*/  IADD3 R19, P2, R0.reuse, R243, RZ ;  /* 0x000000f300137210 */ /* 0x040fe20007f5e0ff */
[----:B------:R-:W2:Y:S01]  /*ca90*/  LDL.LU R242, [R1+0x654] ;  /* 0x0006540001f27983 */ /* 0x000ea20000300800 */
[----:B------:R-:W-:-:S03]  /*caa0*/  IADD3 R20, P1, R0, R239, RZ ;  /* 0x000000ef00147210 */ /* 0x000fc60007f3e0ff */
[----:B------:R-:W3:Y:S01]  /*cab0*/  LDL.LU R218, [R1+0x658] ;  /* 0x0006580001da7983 */ /* 0x000ee20000300800 */
[-C--:B------:R-:W-:Y:S02]  /*cac0*/  LEA.HI.X.SX32 R178, R243, R3.reuse, 0x1, P2 ;  /* 0x00000003f3b27211 */ /* 0x080fe400010f0eff */
[-C--:B------:R-:W-:Y:S01]  /*cad0*/  LEA.HI.X.SX32 R176, R219, R3.reuse, 0x1, P3 ;  /* 0x00000003dbb07211 */ /* 0x080fe200018f0eff */
[----:B------:R-:W4:Y:S01]  /*cae0*/  LDL.LU R243, [R1+0x65c] ;  /* 0x00065c0001f37983 */ /* 0x000f220000300800 */
[C---:B------:R-:W-:Y:S02]  /*caf0*/  IADD3 R21, P0, R0.reuse, R206, RZ ;  /* 0x000000ce00157210 */ /* 0x040fe40007f1e0ff */
[C---:B------:R-:W-:Y:S01]  /*cb00*/  IADD3 R22, P4, R0.reuse, R220, RZ ;  /* 0x000000dc00167210 */ /* 0x040fe20007f9e0ff */
[----:B------:R-:W4:Y:S01]  /*cb10*/  LDL.LU R219, [R1+0x660] ;  /* 0x0006600001db7983 */ /* 0x000f220000300800 */
[----:B------:R-:W-:Y:S02]  /*cb20*/  LEA.HI.X.SX32 R180, R239, R3, 0x1, P1 ;  /* 0x00000003efb47211 */ /* 0x000fe400008f0eff */
[----:B------:R-:W-:Y:S01]  /*cb30*/  IADD3 R23, P6, R0, R221, RZ ;  /* 0x000000dd00177210 */ /* 0x000fe20007fde0ff */
[----:B------:R-:W4:Y:S01]  /*cb40*/  LDL.LU R239, [R1+0x664] ;  /* 0x0006640001ef7983 */ /* 0x000f220000300800 */
[----:B------:R-:W-:-:S02]  /*cb50*/  LEA.HI.X.SX32 R184, R220, R3, 0x1, P4 ;  /* 0x00000003dcb87211 */ /* 0x000fc400020f0eff */
[----:B------:R-:W-:Y:S01]  /*cb60*/  LEA.HI.X.SX32 R186, R221, R3, 0x1, P6 ;  /* 0x00000003ddba7211 */ /* 0x000fe200030f0eff */
[----:B------:R-:W4:Y:S04]  /*cb70*/  LDL.LU R220, [R1+0x668] ;  /* 0x0006680001dc7983 */ /* 0x000f280000300800 */
[----:B------:R-:W4:Y:S01]  /*cb80*/  LDL.LU R221, [R1+0x66c] ;  /* 0x00066c0001dd7983 */ /* 0x000f220000300800 */
[C---:B------:R-:W-:Y:S02]  /*cb90*/  IADD3 R107, P5, R0.reuse, R222, RZ ;  /* 0x000000de006b7210 */ /* 0x040fe40007fbe0ff */
[C---:B------:R-:W-:Y:S02]  /*cba0*/  IADD3 R108, P3, R0.reuse, R223, RZ ;  /* 0x000000df006c7210 */ /* 0x040fe40007f7e0ff */
[----:B------:R-:W-:-:S02]  /*cbb0*/  IADD3 R109, P2, R0, R226, RZ ;  /* 0x000000e2006d7210 */ /* 0x000fc40007f5e0ff */
[----:B------:R-:W-:Y:S02]  /*cbc0*/  IADD3 R110, P1, R0, R227, RZ ;  /* 0x000000e3006e7210 */ /* 0x000fe40007f3e0ff */
[-C--:B------:R-:W-:Y:S02]  /*cbd0*/  LEA.HI.X.SX32 R188, R222, R3.reuse, 0x1, P5 ;  /* 0x00000003debc7211 */ /* 0x080fe400028f0eff */
[----:B------:R-:W4:Y:S01]  /*cbe0*/  LDL.LU R222, [R1+0x670] ;  /* 0x0006700001de7983 */ /* 0x000f220000300800 */
[-C--:B------:R-:W-:Y:S02]  /*cbf0*/  LEA.HI.X.SX32 R190, R223, R3.reuse, 0x1, P3 ;  /* 0x00000003dfbe7211 */ /* 0x080fe400018f0eff */
[-C--:B------:R-:W-:Y:S01]  /*cc00*/  LEA.HI.X.SX32 R192, R226, R3.reuse, 0x1, P2 ;  /* 0x00000003e2c07211 */ /* 0x080fe200010f0eff */
[----:B------:R-:W4:Y:S01]  /*cc10*/  LDL.LU R223, [R1+0x674] ;  /* 0x0006740001df7983 */ /* 0x000f220000300800 */
[-C--:B------:R-:W-:Y:S02]  /*cc20*/  LEA.HI.X.SX32 R194, R227, R3.reuse, 0x1, P1 ;  /* 0x00000003e3c27211 */ /* 0x080fe400008f0eff */
[----:B------:R-:W-:Y:S01]  /*cc30*/  IADD3 R112, P4, R0, R198, RZ ;  /* 0x000000c600707210 */ /* 0x000fe20007f9e0ff */
[----:B------:R-:W4:Y:S01]  /*cc40*/  LDL.LU R226, [R1+0x678] ;  /* 0x0006780001e27983 */ /* 0x000f220000300800 */
[----:B------:R-:W-:-:S03]  /*cc50*/  LEA.HI.X.SX32 R182, R206, R3, 0x1, P0 ;  /* 0x00000003ceb67211 */ /* 0x000fc600000f0eff */
[----:B------:R-:W4:Y:S01]  /*cc60*/  LDL.LU R227, [R1+0x67c] ;  /* 0x00067c0001e37983 */ /* 0x000f220000300800 */
[C---:B------:R-:W-:Y:S02]  /*cc70*/  IADD3 R111, P0, R0.reuse, R207, RZ ;  /* 0x000000cf006f7210 */ /* 0x040fe40007f1e0ff */
[C---:B------:R-:W-:Y:S01]  /*cc80*/  IADD3 R115, P3, R0.reuse, R238, RZ ;  /* 0x000000ee00737210 */ /* 0x040fe20007f7e0ff */
[----:B------:R-:W4:Y:S01]  /*cc90*/  LDL.LU R215, [R1+0x680] ;  /* 0x0006800001d77983 */ /* 0x000f220000300800 */
[----:B------:R-:W-:-:S03]  /*cca0*/  IADD3 R114, P5, R0, R212, RZ ;  /* 0x000000d400727210 */ /* 0x000fc60007fbe0ff */
[----:B------:R-:W4:Y:S01]  /*ccb0*/  LDL.LU R201, [R1+0x684] ;  /* 0x0006840001c97983 */ /* 0x000f220000300800 */
[-C--:B------:R-:W-:Y:S02]  /*ccc0*/  LEA.HI.X.SX32 R198, R198, R3.reuse, 0x1, P4 ;  /* 0x00000003c6c67211 */ /* 0x080fe400020f0eff */
[----:B------:R-:W-:Y:S01]  /*ccd0*/  LEA.HI.X.SX32 R204, R238, R3, 0x1, P3 ;  /* 0x00000003eecc7211 */ /* 0x000fe200018f0eff */
        /* <DEDUP_REMOVED lines=9> */
[----:B------:R-:W-:Y:S02]  /*cd70*/  LEA.HI.X.SX32 R206, R213, R3, 0x1, P2 ;  /* 0x00000003d5ce7211 */ /* 0x000fe400010f0eff */
[----:B--2---:R-:W-:-:S04]  /*cd80*/  IADD3 R117, P1, R0, R242, RZ ;  /* 0x000000f200757210 */ /* 0x004fc80007f3e0ff */
[----:B------:R-:W-:Y:S02]  /*cd90*/  LEA.HI.X.SX32 R208, R242, R3, 0x1, P1 ;  /* 0x00000003f2d07211 */ /* 0x000fe400008f0eff */
[C---:B---3--:R-:W-:Y:S01]  /*cda0*/  IADD3 R118, P0, R0.reuse, R218, RZ ;  /* 0x000000da00767210 */ /* 0x048fe20007f1e0ff */
[----:B------:R-:W2:Y:S01]  /*cdb0*/  LDL.LU R242, [R1+0x698] ;  /* 0x0006980001f27983 */ /* 0x000ea20000300800 */
[----:B----4-:R-:W-:-:S03]  /*cdc0*/  IADD3 R119, P4, R0, R243, RZ ;  /* 0x000000f300777210 */ /* 0x010fc60007f9e0ff */
[----:B------:R-:W3:Y:S01]  /*cdd0*/  LDL.LU R225, [R1+0x69c] ;  /* 0x00069c0001e17983 */ /* 0x000ee20000300800 */
[----:B------:R-:W-:-:S03]  /*cde0*/  LEA.HI.X.SX32 R212, R243, R3, 0x1, P4 ;  /* 0x00000003f3d47211 */ /* 0x000fc600020f0eff */
[----:B------:R-:W4:Y:S01]  /*cdf0*/  LDL.LU R246, [R1+0x6a0] ;  /* 0x0006a00001f67983 */ /* 0x000f220000300800 */
[C---:B------:R-:W-:Y:S02]  /*ce00*/  IADD3 R121, P5, R0.reuse, R239, RZ ;  /* 0x000000ef00797210 */ /* 0x040fe40007fbe0ff */
[C---:B------:R-:W-:Y:S01]  /*ce10*/  IADD3 R122, P3, R0.reuse, R220, RZ ;  /* 0x000000dc007a7210 */ /* 0x040fe20007f7e0ff */
[----:B------:R-:W2:Y:S01]  /*ce20*/  LDL.LU R243, [R1+0x6a4] ;  /* 0x0006a40001f37983 */ /* 0x000ea20000300800 */
[C---:B------:R-:W-:Y:S02]  /*ce30*/  IADD3 R120, P6, R0.reuse, R219, RZ ;  /* 0x000000db00787210 */ /* 0x040fe40007fde0ff */
[----:B------:R-:W-:Y:S01]  /*ce40*/  IADD3 R123, P2, R0, R221, RZ ;  /* 0x000000dd007b7210 */ /* 0x000fe20007f5e0ff */
[----:B------:R-:W3:Y:S01]  /*ce50*/  LDL.LU R207, [R1+0x6a8] ;  /* 0x0006a80001cf7983 */ /* 0x000ee20000300800 */
[-C--:B------:R-:W-:Y:S02]  /*ce60*/  LEA.HI.X.SX32 R210, R218, R3.reuse, 0x1, P0 ;  /* 0x00000003dad27211 */ /* 0x080fe400000f0eff */
[----:B------:R-:W-:-:S02]  /*ce70*/  LEA.HI.X.SX32 R216, R239, R3, 0x1, P5 ;  /* 0x00000003efd87211 */ /* 0x000fc400028f0eff */
[----:B------:R-:W3:Y:S01]  /*ce80*/  LDL.LU R239, [R1+0x6ac] ;  /* 0x0006ac0001ef7983 */ /* 0x000ee20000300800 */
[-C--:B------:R-:W-:Y:S02]  /*ce90*/  LEA.HI.X.SX32 R218, R220, R3.reuse, 0x1, P3 ;  /* 0x00000003dcda7211 */ /* 0x080fe400018f0eff */
[-C--:B------:R-:W-:Y:S01]  /*cea0*/  LEA.HI.X.SX32 R220, R221, R3.reuse, 0x1, P2 ;  /* 0x00000003dddc7211 */ /* 0x080fe200010f0eff */
[----:B------:R-:W3:Y:S01]  /*ceb0*/  LDL.LU R199, [R1+0x6b0] ;  /* 0x0006b00001c77983 */ /* 0x000ee20000300800 */
[----:B------:R-:W-:-:S03]  /*cec0*/  LEA.HI.X.SX32 R214, R219, R3, 0x1, P6 ;  /* 0x00000003dbd67211 */ /* 0x000fc600030f0eff */
[----:B------:R-:W3:Y:S04]  /*ced0*/  LDL.LU R221, [R1+0x6b4] ;  /* 0x0006b40001dd7983 */ /* 0x000ee80000300800 */
[----:B------:R-:W3:Y:S04]  /*cee0*/  LDL.LU R213, [R1+0x6b8] ;  /* 0x0006b80001d57983 */ /* 0x000ee80000300800 */
[----:B------:R-:W3:Y:S01]  /*cef0*/  LDL.LU R219, [R1+0x6bc] ;  /* 0x0006bc0001db7983 */ /* 0x000ee20000300800 */
[C---:B------:R-:W-:Y:S02]  /*cf00*/  IADD3 R125, P0, R0.reuse, R223, RZ ;  /* 0x000000df007d7210 */ /* 0x040fe40007f1e0ff */
[----:B------:R-:W-:-:S02]  /*cf10*/  IADD3 R127, P6, R0, R227, RZ ;  /* 0x000000e3007f7210 */ /* 0x000fc40007fde0ff */
[-C--:B------:R-:W-:Y:S02]  /*cf20*/  LEA.HI.X.SX32 R224, R223, R3.reuse, 0x1, P0 ;  /* 0x00000003dfe07211 */ /* 0x080fe400000f0eff */
[----:B------:R-:W3:Y:S01]  /*cf30*/  LDL.LU R223, [R1+0x6c0] ;  /* 0x0006c00001df7983 */ /* 0x000ee20000300800 */
[----:B------:R-:W-:Y:S02]  /*cf40*/  LEA.HI.X.SX32 R228, R227, R3, 0x1, P6 ;  /* 0x00000003e3e47211 */ /* 0x000fe400030f0eff */
[C---:B------:R-:W-:Y:S01]  /*cf50*/  IADD3 R129, P3, R0.reuse, R201, RZ ;  /* 0x000000c900817210 */ /* 0x040fe20007f7e0ff */
[----:B------:R-:W3:Y:S01]  /*cf60*/  LDL.LU R227, [R1+0x6c4] ;  /* 0x0006c40001e37983 */ /* 0x000ee20000300800 */
[C---:B------:R-:W-:Y:S02]  /*cf70*/  IADD3 R128, P5, R0.reuse, R215, RZ ;  /* 0x000000d700807210 */ /* 0x040fe40007fbe0ff */
[----:B------:R-:W-:Y:S01]  /*cf80*/  LEA.HI.X.SX32 R232, R201, R3, 0x1, P3 ;  /* 0x00000003c9e87211 */ /* 0x000fe200018f0eff */
[----:B------:R-:W3:Y:S01]  /*cf90*/  LDL.LU R211, [R1+0x6c8] ;  /* 0x0006c80001d37983 */ /* 0x000ee20000300800 */
[----:B------:R-:W-:-:S03]  /*cfa0*/  IADD3 R130, P2, R0, R217, RZ ;  /* 0x000000d900827210 */ /* 0x000fc60007f5e0ff */
[----:B------:R-:W3:Y:S01]  /*cfb0*/  LDL.LU R183, [R1+0x6cc] ;  /* 0x0006cc0001b77983 */ /* 0x000ee20000300800 */
[----:B------:R-:W-:-:S03]  /*cfc0*/  LEA.HI.X.SX32 R230, R215, R3, 0x1, P5 ;  /* 0x00000003d7e67211 */ /* 0x000fc600028f0eff */
[----:B------:R-:W3:Y:S01]  /*cfd0*/  LDL.LU R215, [R1+0x6d0] ;  /* 0x0006d00001d77983 */ /* 0x000ee20000300800 */
[----:B------:R-:W-:-:S03]  /*cfe0*/  LEA.HI.X.SX32 R234, R217, R3, 0x1, P2 ;  /* 0x00000003d9ea7211 */ /* 0x000fc600010f0eff */
[----:B------:R-:W3:Y:S04]  /*cff0*/  LDL.LU R201, [R1+0x6d4] ;  /* 0x0006d40001c97983 */ /* 0x000ee80000300800 */
[----:B------:R-:W3:Y:S01]  /*d000*/  LDL.LU R217, [R1+0x6d8] ;  /* 0x0006d80001d97983 */ /* 0x000ee20000300800 */
[----:B----4-:R-:W-:-:S04]  /*d010*/  IADD3 R136, P3, R0, R246, RZ ;  /* 0x000000f600887210 */ /* 0x010fc80007f7e0ff */
[----:B------:R-:W-:Y:S02]  /*d020*/  LEA.HI.X.SX32 R246, R246, R3, 0x1, P3 ;  /* 0x00000003f6f67211 */ /* 0x000fe400018f0eff */
[----:B--2---:R-:W-:-:S04]  /*d030*/  IADD3 R137, P2, R0, R243, RZ ;  /* 0x000000f300897210 */ /* 0x004fc80007f5e0ff */
[----:B------:R-:W-:Y:S02]  /*d040*/  LEA.HI.X.SX32 R248, R243, R3, 0x1, P2 ;  /* 0x00000003f3f87211 */ /* 0x000fe400010f0eff */
[----:B---3--:R-:W-:-:S05]  /*d050*/  IADD3 R143, P3, R0, R219, RZ ;  /* 0x000000db008f7210 */ /* 0x008fca0007f7e0ff */
[----:B------:R1:W-:Y:S04]  /*d060*/  STL [R1+0xa84], R143 ;  /* 0x000a848f01007387 */ /* 0x0003e80000100800 */
[----:B------:R-:W2:Y:S01]  /*d070*/  LDL.LU R243, [R1+0x6dc] ;  /* 0x0006dc0001f37983 */ /* 0x000ea20000300800 */
[C---:B------:R-:W-:Y:S02]  /*d080*/  IADD3 R124, P1, R0.reuse, R222, RZ ;  /* 0x000000de007c7210 */ /* 0x040fe40007f3e0ff */
[----:B------:R-:W-:Y:S02]  /*d090*/  IADD3 R126, P4, R0, R226, RZ ;  /* 0x000000e2007e7210 */ /* 0x000fe40007f9e0ff */
[----:B------:R-:W-:Y:S02]  /*d0a0*/  LEA.HI.X.SX32 R222, R222, R3, 0x1, P1 ;  /* 0x00000003dede7211 */ /* 0x000fe400008f0eff */
[----:B------:R-:W-:-:S02]  /*d0b0*/  IADD3 R131, P1, R0, R203, RZ ;  /* 0x000000cb00837210 */ /* 0x000fc40007f3e0ff */
[----:B------:R-:W-:Y:S02]  /*d0c0*/  IADD3 R132, P0, R0, R238, RZ ;  /* 0x000000ee00847210 */ /* 0x000fe40007f1e0ff */
[-C--:B------:R-:W-:Y:S02]  /*d0d0*/  LEA.HI.X.SX32 R226, R226, R3.reuse, 0x1, P4 ;  /* 0x00000003e2e27211 */ /* 0x080fe400020f0eff */
[----:B------:R-:W-:Y:S02]  /*d0e0*/  LEA.HI.X.SX32 R236, R203, R3, 0x1, P1 ;  /* 0x00000003cbec7211 */ /* 0x000fe400008f0eff */
[C---:B------:R-:W-:Y:S02]  /*d0f0*/  IADD3 R133, P4, R0.reuse, R205, RZ ;  /* 0x000000cd00857210 */ /* 0x040fe40007f9e0ff */
[----:B------:R-:W-:Y:S02]  /*d100*/  IADD3 R138, P1, R0, R207, RZ ;  /* 0x000000cf008a7210 */ /* 0x000fe40007f3e0ff */
[----:B------:R-:W-:-:S02]  /*d110*/  LEA.HI.X.SX32 R238, R238, R3, 0x1, P0 ;  /* 0x00000003eeee7211 */ /* 0x000fc400000f0eff */
[C---:B------:R-:W-:Y:S02]  /*d120*/  IADD3 R134, P6, R0.reuse, R242, RZ ;  /* 0x000000f200867210 */ /* 0x040fe40007fde0ff */
[C---:B------:R-:W-:Y:S02]  /*d130*/  IADD3 R139, P0, R0.reuse, R239, RZ ;  /* 0x000000ef008b7210 */ /* 0x040fe40007f1e0ff */
[C---:B------:R-:W-:Y:S02]  /*d140*/  IADD3 R144, P2, R0.reuse, R223, RZ ;  /* 0x000000df00907210 */ /* 0x040fe40007f5e0ff */
[-C--:B------:R-:W-:Y:S02]  /*d150*/  LEA.HI.X.SX32 R240, R205, R3.reuse, 0x1, P4 ;  /* 0x00000003cdf07211 */ /* 0x080fe400020f0eff */
[----:B------:R-:W-:Y:S02]  /*d160*/  LEA.HI.X.SX32 R250, R207, R3, 0x1, P1 ;  /* 0x00000003cffa7211 */ /* 0x000fe400008f0eff */
[----:B------:R-:W-:-:S02]  /*d170*/  IADD3 R135, P5, R0, R225, RZ ;  /* 0x000000e100877210 */ /* 0x000fc40007fbe0ff */
[C---:B------:R-:W-:Y:S02]  /*d180*/  IADD3 R140, P4, R0.reuse, R199, RZ ;  /* 0x000000c7008c7210 */ /* 0x040fe40007f9e0ff */
[----:B------:R-:W-:Y:S01]  /*d190*/  IADD3 R145, P1, R0, R227, RZ ;  /* 0x000000e300917210 */ /* 0x000fe20007f3e0ff */
[----:B------:R3:W-:Y:S01]  /*d1a0*/  STL [R1+0xa80], R144 ;  /* 0x000a809001007387 */ /* 0x0007e20000100800 */
[-C--:B------:R-:W-:Y:S02]  /*d1b0*/  LEA.HI.X.SX32 R242, R242, R3.reuse, 0x1, P6 ;  /* 0x00000003f2f27211 */ /* 0x080fe400030f0eff */
[----:B------:R-:W-:Y:S01]  /*d1c0*/  LEA.HI.X.SX32 R252, R239, R3, 0x1, P0 ;  /* 0x00000003effc7211 */ /* 0x000fe200000f0eff */
[----:B------:R-:W4:Y:S01]  /*d1d0*/  LDL.LU R203, [R1+0x6e0] ;  /* 0x0006e00001cb7983 */ /* 0x000f220000300800 */
[C---:B------:R-:W-:Y:S02]  /*d1e0*/  IADD3 R141, P6, R0.reuse, R221, RZ ;  /* 0x000000dd008d7210 */ /* 0x040fe40007fde0ff */
[----:B------:R-:W-:Y:S01]  /*d1f0*/  IADD3 R146, P0, R0, R211, RZ ;  /* 0x000000d300927210 */ /* 0x000fe20007f1e0ff */
[----:B------:R3:W-:Y:S01]  /*d200*/  STL [R1+0xa7c], R145 ;  /* 0x000a7c9101007387 */ /* 0x0007e20000100800 */
[----:B------:R-:W-:-:S02]  /*d210*/  LEA.HI.X.SX32 R244, R225, R3, 0x1, P5 ;  /* 0x00000003e1f47211 */ /* 0x000fc400028f0eff */
[----:B-1----:R-:W-:Y:S01]  /*d220*/  LEA.HI.X.SX32 R143, R199, R3, 0x1, P4 ;  /* 0x00000003c78f7211 */ /* 0x002fe200020f0eff */
[----:B------:R-:W4:Y:S01]  /*d230*/  LDL.LU R239, [R1+0x6e4] ;  /* 0x0006e40001ef7983 */ /* 0x000f220000300800 */
[C---:B------:R-:W-:Y:S02]  /*d240*/  IADD3 R142, P5, R0.reuse, R213, RZ ;  /* 0x000000d5008e7210 */ /* 0x040fe40007fbe0ff */
[C---:B------:R-:W-:Y:S01]  /*d250*/  IADD3 R147, P4, R0.reuse, R183, RZ ;  /* 0x000000b700937210 */ /* 0x040fe20007f9e0ff */
[----:B------:R-:W4:Y:S01]  /*d260*/  LDL.LU R205, [R1+0x6e8] ;  /* 0x0006e80001cd7983 */ /* 0x000f220000300800 */
[----:B---3--:R-:W-:Y:S02]  /*d270*/  LEA.HI.X.SX32 R144, R221, R3, 0x1, P6 ;  /* 0x00000003dd907211 */ /* 0x008fe400030f0eff */
[----:B------:R-:W-:Y:S01]  /*d280*/  IADD3 R148, P6, R0, R215, RZ ;  /* 0x000000d700947210 */ /* 0x000fe20007fde0ff */
[----:B------:R1:W-:Y:S01]  /*d290*/  STL [R1+0xa78], R146 ;  /* 0x000a789201007387 */ /* 0x0003e20000100800 */
[----:B------:R-:W-:-:S02]  /*d2a0*/  LEA.HI.X.SX32 R145, R213, R3, 0x1, P5 ;  /* 0x00000003d5917211 */ /* 0x000fc400028f0eff */
[C---:B------:R-:W-:Y:S01]  /*d2b0*/  IADD3 R149, P5, R0.reuse, R201, RZ ;  /* 0x000000c900957210 */ /* 0x040fe20007fbe0ff */
[----:B------:R-:W3:Y:S04]  /*d2c0*/  LDL.LU R225, [R1+0x6ec] ;  /* 0x0006ec0001e17983 */ /* 0x000ee80000300800 */
[----:B------:R1:W-:Y:S02]  /*d2d0*/  STL [R1+0xa74], R147 ;  /* 0x000a749301007387 */ /* 0x0003e40000100800 */
[----:B-1----:R-:W-:Y:S02]  /*d2e0*/  LEA.HI.X.SX32 R146, R219, R3, 0x1, P3 ;  /* 0x00000003db927211 */ /* 0x002fe400018f0eff */
[----:B------:R-:W3:Y:S01]  /*d2f0*/  LDL.LU R221, [R1+0x6f0] ;  /* 0x0006f00001dd7983 */ /* 0x000ee20000300800 */
[----:B------:R-:W-:-:S03]  /*d300*/  IADD3 R150, P3, R0, R217, RZ ;  /* 0x000000d900967210 */ /* 0x000fc60007f7e0ff */
[----:B------:R-:W3:Y:S01]  /*d310*/  LDL.LU R207, [R1+0x6f4] ;  /* 0x0006f40001cf7983 */ /* 0x000ee20000300800 */
[----:B------:R-:W-:-:S03]  /*d320*/  LEA.HI.X.SX32 R147, R223, R3, 0x1, P2 ;  /* 0x00000003df937211 */ /* 0x000fc600010f0eff */
[----:B------:R-:W-:Y:S04]  /*d330*/  STL [R1+0xa6c], R148 ;  /* 0x000a6c9401007387 */ /* 0x000fe80000100800 */
[----:B------:R-:W3:Y:S04]  /*d340*/  LDL.LU R199, [R1+0x6f8] ;  /* 0x0006f80001c77983 */ /* 0x000ee80000300800 */
[----:B------:R1:W-:Y:S04]  /*d350*/  STL [R1+0xa70], R149 ;  /* 0x000a709501007387 */ /* 0x0003e80000100800 */
[----:B------:R-:W3:Y:S04]  /*d360*/  LDL.LU R213, [R1+0x6fc] ;  /* 0x0006fc0001d57983 */ /* 0x000ee80000300800 */
[----:B------:R2:W-:Y:S01]  /*d370*/  STL [R1+0xa68], R150 ;  /* 0x000a689601007387 */ /* 0x0005e20000100800 */
[----:B-1----:R-:W-:-:S03]  /*d380*/  LEA.HI.X.SX32 R149, R227, R3, 0x1, P1 ;  /* 0x00000003e3957211 */ /* 0x002fc600008f0eff */
[----:B------:R-:W3:Y:S01]  /*d390*/  LDL.LU R219, [R1+0x700] ;  /* 0x0007000001db7983 */ /* 0x000ee20000300800 */
[----:B--2---:R-:W-:-:S05]  /*d3a0*/  IADD3 R151, P2, R0, R243, RZ ;  /* 0x000000f300977210 */ /* 0x004fca0007f5e0ff */
[----:B------:R1:W-:Y:S04]  /*d3b0*/  STL [R1+0xa64], R151 ;  /* 0x000a649701007387 */ /* 0x0003e80000100800 */
[----:B------:R-:W2:Y:S04]  /*d3c0*/  LDL.LU R223, [R1+0x704] ;  /* 0x0007040001df7983 */ /* 0x000ea80000300800 */
[----:B------:R-:W2:Y:S01]  /*d3d0*/  LDL.LU R227, [R1+0x708] ;  /* 0x0007080001e37983 */ /* 0x000ea20000300800 */
[-C--:B------:R-:W-:Y:S02]  /*d3e0*/  LEA.HI.X.SX32 R148, R211, R3.reuse, 0x1, P0 ;  /* 0x00000003d3947211 */ /* 0x080fe400000f0eff */
[----:B------:R-:W-:-:S02]  /*d3f0*/  LEA.HI.X.SX32 R150, R183, R3, 0x1, P4 ;  /* 0x00000003b7967211 */ /* 0x000fc400020f0eff */
[----:B-1----:R-:W-:Y:S02]  /*d400*/  LEA.HI.X.SX32 R151, R215, R3, 0x1, P6 ;  /* 0x00000003d7977211 */ /* 0x002fe400030f0eff */
[C---:B----4-:R-:W-:Y:S02]  /*d410*/  IADD3 R152, P1, R0.reuse, R203, RZ ;  /* 0x000000cb00987210 */ /* 0x050fe40007f3e0ff */
[----:B------:R-:W-:-:S03]  /*d420*/  IADD3 R153, P0, R0, R239, RZ ;  /* 0x000000ef00997210 */ /* 0x000fc60007f1e0ff */
[----:B------:R1:W-:Y:S01]  /*d430*/  STL [R1+0xa60], R152 ;  /* 0x000a609801007387 */ /* 0x0003e20000100800 */
[----:B------:R-:W-:-:S03]  /*d440*/  IADD3 R154, P4, R0, R205, RZ ;  /* 0x000000cd009a7210 */ /* 0x000fc60007f9e0ff */
[----:B------:R4:W-:Y:S01]  /*d450*/  STL [R1+0xa5c], R153 ;  /* 0x000a5c9901007387 */ /* 0x0009e20000100800 */
[C---:B---3--:R-:W-:Y:S02]  /*d460*/  IADD3 R155, P6, R0.reuse, R225, RZ ;  /* 0x000000e1009b7210 */ /* 0x048fe40007fde0ff */
[-C--:B-1----:R-:W-:Y:S01]  /*d470*/  LEA.HI.X.SX32 R152, R201, R3.reuse, 0x1, P5 ;  /* 0x00000003c9987211 */ /* 0x082fe200028f0eff */
[----:B------:R1:W-:Y:S01]  /*d480*/  STL [R1+0xa58], R154 ;  /* 0x000a589a01007387 */ /* 0x0003e20000100800 */
[----:B----4-:R-:W-:Y:S02]  /*d490*/  LEA.HI.X.SX32 R153, R217, R3, 0x1, P3 ;  /* 0x00000003d9997211 */ /* 0x010fe400018f0eff */
[C---:B------:R-:W-:Y:S01]  /*d4a0*/  IADD3 R156, P5, R0.reuse, R221, RZ ;  /* 0x000000dd009c7210 */ /* 0x040fe20007fbe0ff */
[----:B------:R3:W-:Y:S01]  /*d4b0*/  STL [R1+0xa54], R155 ;  /* 0x000a549b01007387 */ /* 0x0007e20000100800 */
[----:B------:R-:W-:Y:S02]  /*d4c0*/  IADD3 R157, P3, R0, R207, RZ ;  /* 0x000000cf009d7210 */ /* 0x000fe40007f7e0ff */
[-C--:B-1----:R-:W-:Y:S01]  /*d4d0*/  LEA.HI.X.SX32 R154, R243, R3.reuse, 0x1, P2 ;  /* 0x00000003f39a7211 */ /* 0x082fe200010f0eff */
[----:B------:R1:W-:Y:S01]  /*d4e0*/  STL [R1+0xa50], R156 ;  /* 0x000a509c01007387 */ /* 0x0003e20000100800 */
[----:B---3--:R-:W-:-:S02]  /*d4f0*/  LEA.HI.X.SX32 R155, R203, R3, 0x1, P1 ;  /* 0x00000003cb9b7211 */ /* 0x008fc400008f0eff */
[C---:B------:R-:W-:Y:S01]  /*d500*/  IADD3 R158, P2, R0.reuse, R199, RZ ;  /* 0x000000c7009e7210 */ /* 0x040fe20007f5e0ff */
[----:B------:R-:W-:Y:S04]  /*d510*/  STL [R1+0xa4c], R157 ;  /* 0x000a4c9d01007387 */ /* 0x000fe80000100800 */
[----:B------:R-:W3:Y:S01]  /*d520*/  LDL.LU R243, [R1+0x710] ;  /* 0x0007100001f37983 */ /* 0x000ee20000300800 */
[----:B------:R-:W-:-:S03]  /*d530*/  IADD3 R159, P1, R0, R213, RZ ;  /* 0x000000d5009f7210 */ /* 0x000fc60007f3e0ff */
[----:B------:R4:W-:Y:S01]  /*d540*/  STL [R1+0xa48], R158 ;  /* 0x000a489e01007387 */ /* 0x0009e20000100800 */
[----:B-1----:R-:W-:-:S03]  /*d550*/  LEA.HI.X.SX32 R156, R239, R3, 0x1, P0 ;  /* 0x00000003ef9c7211 */ /* 0x002fc600000f0eff */
[----:B------:R1:W-:Y:S01]  /*d560*/  STL [R1+0xa44], R159 ;  /* 0x000a449f01007387 */ /* 0x0003e20000100800 */
[----:B------:R-:W-:-:S03]  /*d570*/  IADD3 R160, P0, R0, R219, RZ ;  /* 0x000000db00a07210 */ /* 0x000fc60007f1e0ff */
[----:B------:R-:W3:Y:S01]  /*d580*/  LDL.LU R239, [R1+0x714] ;  /* 0x0007140001ef7983 */ /* 0x000ee20000300800 */
[----:B----4-:R-:W-:-:S03]  /*d590*/  LEA.HI.X.SX32 R158, R225, R3, 0x1, P6 ;  /* 0x00000003e19e7211 */ /* 0x010fc600030f0eff */
[----:B------:R4:W-:Y:S01]  /*d5a0*/  STL [R1+0xa40], R160 ;  /* 0x000a40a001007387 */ /* 0x0009e20000100800 */
[----:B-1----:R-:W-:Y:S02]  /*d5b0*/  LEA.HI.X.SX32 R159, R221, R3, 0x1, P5 ;  /* 0x00000003dd9f7211 */ /* 0x002fe400028f0eff */
[----:B--2---:R-:W-:-:S05]  /*d5c0*/  IADD3 R162, P6, R0, R227, RZ ;  /* 0x000000e300a27210 */ /* 0x004fca0007fde0ff */
[----:B------:R1:W-:Y:S04]  /*d5d0*/  STL [R1+0xa3c], R162 ;  /* 0x000a3ca201007387 */ /* 0x0003e80000100800 */
[----:B------:R-:W2:Y:S01]  /*d5e0*/  LDL.LU R221, [R1+0x718] ;  /* 0x0007180001dd7983 */ /* 0x000ea20000300800 */
[-C--:B------:R-:W-:Y:S02]  /*d5f0*/  LEA.HI.X.SX32 R157, R205, R3.reuse, 0x1, P4 ;  /* 0x00000003cd9d7211 */ /* 0x080fe400020f0eff */
[----:B------:R-:W-:Y:S02]  /*d600*/  LEA.HI.X.SX32 R7, R213, R3, 0x1, P1 ;  /* 0x00000003d5077211 */ /* 0x000fe400008f0eff */
[----:B------:R-:W-:Y:S02]  /*d610*/  IADD3 R161, P4, R0, R223, RZ ;  /* 0x000000df00a17210 */ /* 0x000fe40007f9e0ff */
[-C--:B------:R-:W-:Y:S01]  /*d620*/  LEA.HI.X.SX32 R4, R219, R3.reuse, 0x1, P0 ;  /* 0x00000003db047211 */ /* 0x080fe200000f0eff */
[----:B------:R-:W-:Y:S01]  /*d630*/  STL [R1+0x658], R7 ;  /* 0x0006580701007387 */ /* 0x000fe20000100800 */
[----:B----4-:R-:W-:-:S02]  /*d640*/  LEA.HI.X.SX32 R160, R207, R3, 0x1, P3 ;  /* 0x00000003cfa07211 */ /* 0x010fc400018f0eff */
[-C--:B-1----:R-:W-:Y:S01]  /*d650*/  LEA.HI.X.SX32 R162, R199, R3.reuse, 0x1, P2 ;  /* 0x00000003c7a27211 */ /* 0x082fe200010f0eff */
[----:B------:R-:W-:Y:S01]  /*d660*/  STL [R1+0x65c], R4 ;  /* 0x00065c0401007387 */ /* 0x000fe20000100800 */
[-C--:B------:R-:W-:Y:S02]  /*d670*/  LEA.HI.X.SX32 R0, R223, R3.reuse, 0x1, P4 ;  /* 0x00000003df007211 */ /* 0x080fe400020f0eff */
[----:B------:R-:W-:Y:S01]  /*d680*/  LEA.HI.X.SX32 R3, R227, R3, 0x1, P6 ;  /* 0x00000003e3037211 */ /* 0x000fe200030f0eff */
[----:B------:R-:W4:Y:S01]  /*d690*/  LDL.LU R223, [R1+0x71c] ;  /* 0x00071c0001df7983 */ /* 0x000f220000300800 */
[-C--:B------:R-:W-:Y:S01]  /*d6a0*/  IADD3 R8, P2, R5, R2.reuse, RZ ;  /* 0x0000000205087210 */ /* 0x080fe20007f5e0ff */
[----:B------:R-:W-:Y:S01]  /*d6b0*/  IMAD R227, R2, 0x1f, RZ ;  /* 0x0000001f02e37824 */ /* 0x000fe200078e02ff */
[----:B------:R-:W-:Y:S01]  /*d6c0*/  IADD3 R16, P1, R6, R2, RZ ;  /* 0x0000000206107210 */ /* 0x000fe20007f3e0ff */
[----:B------:R-:W-:Y:S04]  /*d6d0*/  STL [R1+0x894], R0 ;  /* 0x0008940001007387 */ /* 0x000fe80000100800 */
[----:B------:R1:W-:Y:S01]  /*d6e0*/  STL [R1+0x898], R3 ;  /* 0x0008980301007387 */ /* 0x0003e20000100800 */
[----:B------:R-:W-:-:S02]  /*d6f0*/  SHF.R.S32.HI R24, RZ, 0x1f, R227 ;  /* 0x0000001fff187819 */ /* 0x000fc400000114e3 */
[-C--:B------:R-:W-:Y:S01]  /*d700*/  IADD3 R163, P4, R5, R227.reuse, RZ ;  /* 0x000000e305a37210 */ /* 0x080fe20007f9e0ff */
[----:B------:R-:W-:Y:S01]  /*d710*/  STL [R1+0x9dc], R8 ;  /* 0x0009dc0801007387 */ /* 0x000fe20000100800 */
[----:B------:R-:W-:-:S03]  /*d720*/  IADD3 R164, P3, R6, R227, RZ ;  /* 0x000000e306a47210 */ /* 0x000fc60007f7e0ff */
[----:B------:R-:W-:Y:S04]  /*d730*/  STL [R1+0x9d4], R16 ;  /* 0x0009d41001007387 */ /* 0x000fe80000100800 */
[----:B------:R-:W4:Y:S01]  /*d740*/  LDL.LU R227, [R1+0x720] ;  /* 0x0007200001e37983 */ /* 0x000f220000300800 */
[----:B-1----:R-:W-:Y:S02]  /*d750*/  SHF.R.S32.HI R3, RZ, 0x1f, R5 ;  /* 0x0000001fff037819 */ /* 0x002fe40000011405 */
[----:B------:R-:W-:Y:S02]  /*d760*/  SHF.R.S32.HI R18, RZ, 0x1f, R6 ;  /* 0x0000001fff127819 */ /* 0x000fe40000011406 */
[----:B---3--:R-:W-:Y:S02]  /*d770*/  SHF.R.S32.HI R14, RZ, 0x1f, R243 ;  /* 0x0000001fff0e7819 */ /* 0x008fe400000114f3 */
[----:B------:R-:W-:-:S02]  /*d780*/  IADD3 R165, P0, R5, R243, RZ ;  /* 0x000000f305a57210 */ /* 0x000fc40007f1e0ff */
[----:B------:R-:W-:Y:S02]  /*d790*/  IADD3 R166, P6, R6, R243, RZ ;  /* 0x000000f306a67210 */ /* 0x000fe40007fde0ff */
[----:B------:R-:W3:Y:S01]  /*d7a0*/  LDL.LU R243, [R1+0x724] ;  /* 0x0007240001f37983 */ /* 0x000ee20000300800 */
[----:B------:R-:W-:-:S03]  /*d7b0*/  IADD3 R167, P5, R5, R239, RZ ;  /* 0x000000ef05a77210 */ /* 0x000fc60007fbe0ff */
[----:B------:R1:W-:Y:S01]  /*d7c0*/  STL [R1+0xa38], R166 ;  /* 0x000a38a601007387 */ /* 0x0003e20000100800 */
[----:B------:R-:W-:-:S03]  /*d7d0*/  SHF.R.S32.HI R4, RZ, 0x1f, R239 ;  /* 0x0000001fff047819 */ /* 0x000fc600000114ef */
[----:B------:R1:W-:Y:S02]  /*d7e0*/  STL [R1+0xa34], R167 ;  /* 0x000a34a701007387 */ /* 0x0003e40000100800 */
[--C-:B-1----:R-:W-:Y:S01]  /*d7f0*/  IMAD.X R166, R3, 0x1, R24.reuse, P4 ;  /* 0x0000000103a67824 */ /* 0x102fe200020e0618 */
[----:B------:R-:W-:Y:S02]  /*d800*/  IADD3 R168, P4, R6, R239, RZ ;  /* 0x000000ef06a87210 */ /* 0x000fe40007f9e0ff */
[----:B------:R-:W3:Y:S01]  /*d810*/  LDL.LU R239, [R1+0x728] ;  /* 0x0007280001ef7983 */ /* 0x000ee20000300800 */
[----:B------:R-:W-:-:S03]  /*d820*/  IMAD.X R167, R18, 0x1, R24, P3 ;  /* 0x0000000112a77824 */ /* 0x000fc600018e0618 */
[----:B------:R1:W-:Y:S01]  /*d830*/  STL [R1+0xa30], R168 ;  /* 0x000a30a801007387 */ /* 0x0003e20000100800 */
[----:B--2---:R-:W-:-:S05]  /*d840*/  IADD3 R169, P3, R5, R221, RZ ;  /* 0x000000dd05a97210 */ /* 0x004fca0007f7e0ff */
[----:B------:R2:W-:Y:S04]  /*d850*/  STL [R1+0xa2c], R169 ;  /* 0x000a2ca901007387 */ /* 0x0005e80000100800 */
[----:B------:R-:W3:Y:S01]  /*d860*/  LDL.LU R213, [R1+0x72c] ;  /* 0x00072c0001d57983 */ /* 0x000ee20000300800 */
[----:B-1----:R-:W-:Y:S01]  /*d870*/  IMAD.X R168, R3, 0x1, R14, P0 ;  /* 0x0000000103a87824 */ /* 0x002fe200000e060e */
[----:B------:R-:W-:Y:S02]  /*d880*/  IADD3 R170, P0, R6, R221, RZ ;  /* 0x000000dd06aa7210 */ /* 0x000fe40007f1e0ff */
[----:B--2---:R-:W-:Y:S02]  /*d890*/  IADD3.X R169, R18, R14, RZ, P6, !PT ;  /* 0x0000000e12a97210 */ /* 0x004fe400037fe4ff */
[----:B----4-:R-:W-:Y:S01]  /*d8a0*/  IADD3 R171, P6, R5, R223, RZ ;  /* 0x000000df05ab7210 */ /* 0x010fe20007fde0ff */
[----:B------:R1:W-:Y:S01]  /*d8b0*/  STL [R1+0xa28], R170 ;  /* 0x000a28aa01007387 */ /* 0x0003e20000100800 */
[----:B------:R-:W-:-:S02]  /*d8c0*/  SHF.R.S32.HI R0, RZ, 0x1f, R2 ;  /* 0x0000001fff007819 */ /* 0x000fc40000011402 */
[----:B------:R-:W-:Y:S01]  /*d8d0*/  SHF.R.S32.HI R2, RZ, 0x1f, R221 ;  /* 0x0000001fff027819 */ /* 0x000fe200000114dd */
[----:B------:R2:W-:Y:S04]  /*d8e0*/  STL [R1+0xa24], R171 ;  /* 0x000a24ab01007387 */ /* 0x0005e80000100800 */
[----:B------:R-:W4:Y:S01]  /*d8f0*/  LDL.LU R221, [R1+0x730] ;  /* 0x0007300001dd7983 */ /* 0x000f220000300800 */
[--C-:B-1----:R-:W-:Y:S01]  /*d900*/  IMAD.X R170, R3, 0x1, R4.reuse, P5 ;  /* 0x0000000103aa7824 */ /* 0x102fe200028e0604 */
[----:B------:R-:W-:Y:S01]  /*d910*/  IADD3 R251, P5, R6, R223, RZ ;  /* 0x000000df06fb7210 */ /* 0x000fe20007fbe0ff */
[----:B--2---:R-:W-:Y:S01]  /*d920*/  IMAD.X R171, R18, 0x1, R4, P4 ;  /* 0x0000000112ab7824 */ /* 0x004fe200020e0604 */
[----:B------:R-:W-:-:S03]  /*d930*/  IADD3 R249, P4, R5, R227, RZ ;  /* 0x000000e305f97210 */ /* 0x000fc60007f9e0ff */
[----:B------:R1:W-:Y:S01]  /*d940*/  STL [R1+0xa20], R251 ;  /* 0x000a20fb01007387 */ /* 0x0003e20000100800 */
[----:B------:R-:W-:-:S03]  /*d950*/  SHF.R.S32.HI R14, RZ, 0x1f, R227 ;  /* 0x0000001fff0e7819 */ /* 0x000fc600000114e3 */
[----:B------:R2:W-:Y:S01]  /*d960*/  STL [R1+0xa1c], R249 ;  /* 0x000a1cf901007387 */ /* 0x0005e20000100800 */
[----:B-1----:R-:W-:Y:S01]  /*d970*/  IMAD.X R251, R3, 0x1, R2, P3 ;  /* 0x0000000103fb7824 */ /* 0x002fe200018e0602 */
[----:B------:R-:W-:Y:S02]  /*d980*/  IADD3 R247, P3, R6, R227, RZ ;  /* 0x000000e306f77210 */ /* 0x000fe40007f7e0ff */
[----:B------:R-:W4:Y:S01]  /*d990*/  LDL.LU R227, [R1+0x734] ;  /* 0x0007340001e37983 */ /* 0x000f220000300800 */
[----:B------:R-:W-:-:S03]  /*d9a0*/  SHF.R.S32.HI R24, RZ, 0x1f, R223 ;  /* 0x0000001fff187819 */ /* 0x000fc600000114df */
[----:B------:R-:W4:Y:S01]  /*d9b0*/  LDL.LU R223, [R1+0x738] ;  /* 0x0007380001df7983 */ /* 0x000f220000300800 */
[----:B--2---:R-:W-:Y:S02]  /*d9c0*/  IMAD.X R249, R18, 0x1, R2, P0 ;  /* 0x0000000112f97824 */ /* 0x004fe400000e0602 */
[----:B------:R-:W-:-:S05]  /*d9d0*/  IMAD.X R2, R3, 0x1, R24, P6 ;  /* 0x0000000103027824 */ /* 0x000fca00030e0618 */
[----:B------:R-:W-:Y:S01]  /*d9e0*/  STL [R1+0x8bc], R2 ;  /* 0x0008bc0201007387 */ /* 0x000fe20000100800 */
[----:B---3--:R-:W-:Y:S02]  /*d9f0*/  SHF.R.S32.HI R4, RZ, 0x1f, R243 ;  /* 0x0000001fff047819 */ /* 0x008fe400000114f3 */
[-C--:B------:R-:W-:Y:S02]  /*da00*/  IADD3 R245, P0, R5, R243.reuse, RZ ;  /* 0x000000f305f57210 */ /* 0x080fe40007f1e0ff */
[----:B------:R-:W-:-:S05]  /*da10*/  IADD3 R243, P6, R6, R243, RZ ;  /* 0x000000f306f37210 */ /* 0x000fca0007fde0ff */
[----:B------:R1:W-:Y:S01]  /*da20*/  STL [R1+0xa18], R243 ;  /* 0x000a18f301007387 */ /* 0x0003e20000100800 */
[----:B------:R-:W-:Y:S02]  /*da30*/  IMAD.X R7, R3, 0x1, R14, P4 ;  /* 0x0000000103077824 */ /* 0x000fe400020e060e */
[----:B-1----:R-:W-:Y:S01]  /*da40*/  IMAD.X R243, R18, 0x1, R24, P5 ;  /* 0x0000000112f37824 */ /* 0x002fe200028e0618 */
[-C--:B------:R-:W-:Y:S02]  /*da50*/  IADD3 R241, P5, R5, R239.reuse, RZ ;  /* 0x000000ef05f17210 */ /* 0x080fe40007fbe0ff */
[----:B------:R-:W-:Y:S02]  /*da60*/  SHF.R.S32.HI R2, RZ, 0x1f, R239 ;  /* 0x0000001fff027819 */ /* 0x000fe400000114ef */
[----:B------:R-:W-:Y:S01]  /*da70*/  IADD3 R239, P4, R6, R239, RZ ;  /* 0x000000ef06ef7210 */ /* 0x000fe20007f9e0ff */
[----:B------:R1:W-:Y:S04]  /*da80*/  STL [R1+0xa14], R241 ;  /* 0x000a14f101007387 */ /* 0x0003e80000100800 */
[----:B------:R-:W2:Y:S01]  /*da90*/  LDL.LU R219, [R1+0x73c] ;  /* 0x00073c0001db7983 */ /* 0x000ea20000300800 */
[----:B-1----:R-:W-:-:S03]  /*daa0*/  IADD3.X R241, R18, R14, RZ, P3, !PT ;  /* 0x0000000e12f17210 */ /* 0x002fc60001ffe4ff */
[----:B------:R-:W-:Y:S04]  /*dab0*/  STL [R1+0x8c4], R7 ;  /* 0x0008c40701007387 */ /* 0x000fe80000100800 */
[----:B------:R1:W-:Y:S02]  /*dac0*/  STL [R1+0xa10], R239 ;  /* 0x000a10ef01007387 */ /* 0x0003e40000100800 */
[--C-:B-1----:R-:W-:Y:S01]  /*dad0*/  IMAD.X R239, R3, 0x1, R4.reuse, P0 ;  /* 0x0000000103ef7824 */ /* 0x102fe200000e0604 */
[CC--:B------:R-:W-:Y:S02]  /*dae0*/  IADD3 R237, P3, R5.reuse, R213.reuse, RZ ;  /* 0x000000d505ed7210 */ /* 0x0c0fe40007f7e0ff */
[----:B------:R-:W-:Y:S02]  /*daf0*/  SHF.R.S32.HI R24, RZ, 0x1f, R213 ;  /* 0x0000001fff187819 */ /* 0x000fe400000114d5 */
[----:B------:R-:W-:Y:S01]  /*db00*/  IADD3 R235, P0, R6, R213, RZ ;  /* 0x000000d506eb7210 */ /* 0x000fe20007f1e0ff */
[----:B------:R1:W-:Y:S04]  /*db10*/  STL [R1+0xa0c], R237 ;  /* 0x000a0ced01007387 */ /* 0x0003e80000100800 */
[----:B------:R-:W3:Y:S04]  /*db20*/  LDL.LU R213, [R1+0x740] ;  /* 0x0007400001d57983 */ /* 0x000ee80000300800 */
[----:B------:R-:W3:Y:S01]  /*db30*/  LDL.LU R205, [R1+0x744] ;  /* 0x0007440001cd7983 */ /* 0x000ee20000300800 */
[----:B-1----:R-:W-:Y:S01]  /*db40*/  IMAD.X R237, R18, 0x1, R4, P6 ;  /* 0x0000000112ed7824 */ /* 0x002fe200030e0604 */
[----:B----4-:R-:W-:-:S02]  /*db50*/  IADD3 R233, P6, R5, R221, RZ ;  /* 0x000000dd05e97210 */ /* 0x010fc40007fde0ff */
[----:B------:R1:W-:Y:S04]  /*db60*/  STL [R1+0xa08], R235 ;  /* 0x000a08eb01007387 */ /* 0x0003e80000100800 */
[----:B------:R4:W-:Y:S04]  /*db70*/  STL [R1+0xa04], R233 ;  /* 0x000a04e901007387 */ /* 0x0009e80000100800 */
[----:B------:R-:W3:Y:S01]  /*db80*/  LDL.LU R207, [R1+0x748] ;  /* 0x0007480001cf7983 */ /* 0x000ee20000300800 */
[--C-:B-1----:R-:W-:Y:S01]  /*db90*/  IMAD.X R235, R3, 0x1, R2.reuse, P5 ;  /* 0x0000000103eb7824 */ /* 0x102fe200028e0602 */
[----:B------:R-:W-:Y:S01]  /*dba0*/  IADD3 R231, P5, R6, R221, RZ ;  /* 0x000000dd06e77210 */ /* 0x000fe20007fbe0ff */
[----:B----4-:R-:W-:-:S04]  /*dbb0*/  IMAD.X R233, R18, 0x1, R2, P4 ;  /* 0x0000000112e97824 */ /* 0x010fc800020e0602 */
[----:B------:R1:W-:Y:S01]  /*dbc0*/  STL [R1+0xa00], R231 ;  /* 0x000a00e701007387 */ /* 0x0003e20000100800 */
[----:B------:R-:W-:Y:S02]  /*dbd0*/  SHF.R.S32.HI R14, RZ, 0x1f, R221 ;  /* 0x0000001fff0e7819 */ /* 0x000fe400000114dd */
[-C--:B------:R-:W-:Y:S02]  /*dbe0*/  IADD3 R229, P4, R5, R227.reuse, RZ ;  /* 0x000000e305e57210 */ /* 0x080fe40007f9e0ff */
[----:B------:R-:W-:Y:S01]  /*dbf0*/  SHF.R.S32.HI R4, RZ, 0x1f, R227 ;  /* 0x0000001fff047819 */ /* 0x000fe200000114e3 */
[----:B-1----:R-:W-:Y:S01]  /*dc00*/  IMAD.X R231, R3, 0x1, R24, P3 ;  /* 0x0000000103e77824 */ /* 0x002fe200018e0618 */
[----:B------:R-:W-:Y:S01]  /*dc10*/  IADD3 R227, P3, R6, R227, RZ ;  /* 0x000000e306e37210 */ /* 0x000fe20007f7e0ff */
[----:B------:R1:W-:Y:S04]  /*dc20*/  STL [R1+0x9fc], R229 ;  /* 0x0009fce501007387 */ /* 0x0003e80000100800 */
[----:B------:R-:W4:Y:S01]  /*dc30*/  LDL.LU R203, [R1+0x74c] ;  /* 0x00074c0001cb7983 */ /* 0x000f220000300800 */
[----:B------:R-:W-:-:S03]  /*dc40*/  SHF.R.S32.HI R2, RZ, 0x1f, R223 ;  /* 0x0000001fff027819 */ /* 0x000fc600000114df */
[----:B------:R1:W-:Y:S02]  /*dc50*/  STL [R1+0x9f8], R227 ;  /* 0x0009f8e301007387 */ /* 0x0003e40000100800 */
[----:B-1----:R-:W-:Y:S01]  /*dc60*/  IMAD.X R229, R18, 0x1, R24, P0 ;  /* 0x0000000112e57824 */ /* 0x002fe200000e0618 */
[-C--:B------:R-:W-:Y:S01]  /*dc70*/  IADD3 R225, P0, R5, R223.reuse, RZ ;  /* 0x000000df05e17210 */ /* 0x080fe20007f1e0ff */
[C---:B------:R-:W-:Y:S01]  /*dc80*/  IMAD.X R7, R3.reuse, 0x1, R4, P4 ;  /* 0x0000000103077824 */ /* 0x040fe200020e0604 */
[----:B------:R-:W4:Y:S01]  /*dc90*/  LDL.LU R199, [R1+0x750] ;  /* 0x0007500001c77983 */ /* 0x000f220000300800 */
[----:B------:R-:W-:Y:S01]  /*dca0*/  IMAD.X R227, R3, 0x1, R14, P6 ;  /* 0x0000000103e37824 */ /* 0x000fe200030e060e */
[----:B------:R-:W-:Y:S01]  /*dcb0*/  IADD3 R223, P6, R6, R223, RZ ;  /* 0x000000df06df7210 */ /* 0x000fe20007fde0ff */
[----:B------:R-:W-:-:S04]  /*dcc0*/  IMAD.X R4, R18, 0x1, R4, P3 ;  /* 0x0000000112047824 */ /* 0x000fc800018e0604 */
[----:B------:R-:W-:Y:S04]  /*dcd0*/  STL [R1+0x9f4], R223 ;  /* 0x0009f4df01007387 */ /* 0x000fe80000100800 */
[----:B------:R-:W4:Y:S04]  /*dce0*/  LDL.LU R193, [R1+0x754] ;  /* 0x0007540001c17983 */ /* 0x000f280000300800 */
[----:B------:R1:W-:Y:S04]  /*dcf0*/  STL [R1+0x8ec], R7 ;  /* 0x0008ec0701007387 */ /* 0x0003e80000100800 */
[----:B------:R-:W4:Y:S01]  /*dd00*/  LDL.LU R177, [R1+0x758] ;  /* 0x0007580001b17983 */ /* 0x000f220000300800 */
[----:B-1----:R-:W-:-:S03]  /*dd10*/  IMAD.X R7, R3, 0x1, R2, P0 ;  /* 0x0000000103077824 */ /* 0x002fc600000e0602 */
[----:B------:R-:W-:Y:S04]  /*dd20*/  STL [R1+0x8f0], R4 ;  /* 0x0008f00401007387 */ /* 0x000fe80000100800 */
[----:B------:R1:W-:Y:S01]  /*dd30*/  STL [R1+0x8f4], R7 ;  /* 0x0008f40701007387 */ /* 0x0003e20000100800 */
[C---:B------:R-:W-:Y:S02]  /*dd40*/  IADD3.X R223, R18.reuse, R14, RZ, P5, !PT ;  /* 0x0000000e12df7210 */ /* 0x040fe40002ffe4ff */
[----:B--2---:R-:W-:Y:S01]  /*dd50*/  SHF.R.S32.HI R24, RZ, 0x1f, R219 ;  /* 0x0000001fff187819 */ /* 0x004fe200000114db */
[----:B-1----:R-:W-:Y:S01]  /*dd60*/  IMAD.X R7, R18, 0x1, R2, P6 ;  /* 0x0000000112077824 */ /* 0x002fe200030e0602 */
[-C--:B------:R-:W-:Y:S02]  /*dd70*/  IADD3 R221, P5, R5, R219.reuse, RZ ;  /* 0x000000db05dd7210 */ /* 0x080fe40007fbe0ff */
[----:B------:R-:W-:-:S02]  /*dd80*/  IADD3 R219, P4, R6, R219, RZ ;  /* 0x000000db06db7210 */ /* 0x000fc40007f9e0ff */
[----:B------:R1:W-:Y:S04]  /*dd90*/  STL [R1+0x8f8], R7 ;  /* 0x0008f80701007387 */ /* 0x0003e80000100800 */
[----:B------:R-:W2:Y:S01]  /*dda0*/  LDL.LU R187, [R1+0x75c] ;  /* 0x00075c0001bb7983 */ /* 0x000ea20000300800 */
[--C-:B------:R-:W-:Y:S02]  /*ddb0*/  IMAD.X R2, R3, 0x1, R24.reuse, P5 ;  /* 0x0000000103027824 */ /* 0x100fe400028e0618 */
[----:B------:R-:W-:-:S03]  /*ddc0*/  IMAD.X R8, R18, 0x1, R24, P4 ;  /* 0x0000000112087824 */ /* 0x000fc600020e0618 */
[----:B------:R-:W-:Y:S04]  /*ddd0*/  STL [R1+0x8fc], R2 ;  /* 0x0008fc0201007387 */ /* 0x000fe80000100800 */
[----:B------:R1:W-:Y:S01]  /*dde0*/  STL [R1+0x900], R8 ;  /* 0x0009000801007387 */ /* 0x0003e20000100800 */
[----:B---3--:R-:W-:Y:S02]  /*ddf0*/  SHF.R.S32.HI R14, RZ, 0x1f, R213 ;  /* 0x0000001fff0e7819 */ /* 0x008fe400000114d5 */
[-C--:B------:R-:W-:Y:S02]  /*de00*/  IADD3 R217, P3, R5, R213.reuse, RZ ;  /* 0x000000d505d97210 */ /* 0x080fe40007f7e0ff */
[----:B------:R-:W-:-:S03]  /*de10*/  IADD3 R215, P0, R6, R213, RZ ;  /* 0x000000d506d77210 */ /* 0x000fc60007f1e0ff */
[----:B-1----:R-:W-:Y:S01]  /*de20*/  IMAD.X R7, R3, 0x1, R14, P3 ;  /* 0x0000000103077824 */ /* 0x002fe200018e060e */
[----:B------:R-:W-:-:S04]  /*de30*/  IADD3.X R8, R18, R14, RZ, P0, !PT ;  /* 0x0000000e12087210 */ /* 0x000fc800007fe4ff */
[----:B------:R1:W-:Y:S04]  /*de40*/  STL [R1+0x904], R7 ;  /* 0x0009040701007387 */ /* 0x0003e80000100800 */
[----:B------:R-:W-:Y:S04]  /*de50*/  STL [R1+0x908], R8 ;  /* 0x0009080801007387 */ /* 0x000fe80000100800 */
[----:B------:R-:W3:Y:S01]  /*de60*/  LDL.LU R183, [R1+0x760] ;  /* 0x0007600001b77983 */ /* 0x000ee20000300800 */
[----:B------:R-:W-:Y:S02]  /*de70*/  SHF.R.S32.HI R4, RZ, 0x1f, R205 ;  /* 0x0000001fff047819 */ /* 0x000fe400000114cd */
[----:B------:R-:W-:-:S02]  /*de80*/  IADD3 R213, P6, R5, R205, RZ ;  /* 0x000000cd05d57210 */ /* 0x000fc40007fde0ff */
[----:B------:R-:W-:-:S03]  /*de90*/  IADD3 R211, P5, R6, R205, RZ ;  /* 0x000000cd06d37210 */ /* 0x000fc60007fbe0ff */
[--C-:B-1----:R-:W-:Y:S01]  /*dea0*/  IMAD.X R7, R3, 0x1, R4.reuse, P6 ;  /* 0x0000000103077824 */ /* 0x102fe200030e0604 */
[----:B------:R-:W-:Y:S02]  /*deb0*/  SHF.R.S32.HI R2, RZ, 0x1f, R207 ;  /* 0x0000001fff027819 */ /* 0x000fe400000114cf */
[CC--:B------:R-:W-:Y:S02]  /*dec0*/  IADD3 R209, P4, R5.reuse, R207.reuse, RZ ;  /* 0x000000cf05d17210 */ /* 0x0c0fe40007f9e0ff */
[----:B------:R1:W-:Y:S01]  /*ded0*/  STL [R1+0x90c], R7 ;  /* 0x00090c0701007387 */ /* 0x0003e20000100800 */
[----:B------:R-:W-:Y:S02]  /*dee0*/  IADD3 R207, P3, R6, R207, RZ ;  /* 0x000000cf06cf7210 */ /* 0x000fe40007f7e0ff */
[----:B----4-:R-:W-:Y:S01]  /*def0*/  SHF.R.S32.HI R24, RZ, 0x1f, R203 ;  /* 0x0000001fff187819 */ /* 0x010fe200000114cb */
[----:B-1----:R-:W-:Y:S01]  /*df00*/  IMAD.X R7, R18, 0x1, R4, P5 ;  /* 0x0000000112077824 */ /* 0x002fe200028e0604 */
[----:B------:R-:W-:Y:S01]  /*df10*/  IADD3 R205, P0, R5, R203, RZ ;  /* 0x000000cb05cd7210 */ /* 0x000fe20007f1e0ff */
[----:B------:R-:W-:-:S02]  /*df20*/  IMAD.X R4, R3, 0x1, R2, P4 ;  /* 0x0000000103047824 */ /* 0x000fc400020e0602 */
[----:B------:R-:W-:Y:S01]  /*df30*/  IMAD.X R2, R18, 0x1, R2, P3 ;  /* 0x0000000112027824 */ /* 0x000fe200018e0602 */
[----:B------:R1:W-:Y:S01]  /*df40*/  STL [R1+0x910], R7 ;  /* 0x0009100701007387 */ /* 0x0003e20000100800 */
[----:B------:R-:W-:-:S03]  /*df50*/  IADD3 R203, P6, R6, R203, RZ ;  /* 0x000000cb06cb7210 */ /* 0x000fc60007fde0ff */
[----:B------:R-:W4:Y:S01]  /*df60*/  LDL.LU R175, [R1+0x764] ;  /* 0x0007640001af7983 */ /* 0x000f220000300800 */
[----:B-1----:R-:W-:-:S03]  /*df70*/  IMAD.X R7, R3, 0x1, R24, P0 ;  /* 0x0000000103077824 */ /* 0x002fc600000e0618 */
[----:B------:R-:W-:Y:S01]  /*df80*/  STL [R1+0x914], R4 ;  /* 0x0009140401007387 */ /* 0x000fe20000100800 */
[----:B------:R-:W-:-:S03]  /*df90*/  SHF.R.S32.HI R14, RZ, 0x1f, R199 ;  /* 0x0000001fff0e7819 */ /* 0x000fc600000114c7 */
[----:B------:R-:W-:Y:S01]  /*dfa0*/  STL [R1+0x918], R2 ;  /* 0x0009180201007387 */ /* 0x000fe20000100800 */
[----:B------:R-:W-:-:S03]  /*dfb0*/  IADD3 R201, P5, R5, R199, RZ ;  /* 0x000000c705c97210 */ /* 0x000fc60007fbe0ff */
[----:B------:R1:W-:Y:S04]  /*dfc0*/  STL [R1+0x91c], R7 ;  /* 0x00091c0701007387 */ /* 0x0003e80000100800 */
[----:B------:R-:W4:Y:S01]  /*dfd0*/  LDL.LU R173, [R1+0x768] ;  /* 0x0007680001ad7983 */ /* 0x000f220000300800 */
[----:B-1----:R-:W-:Y:S01]  /*dfe0*/  IMAD.X R7, R18, 0x1, R24, P6 ;  /* 0x0000000112077824 */ /* 0x002fe200030e0618 */
[----:B------:R-:W-:-:S04]  /*dff0*/  IADD3 R199, P4, R6, R199, RZ ;  /* 0x000000c706c77210 */ /* 0x000fc80007f9e0ff */
[----:B------:R1:W-:Y:S01]  /*e000*/  STL [R1+0x920], R7 ;  /* 0x0009200701007387 */ /* 0x0003e20000100800 */
[----:B------:R-:W-:Y:S01]  /*e010*/  MOV R104, R189 ;  /* 0x000000bd00687202 */ /* 0x000fe20000000f00 */
[----:B-1----:R-:W-:Y:S01]  /*e020*/  IMAD.X R7, R3, 0x1, R14, P5 ;  /* 0x0000000103077824 */ /* 0x002fe200028e060e */
[----:B------:R-:W-:-:S04]  /*e030*/  IADD3 R191, P5, R6, R177, RZ ;  /* 0x000000b106bf7210 */ /* 0x000fc80007fbe0ff */
[----:B------:R-:W-:Y:S04]  /*e040*/  STL [R1+0x924], R7 ;  /* 0x0009240701007387 */ /* 0x000fe80000100800 */
[----:B------:R-:W4:Y:S04]  /*e050*/  LDL.LU R99, [R1+0x76c] ;  /* 0x00076c0001637983 */ /* 0x000f280000300800 */
[----:B------:R1:W-:Y:S01]  /*e060*/  STL [R1+0x9f0], R191 ;  /* 0x0009f0bf01007387 */ /* 0x0003e20000100800 */
[----:B------:R-:W-:Y:S02]  /*e070*/  SHF.R.S32.HI R4, RZ, 0x1f, R193 ;  /* 0x0000001fff047819 */ /* 0x000fe400000114c1 */
[C---:B------:R-:W-:Y:S01]  /*e080*/  IADD3 R197, P3, R5.reuse, R193, RZ ;  /* 0x000000c105c57210 */ /* 0x040fe20007f7e0ff */
[----:B-1----:R-:W-:Y:S01]  /*e090*/  IMAD.X R191, R18, 0x1, R14, P4 ;  /* 0x0000000112bf7824 */ /* 0x002fe200020e060e */
[----:B--2---:R-:W-:-:S05]  /*e0a0*/  IADD3 R189, P4, R5, R187, RZ ;  /* 0x000000bb05bd7210 */ /* 0x004fca0007f9e0ff */
[----:B------:R1:W-:Y:S04]  /*e0b0*/  STL [R1+0x9ec], R189 ;  /* 0x0009ecbd01007387 */ /* 0x0003e80000100800 */
[----:B------:R-:W2:Y:S01]  /*e0c0*/  LDL.LU R100, [R1+0x770] ;  /* 0x0007700001647983 */ /* 0x000ea20000300800 */
[--C-:B------:R-:W-:Y:S01]  /*e0d0*/  IMAD.X R7, R3, 0x1, R4.reuse, P3 ;  /* 0x0000000103077824 */ /* 0x100fe200018e0604 */
[C---:B------:R-:W-:Y:S02]  /*e0e0*/  IADD3 R195, P0, R6.reuse, R193, RZ ;  /* 0x000000c106c37210 */ /* 0x040fe40007f1e0ff */
[----:B------:R-:W-:Y:S02]  /*e0f0*/  SHF.R.S32.HI R24, RZ, 0x1f, R187 ;  /* 0x0000001fff187819 */ /* 0x000fe400000114bb */
[----:B------:R-:W-:Y:S01]  /*e100*/  STL [R1+0x92c], R7 ;  /* 0x00092c0701007387 */ /* 0x000fe20000100800 */
[----:B------:R-:W-:Y:S01]  /*e110*/  IADD3 R187, P3, R6, R187, RZ ;  /* 0x000000bb06bb7210 */ /* 0x000fe20007f7e0ff */
[----:B-1----:R-:W-:-:S02]  /*e120*/  IMAD.X R189, R18, 0x1, R4, P0 ;  /* 0x0000000112bd7824 */ /* 0x002fc400000e0604 */
[----:B------:R-:W2:Y:S01]  /*e130*/  LDL.LU R105, [R1+0x774] ;  /* 0x0007740001697983 */ /* 0x000ea20000300800 */
[----:B------:R-:W-:-:S03]  /*e140*/  SHF.R.S32.HI R2, RZ, 0x1f, R177 ;  /* 0x0000001fff027819 */ /* 0x000fc600000114b1 */
[----:B------:R1:W-:Y:S01]  /*e150*/  STL [R1+0x9e8], R187 ;  /* 0x0009e8bb01007387 */ /* 0x0003e20000100800 */
[----:B------:R-:W-:-:S05]  /*e160*/  IADD3 R193, P6, R5, R177, RZ ;  /* 0x000000b105c17210 */ /* 0x000fca0007fde0ff */
[--C-:B-1----:R-:W-:Y:S02]  /*e170*/  IMAD.X R187, R3, 0x1, R2.reuse, P6 ;  /* 0x0000000103bb7824 */ /* 0x102fe400030e0602 */
[----:B------:R-:W-:Y:S01]  /*e180*/  IMAD.X R2, R18, 0x1, R2, P5 ;  /* 0x0000000112027824 */ /* 0x000fe200028e0602 */
[----:B---3--:R-:W-:-:S05]  /*e190*/  IADD3 R185, P0, R5, R183, RZ ;  /* 0x000000b705b97210 */ /* 0x008fca0007f1e0ff */
[----:B------:R-:W-:Y:S04]  /*e1a0*/  STL [R1+0x9e0], R185 ;  /* 0x0009e0b901007387 */ /* 0x000fe80000100800 */
[----:B------:R-:W3:Y:S01]  /*e1b0*/  LDL.LU R101, [R1+0x778] ;  /* 0x0007780001657983 */ /* 0x000ee20000300800 */
[----:B------:R-:W-:Y:S02]  /*e1c0*/  SHF.R.S32.HI R14, RZ, 0x1f, R183 ;  /* 0x0000001fff0e7819 */ /* 0x000fe400000114b7 */
[----:B------:R-:W-:Y:S02]  /*e1d0*/  IADD3 R183, P6, R6, R183, RZ ;  /* 0x000000b706b77210 */ /* 0x000fe40007fde0ff */
[----:B------:R-:W-:-:S03]  /*e1e0*/  IADD3.X R7, R3, R14, RZ, P0, !PT ;  /* 0x0000000e03077210 */ /* 0x000fc600007fe4ff */
[----:B------:R-:W-:Y:S04]  /*e1f0*/  STL [R1+0x9e4], R183 ;  /* 0x0009e4b701007387 */ /* 0x000fe80000100800 */
[----:B------:R-:W3:Y:S04]  /*e200*/  LDL.LU R102, [R1+0x77c] ;  /* 0x00077c0001667983 */ /* 0x000ee80000300800 */
[----:B------:R-:W-:Y:S04]  /*e210*/  STL [R1+0x938], R2 ;  /* 0x0009380201007387 */ /* 0x000fe80000100800 */
[----:B------:R-:W3:Y:S04]  /*e220*/  LDL.LU R103, [R1+0x780] ;  /* 0x0007800001677983 */ /* 0x000ee80000300800 */
[----:B------:R1:W-:Y:S04]  /*e230*/  STL [R1+0x944], R7 ;  /* 0x0009440701007387 */ /* 0x0003e80000100800 */
[----:B------:R-:W3:Y:S01]  /*e240*/  LDL.LU R106, [R1+0x600] ;  /* 0x00060000016a7983 */ /* 0x000ee20000300800 */
[----:B----4-:R-:W-:-:S02]  /*e250*/  SHF.R.S32.HI R4, RZ, 0x1f, R175 ;  /* 0x0000001fff047819 */ /* 0x010fc400000114af */
[-C--:B------:R-:W-:Y:S01]  /*e260*/  IADD3 R181, P5, R5, R175.reuse, RZ ;  /* 0x000000af05b57210 */ /* 0x080fe20007fbe0ff */
[----:B-1----:R-:W-:Y:S02]  /*e270*/  IMAD.X R7, R18, 0x1, R14, P6 ;  /* 0x0000000112077824 */ /* 0x002fe400030e060e */
[C---:B------:R-:W-:Y:S01]  /*e280*/  IMAD.X R183, R3.reuse, 0x1, R24, P4 ;  /* 0x0000000103b77824 */ /* 0x040fe200020e0618 */
[----:B------:R-:W-:Y:S01]  /*e290*/  IADD3 R179, P4, R6, R175, RZ ;  /* 0x000000af06b37210 */ /* 0x000fe20007f9e0ff */
[----:B------:R-:W-:Y:S01]  /*e2a0*/  IMAD.X R8, R3, 0x1, R4, P5 ;  /* 0x0000000103087824 */ /* 0x000fe200028e0604 */
[----:B------:R-:W-:Y:S01]  /*e2b0*/  STL [R1+0x948], R7 ;  /* 0x0009480701007387 */ /* 0x000fe20000100800 */
[----:B------:R-:W-:Y:S01]  /*e2c0*/  IMAD.X R185, R18, 0x1, R24, P3 ;  /* 0x0000000112b97824 */ /* 0x000fe200018e0618 */
[----:B------:R-:W-:Y:S02]  /*e2d0*/  SHF.R.S32.HI R2, RZ, 0x1f, R173 ;  /* 0x0000001fff027819 */ /* 0x000fe400000114ad */
[-C--:B------:R-:W-:Y:S01]  /*e2e0*/  IADD3 R177, P3, R5, R173.reuse, RZ ;  /* 0x000000ad05b17210 */ /* 0x080fe20007f7e0ff */
[----:B------:R1:W-:Y:S01]  /*e2f0*/  STL [R1+0x94c], R8 ;  /* 0x00094c0801007387 */ /* 0x0003e20000100800 */
[----:B------:R-:W-:Y:S01]  /*e300*/  IADD3 R175, P0, R6, R173, RZ ;  /* 0x000000ad06af7210 */ /* 0x000fe20007f1e0ff */
[----:B-1----:R-:W-:Y:S01]  /*e310*/  IMAD.X R8, R18, 0x1, R4, P4 ;  /* 0x0000000112087824 */ /* 0x002fe200020e0604 */
[----:B------:R-:W-:-:S05]  /*e320*/  IADD3 R7, P5, R6, R99, RZ ;  /* 0x0000006306077210 */ /* 0x000fca0007fbe0ff */
[----:B------:R1:W-:Y:S01]  /*e330*/  STL [R1+0x848], R7 ;  /* 0x0008480701007387 */ /* 0x0003e20000100800 */
[----:B------:R-:W-:-:S03]  /*e340*/  SHF.R.S32.HI R24, RZ, 0x1f, R99 ;  /* 0x0000001fff187819 */ /* 0x000fc60000011463 */
[----:B------:R4:W-:Y:S01]  /*e350*/  STL [R1+0x950], R8 ;  /* 0x0009500801007387 */ /* 0x0009e20000100800 */
[----:B-1----:R-:W-:Y:S01]  /*e360*/  IMAD.X R7, R3, 0x1, R2, P3 ;  /* 0x0000000103077824 */ /* 0x002fe200018e0602 */
[C---:B------:R-:W-:Y:S02]  /*e370*/  IADD3 R173, P6, R5.reuse, R99, RZ ;  /* 0x0000006305ad7210 */ /* 0x040fe40007fde0ff */
[-C--:B--2---:R-:W-:Y:S02]  /*e380*/  IADD3 R4, P4, R5, R100.reuse, RZ ;  /* 0x0000006405047210 */ /* 0x084fe40007f9e0ff */
[----:B----4-:R-:W-:-:S03]  /*e390*/  IADD3 R8, P3, R6, R100, RZ ;  /* 0x0000006406087210 */ /* 0x010fc60007f7e0ff */
[----:B------:R-:W-:Y:S04]  /*e3a0*/  STL [R1+0x84c], R4 ;  /* 0x00084c0401007387 */ /* 0x000fe80000100800 */
[----:B------:R1:W-:Y:S04]  /*e3b0*/  STL [R1+0x954], R7 ;  /* 0x0009540701007387 */ /* 0x0003e80000100800 */
[----:B------:R2:W-:Y:S01]  /*e3c0*/  STL [R1+0x868], R8 ;  /* 0x0008680801007387 */ /* 0x0005e20000100800 */
[----:B-1----:R-:W-:Y:S01]  /*e3d0*/  IMAD.X R7, R18, 0x1, R2, P0 ;  /* 0x0000000112077824 */ /* 0x002fe200000e0602 */
[----:B------:R-:W-:Y:S01]  /*e3e0*/  IADD3 R2, P0, R5, R105, RZ ;  /* 0x0000006905027210 */ /* 0x000fe20007f1e0ff */
[----:B--2---:R-:W-:-:S03]  /*e3f0*/  IMAD.X R8, R3, 0x1, R24, P6 ;  /* 0x0000000103087824 */ /* 0x004fc600030e0618 */
[----:B------:R1:W-:Y:S01]  /*e400*/  STL [R1+0x958], R7 ;  /* 0x0009580701007387 */ /* 0x0003e20000100800 */
[----:B------:R-:W-:Y:S01]  /*e410*/  SHF.R.S32.HI R14, RZ, 0x1f, R100 ;  /* 0x0000001fff0e7819 */ /* 0x000fe20000011464 */
[----:B------:R-:W-:Y:S02]  /*e420*/  IMAD.X R9, R18, 0x1, R24, P5 ;  /* 0x0000000112097824 */ /* 0x000fe400028e0618 */
[----:B------:R-:W-:Y:S01]  /*e430*/  STL [R1+0x86c], R2 ;  /* 0x00086c0201007387 */ /* 0x000fe20000100800 */
[----:B-1----:R-:W-:-:S03]  /*e440*/  IADD3 R7, P6, R6, R105, RZ ;  /* 0x0000006906077210 */ /* 0x002fc60007fde0ff */
[----:B------:R-:W-:Y:S01]  /*e450*/  STL [R1+0x95c], R8 ;  /* 0x00095c0801007387 */ /* 0x000fe20000100800 */
[----:B------:R-:W-:-:S03]  /*e460*/  SHF.R.S32.HI R4, RZ, 0x1f, R105 ;  /* 0x0000001fff047819 */ /* 0x000fc60000011469 */
[----:B------:R1:W-:Y:S04]  /*e470*/  STL [R1+0x870], R7 ;  /* 0x0008700701007387 */ /* 0x0003e80000100800 */
[----:B------:R2:W-:Y:S04]  /*e480*/  STL [R1+0x960], R9 ;  /* 0x0009600901007387 */ /* 0x0005e80000100800 */
[----:B------:R-:W4:Y:S01]  /*e490*/  LDL.LU R105, [R1+0x604] ;  /* 0x0006040001697983 */ /* 0x000f220000300800 */
[C---:B-1----:R-:W-:Y:S01]  /*e4a0*/  IADD3.X R7, R3.reuse, R14, RZ, P4, !PT ;  /* 0x0000000e03077210 */ /* 0x042fe200027fe4ff */
[----:B--2---:R-:W-:-:S02]  /*e4b0*/  IMAD.X R9, R3, 0x1, R4, P0 ;  /* 0x0000000103097824 */ /* 0x004fc400000e0604 */
[----:B------:R-:W-:Y:S01]  /*e4c0*/  IMAD.X R4, R18, 0x1, R4, P6 ;  /* 0x0000000112047824 */ /* 0x000fe200030e0604 */
[----:B---3--:R-:W-:-:S05]  /*e4d0*/  IADD3 R8, P5, R5, R101, RZ ;  /* 0x0000006505087210 */ /* 0x008fca0007fbe0ff */
[----:B------:R1:W-:Y:S04]  /*e4e0*/  STL [R1+0x874], R8 ;  /* 0x0008740801007387 */ /* 0x0003e80000100800 */
[----:B------:R2:W-:Y:S01]  /*e4f0*/  STL [R1+0x964], R7 ;  /* 0x0009640701007387 */ /* 0x0005e20000100800 */
[----:B-1----:R-:W-:Y:S01]  /*e500*/  IADD3 R8, P4, R6, R101, RZ ;  /* 0x0000006506087210 */ /* 0x002fe20007f9e0ff */
[----:B--2---:R-:W-:-:S04]  /*e510*/  IMAD.X R7, R18, 0x1, R14, P3 ;  /* 0x0000000112077824 */ /* 0x004fc800018e060e */
[----:B------:R-:W-:Y:S01]  /*e520*/  STL [R1+0x878], R8 ;  /* 0x0008780801007387 */ /* 0x000fe20000100800 */
[----:B------:R-:W-:-:S03]  /*e530*/  SHF.R.S32.HI R2, RZ, 0x1f, R101 ;  /* 0x0000001fff027819 */ /* 0x000fc60000011465 */
[----:B------:R1:W-:Y:S04]  /*e540*/  STL [R1+0x968], R7 ;  /* 0x0009680701007387 */ /* 0x0003e80000100800 */
[----:B------:R-:W-:Y:S01]  /*e550*/  STL [R1+0x96c], R9 ;  /* 0x00096c0901007387 */ /* 0x000fe20000100800 */
[----:B-1----:R-:W-:-:S05]  /*e560*/  IADD3 R7, P0, R6, R102, RZ ;  /* 0x0000006606077210 */ /* 0x002fca0007f1e0ff */
[----:B------:R1:W-:Y:S01]  /*e570*/  STL [R1+0x880], R7 ;  /* 0x0008800701007387 */ /* 0x0003e20000100800 */
[----:B------:R-:W-:-:S03]  /*e580*/  SHF.R.S32.HI R24, RZ, 0x1f, R102 ;  /* 0x0000001fff187819 */ /* 0x000fc60000011466 */
[----:B------:R2:W-:Y:S01]  /*e590*/  STL [R1+0x970], R4 ;  /* 0x0009700401007387 */ /* 0x0005e20000100800 */
[----:B------:R-:W-:Y:S01]  /*e5a0*/  IADD3 R8, P3, R5, R102, RZ ;  /* 0x0000006605087210 */ /* 0x000fe20007f7e0ff */
[--C-:B-1----:R-:W-:Y:S02]  /*e5b0*/  IMAD.X R7, R3, 0x1, R2.reuse, P5 ;  /* 0x0000000103077824 */ /* 0x102fe400028e0602 */
[----:B--2---:R-:W-:Y:S01]  /*e5c0*/  IMAD.X R4, R18, 0x1, R2, P4 ;  /* 0x0000000112047824 */ /* 0x004fe200020e0602 */
[----:B------:R-:W-:Y:S02]  /*e5d0*/  LEA R2, P4, R10, R106, 0x4 ;  /* 0x0000006a0a027211 */ /* 0x000fe400078820ff */
[----:B------:R1:W-:Y:S01]  /*e5e0*/  STL [R1+0x974], R7 ;  /* 0x0009740701007387 */ /* 0x0003e20000100800 */
[-C--:B------:R-:W-:Y:S02]  /*e5f0*/  IADD3 R16, P6, R5, R103.reuse, RZ ;  /* 0x0000006705107210 */ /* 0x080fe40007fde0ff */
[----:B------:R-:W-:Y:S01]  /*e600*/  SHF.L.U64.HI R172, R12, 0x2, R172 ;  /* 0x000000020cac7819 */ /* 0x000fe200000102ac */
[----:B------:R2:W-:Y:S01]  /*e610*/  STL [R1+0x9d0], R2 ;  /* 0x0009d00201007387 */ /* 0x0005e20000100800 */
[----:B------:R-:W-:Y:S01]  /*e620*/  SHF.R.S32.HI R25, RZ, 0x1f, R103 ;  /* 0x0000001fff197819 */ /* 0x000fe20000011467 */
[----:B------:R-:W-:Y:S01]  /*e630*/  IMAD.X R9, R3, 0x1, R0, P2 ;  /* 0x0000000103097824 */ /* 0x000fe200010e0600 */
[----:B------:R-:W-:Y:S01]  /*e640*/  IADD3 R15, P5, R6, R103, RZ ;  /* 0x00000067060f7210 */ /* 0x000fe20007fbe0ff */
[----:B------:R3:W-:Y:S01]  /*e650*/  STL [R1+0x978], R4 ;  /* 0x0009780401007387 */ /* 0x0007e20000100800 */
[----:B------:R-:W-:Y:S01]  /*e660*/  SHF.L.U64.HI R5, R5, 0x2, R3 ;  /* 0x0000000205057819 */ /* 0x000fe20000010203 */
[--C-:B-1----:R-:W-:Y:S01]  /*e670*/  IMAD.X R7, R18, 0x1, R24.reuse, P0 ;  /* 0x0000000112077824 */ /* 0x102fe200000e0618 */
[----:B------:R-:W1:Y:S01]  /*e680*/  LDC R106, c[0x0][0x230] ;  /* 0x00008c00ff6a7b82 */ /* 0x000e620000000800 */
[----:B--2---:R-:W-:Y:S01]  /*e690*/  IMAD.X R2, R3, 0x1, R24, P3 ;  /* 0x0000000103027824 */ /* 0x004fe200018e0618 */
[----:B---3--:R-:W-:-:S05]  /*e6a0*/  LEA R4, P3, R11, UR6, 0x4 ;  /* 0x000000060b047c11 */ /* 0x008fca000f8620ff */
[----:B------:R-:W-:Y:S04]  /*e6b0*/  STL [R1+0x9d8], R4 ;  /* 0x0009d80401007387 */ /* 0x000fe80000100800 */
[----:B------:R-:W-:Y:S04]  /*e6c0*/  STL [R1+0x97c], R2 ;  /* 0x00097c0201007387 */ /* 0x000fe80000100800 */
[----:B------:R-:W-:Y:S04]  /*e6d0*/  STL [R1+0x980], R7 ;  /* 0x0009800701007387 */ /* 0x000fe80000100800 */
[----:B------:R-:W-:Y:S04]  /*e6e0*/  STL [R1+0x850], R5 ;  /* 0x0008500501007387 */ /* 0x000fe80000100800 */
[----:B------:R-:W-:Y:S04]  /*e6f0*/  STL [R1+0x400], RZ ;  /* 0x000400ff01007387 */ /* 0x000fe80000100800 */
        /* <DEDUP_REMOVED lines=255> */
[----:B------:R-:W-:Y:S04]  /*f6f0*/  STL [R1], RZ ;  /* 0x000000ff01007387 */ /* 0x000fe80000100800 */
        /* <DEDUP_REMOVED lines=119> */
[----:B------:R-:W-:Y:S01]  /*fe70*/  STL [R1+0x1e0], RZ ;  /* 0x0001e0ff01007387 */ /* 0x000fe20000100800 */
[----:B------:R-:W-:-:S03]  /*fe80*/  IMAD.SHL.U32 R12, R12, 0x4, RZ ;  /* 0x000000040c0c7824 */ /* 0x000fc600078e00ff */
[----:B------:R-:W-:Y:S04]  /*fe90*/  STL [R1+0x1e4], RZ ;  /* 0x0001e4ff01007387 */ /* 0x000fe80000100800 */
[----:B------:R-:W-:Y:S04]  /*fea0*/  STL [R1+0x1e8], RZ ;  /* 0x0001e8ff01007387 */ /* 0x000fe80000100800 */
[----:B------:R-:W-:Y:S04]  /*feb0*/  STL [R1+0x1ec], RZ ;  /* 0x0001ecff01007387 */ /* 0x000fe80000100800 */
[----:B------:R-:W-:Y:S04]  /*fec0*/  STL [R1+0x1f0], RZ ;  /* 0x0001f0ff01007387 */ /* 0x000fe80000100800 */
[----:B------:R-:W-:Y:S04]  /*fed0*/  STL [R1+0x1f4], RZ ;  /* 0x0001f4ff01007387 */ /* 0x000fe80000100800 */
[----:B------:R-:W-:Y:S04]  /*fee0*/  STL [R1+0x1f8], RZ ;  /* 0x0001f8ff01007387 */ /* 0x000fe80000100800 */
[----:B------:R-:W-:Y:S04]  /*fef0*/  STL [R1+0x1fc], RZ ;  /* 0x0001fcff01007387 */ /* 0x000fe80000100800 */
[----:B------:R2:W-:Y:S04]  /*ff00*/  STL [R1+0x844], R172 ;  /* 0x000844ac01007387 */ /* 0x0005e80000100800 */
[----:B------:R3:W-:Y:S01]  /*ff10*/  STL [R1+0x840], R12 ;  /* 0x0008400c01007387 */ /* 0x0007e20000100800 */
[----:B--2---:R-:W-:-:S02]  /*ff20*/  SHF.L.U64.HI R172, R13, 0x2, R174 ;  /* 0x000000020dac7819 */ /* 0x004fc400000102ae */
[----:B---3--:R-:W-:Y:S02]  /*ff30*/  SHF.L.U32 R12, R13, 0x2, RZ ;  /* 0x000000020d0c7819 */ /* 0x008fe400000006ff */
[C---:B------:R-:W-:Y:S01]  /*ff40*/  SHF.L.U64.HI R13, R17.reuse, 0x2, R176 ;  /* 0x00000002110d7819 */ /* 0x040fe200000102b0 */
[----:B------:R-:W-:Y:S01]  /*ff50*/  IMAD.SHL.U32 R17, R17, 0x4, RZ ;  /* 0x0000000411117824 */ /* 0x000fe200078e00ff */
[----:B------:R-:W-:Y:S04]  /*ff60*/  STL [R1+0x83c], R172 ;  /* 0x00083cac01007387 */ /* 0x000fe80000100800 */
[----:B------:R2:W-:Y:S04]  /*ff70*/  STL [R1+0x838], R12 ;  /* 0x0008380c01007387 */ /* 0x0005e80000100800 */
[----:B------:R3:W-:Y:S04]  /*ff80*/  STL [R1+0x834], R13 ;  /* 0x0008340d01007387 */ /* 0x0007e80000100800 */
[----:B------:R1:W-:Y:S01]  /*ff90*/  STL [R1+0x830], R17 ;  /* 0x0008301101007387 */ /* 0x0003e20000100800 */
[C---:B--2---:R-:W-:Y:S01]  /*ffa0*/  SHF.L.U64.HI R12, R19.reuse, 0x2, R178 ;  /* 0x00000002130c7819 */ /* 0x044fe200000102b2 */
[----:B---3--:R-:W-:-:S04]  /*ffb0*/  IMAD.SHL.U32 R13, R19, 0x4, RZ ;  /* 0x00000004130d7824 */ /* 0x008fc800078e00ff */
[----:B------:R2:W-:Y:S01]  /*ffc0*/  STL [R1+0x82c], R12 ;  /* 0x00082c0c01007387 */ /* 0x0005e20000100800 */
[----:B-1----:R-:W-:-:S03]  /*ffd0*/  SHF.L.U64.HI R17, R20, 0x2, R180 ;  /* 0x0000000214117819 */ /* 0x002fc600000102b4 */
[----:B------:R1:W-:Y:S04]  /*ffe0*/  STL [R1+0x828], R13 ;  /* 0x0008280d01007387 */ /* 0x0003e80000100800 */
[----:B------:R3:W-:Y:S01]  /*fff0*/  STL [R1+0x824], R17 ;  /* 0x0008241101007387 */ /* 0x0007e20000100800 */
[----:B--2---:R-:W-:Y:S01]  /*10000*/  IMAD.SHL.U32 R12, R20, 0x4, RZ ;  /* 0x00000004140c7824 */ /* 0x004fe200078e00ff */
[----:B-1----:R-:W-:-:S04]  /*10010*/  SHF.L.U64.HI R13, R21, 0x2, R182 ;  /* 0x00000002150d7819 */ /* 0x002fc800000102b6 */
[----:B------:R1:W-:Y:S01]  /*10020*/  STL [R1+0x820], R12 ;  /* 0x0008200c01007387 */ /* 0x0003e20000100800 */
[----:B---3--:R-:W-:-:S03]  /*10030*/  IMAD.SHL.U32 R17, R21, 0x4, RZ ;  /* 0x0000000415117824 */ /* 0x008fc600078e00ff */
[----:B------:R2:W-:Y:S04]  /*10040*/  STL [R1+0x81c], R13 ;  /* 0x00081c0d01007387 */ /* 0x0005e80000100800 */
[----:B------:R3:W-:Y:S01]  /*10050*/  STL [R1+0x818], R17 ;  /* 0x0008181101007387 */ /* 0x0007e20000100800 */
[C---:B-1----:R-:W-:Y:S01]  /*10060*/  SHF.L.U64.HI R12, R22.reuse, 0x2, R184 ;  /* 0x00000002160c7819 */ /* 0x042fe200000102b8 */
[----:B--2---:R-:W-:-:S04]  /*10070*/  IMAD.SHL.U32 R13, R22, 0x4, RZ ;  /* 0x00000004160d7824 */ /* 0x004fc800078e00ff */
[----:B------:R1:W-:Y:S01]  /*10080*/  STL [R1+0x814], R12 ;  /* 0x0008140c01007387 */ /* 0x0003e20000100800 */
[----:B---3--:R-:W-:-:S03]  /*10090*/  SHF.L.U64.HI R17, R23, 0x2, R186 ;  /* 0x0000000217117819 */ /* 0x008fc600000102ba */
[----:B------:R2:W-:Y:S04]  /*100a0*/  STL [R1+0x810], R13 ;  /* 0x0008100d01007387 */ /* 0x0005e80000100800 */
[----:B------:R3:W-:Y:S01]  /*100b0*/  STL [R1+0x80c], R17 ;  /* 0x00080c1101007387 */ /* 0x0007e20000100800 */
[----:B-1----:R-:W-:Y:S01]  /*100c0*/  IMAD.SHL.U32 R12, R23, 0x4, RZ ;  /* 0x00000004170c7824 */ /* 0x002fe200078e00ff */
[----:B--2---:R-:W-:-:S04]  /*100d0*/  SHF.L.U64.HI R13, R107, 0x2, R188 ;  /* 0x000000026b0d7819 */ /* 0x004fc800000102bc */
[----:B------:R1:W-:Y:S01]  /*100e0*/  STL [R1+0x808], R12 ;  /* 0x0008080c01007387 */ /* 0x0003e20000100800 */
[----:B---3--:R-:W-:-:S03]  /*100f0*/  IMAD.SHL.U32 R17, R107, 0x4, RZ ;  /* 0x000000046b117824 */ /* 0x008fc600078e00ff */
[----:B------:R2:W-:Y:S04]  /*10100*/  STL [R1+0x804], R13 ;  /* 0x0008040d01007387 */ /* 0x0005e80000100800 */
[----:B------:R3:W-:Y:S01]  /*10110*/  STL [R1+0x800], R17 ;  /* 0x0008001101007387 */ /* 0x0007e20000100800 */
[C---:B-1----:R-:W-:Y:S02]  /*10120*/  SHF.L.U64.HI R12, R108.reuse, 0x2, R190 ;  /* 0x000000026c0c7819 */ /* 0x042fe400000102be */
[----:B--2---:R-:W-:-:S03]  /*10130*/  SHF.L.U32 R13, R108, 0x2, RZ ;  /* 0x000000026c0d7819 */ /* 0x004fc600000006ff */
        /* <DEDUP_REMOVED lines=31> */
[----:B---3--:R-:W-:-:S03]  /*10330*/  SHF.L.U32 R17, R116, 0x2, RZ ;  /* 0x0000000274117819 */ /* 0x008fc600000006ff */
        /* <DEDUP_REMOVED lines=32> */
[----:B-1----:R-:W-:Y:S02]  /*10540*/  SHF.L.U32 R12, R124, 0x2, RZ ;  /* 0x000000027c0c7819 */ /* 0x002fe400000006ff */
[----:B--2---:R-:W-:-:S03]  /*10550*/  SHF.L.U64.HI R13, R125, 0x2, R224 ;  /* 0x000000027d0d7819 */ /* 0x004fc600000102e0 */
        /* <DEDUP_REMOVED lines=54> */
[----:B------:R-:W-:Y:S01]  /*108c0*/  STL [R1+0x70c], R12 ;  /* 0x00070c0c01007387 */ /* 0x000fe20000100800 */
[----:B---3--:R-:W-:-:S03]  /*108d0*/  SHF.L.U64.HI R17, R139, 0x2, R252 ;  /* 0x000000028b117819 */ /* 0x008fc600000102fc */
[----:B------:R1:W-:Y:S04]  /*108e0*/  STL [R1+0x708], R13 ;  /* 0x0007080d01007387 */ /* 0x0003e80000100800 */
[----:B------:R2:W-:Y:S01]  /*108f0*/  STL [R1+0x704], R17 ;  /* 0x0007041101007387 */ /* 0x0005e20000100800 */
[----:B-1----:R-:W-:-:S03]  /*10900*/  SHF.L.U64.HI R13, R140, 0x2, R143 ;  /* 0x000000028c0d7819 */ /* 0x002fc6000001028f */
[----:B------:R-:W3:Y:S01]  /*10910*/  LDL.LU R143, [R1+0xa84] ;  /* 0x000a8400018f7983 */ /* 0x000ee20000300800 */
[----:B------:R-:W-:Y:S01]  /*10920*/  IMAD.SHL.U32 R12, R139, 0x4, RZ ;  /* 0x000000048b0c7824 */ /* 0x000fe200078e00ff */
[----:B--2---:R-:W-:-:S04]  /*10930*/  SHF.L.U64.HI R17, R141, 0x2, R144 ;  /* 0x000000028d117819 */ /* 0x004fc80000010290 */
[----:B------:R1:W-:Y:S04]  /*10940*/  STL [R1+0x700], R12 ;  /* 0x0007000c01007387 */ /* 0x0003e80000100800 */
[----:B------:R2:W-:Y:S04]  /*10950*/  STL [R1+0x6fc], R13 ;  /* 0x0006fc0d01007387 */ /* 0x0005e80000100800 */
[----:B------:R-:W4:Y:S01]  /*10960*/  LDL.LU R144, [R1+0xa80] ;  /* 0x000a800001907983 */ /* 0x000f220000300800 */
[----:B-1----:R-:W-:-:S05]  /*10970*/  SHF.L.U32 R12, R140, 0x2, RZ ;  /* 0x000000028c0c7819 */ /* 0x002fca00000006ff */
[----:B------:R1:W-:Y:S01]  /*10980*/  STL [R1+0x6f8], R12 ;  /* 0x0006f80c01007387 */ /* 0x0003e20000100800 */
[----:B--2---:R-:W-:-:S03]  /*10990*/  SHF.L.U64.HI R13, R142, 0x2, R145 ;  /* 0x000000028e0d7819 */ /* 0x004fc60000010291 */
[----:B------:R3:W-:Y:S04]  /*109a0*/  STL [R1+0x6f4], R17 ;  /* 0x0006f41101007387 */ /* 0x0007e80000100800 */
[----:B------:R-:W2:Y:S01]  /*109b0*/  LDL.LU R145, [R1+0xa7c] ;  /* 0x000a7c0001917983 */ /* 0x000ea20000300800 */
[----:B-1----:R-:W-:-:S05]  /*109c0*/  IMAD.SHL.U32 R12, R141, 0x4, RZ ;  /* 0x000000048d0c7824 */ /* 0x002fca00078e00ff */
[----:B------:R1:W-:Y:S04]  /*109d0*/  STL [R1+0x6f0], R12 ;  /* 0x0006f00c01007387 */ /* 0x0003e80000100800 */
[----:B------:R4:W-:Y:S01]  /*109e0*/  STL [R1+0x6ec], R13 ;  /* 0x0006ec0d01007387 */ /* 0x0009e20000100800 */
[----:B---3--:R-:W-:-:S03]  /*109f0*/  SHF.L.U64.HI R17, R143, 0x2, R146 ;  /* 0x000000028f117819 */ /* 0x008fc60000010292 */
[----:B------:R-:W3:Y:S01]  /*10a00*/  LDL.LU R146, [R1+0xa78] ;  /* 0x000a780001927983 */ /* 0x000ee20000300800 */
[----:B-1----:R-:W-:-:S05]  /*10a10*/  IMAD.SHL.U32 R12, R142, 0x4, RZ ;  /* 0x000000048e0c7824 */ /* 0x002fca00078e00ff */
[----:B------:R1:W-:Y:S04]  /*10a20*/  STL [R1+0x6e8], R12 ;  /* 0x0006e80c01007387 */ /* 0x0003e80000100800 */
[----:B------:R2:W-:Y:S01]  /*10a30*/  STL [R1+0x6e4], R17 ;  /* 0x0006e41101007387 */ /* 0x0005e20000100800 */
[----:B----4-:R-:W-:-:S03]  /*10a40*/  SHF.L.U64.HI R13, R144, 0x2, R147 ;  /* 0x00000002900d7819 */ /* 0x010fc60000010293 */
[----:B------:R-:W4:Y:S01]  /*10a50*/  LDL.LU R147, [R1+0xa74] ;  /* 0x000a740001937983 */ /* 0x000f220000300800 */
[----:B-1----:R-:W-:-:S05]  /*10a60*/  IMAD.SHL.U32 R12, R143, 0x4, RZ ;  /* 0x000000048f0c7824 */ /* 0x002fca00078e00ff */
[----:B------:R1:W-:Y:S04]  /*10a70*/  STL [R1+0x6e0], R12 ;  /* 0x0006e00c01007387 */ /* 0x0003e80000100800 */
[----:B------:R3:W-:Y:S01]  /*10a80*/  STL [R1+0x6dc], R13 ;  /* 0x0006dc0d01007387 */ /* 0x0007e20000100800 */
[----:B--2---:R-:W-:-:S03]  /*10a90*/  SHF.L.U64.HI R17, R145, 0x2, R149 ;  /* 0x0000000291117819 */ /* 0x004fc60000010295 */
        /* <DEDUP_REMOVED lines=8> */
[----:B------:R-:W3:Y:S01]  /*10b20*/  LDL.LU R17, [R1+0x658] ;  /* 0x0006580001117983 */ /* 0x000ee20000300800 */
[C---:B----4-:R-:W-:Y:S01]  /*10b30*/  SHF.L.U64.HI R19, R147.reuse, 0x2, R150 ;  /* 0x0000000293137819 */ /* 0x050fe20000010296 */
[----:B-1----:R-:W-:Y:S02]  /*10b40*/  IMAD.SHL.U32 R12, R146, 0x4, RZ ;  /* 0x00000004920c7824 */ /* 0x002fe400078e00ff */
[----:B------:R1:W-:Y:S04]  /*10b50*/  STL [R1+0x6cc], R13 ;  /* 0x0006cc0d01007387 */ /* 0x0003e80000100800 */
[----:B------:R-:W4:Y:S04]  /*10b60*/  LDL.LU R176, [R1+0x65c] ;  /* 0x00065c0001b07983 */ /* 0x000f280000300800 */
[----:B------:R2:W-:Y:S04]  /*10b70*/  STL [R1+0x6c8], R12 ;  /* 0x0006c80c01007387 */ /* 0x0005e80000100800 */
[----:B------:R-:W4:Y:S04]  /*10b80*/  LDL.LU R150, [R1+0xa68] ;  /* 0x000a680001967983 */ /* 0x000f280000300800 */
[----:B-1----:R-:W4:Y:S01]  /*10b90*/  LDL.LU R13, [R1+0x894] ;  /* 0x00089400010d7983 */ /* 0x002f220000300800 */
[----:B--2---:R-:W-:-:S03]  /*10ba0*/  IMAD.SHL.U32 R12, R147, 0x4, RZ ;  /* 0x00000004930c7824 */ /* 0x004fc600078e00ff */
[----:B------:R1:W-:Y:S04]  /*10bb0*/  STL [R1+0x6c4], R19 ;  /* 0x0006c41301007387 */ /* 0x0003e80000100800 */
[----:B------:R-:W2:Y:S04]  /*10bc0*/  LDL.LU R174, [R1+0x898] ;  /* 0x0008980001ae7983 */ /* 0x000ea80000300800 */
[----:B------:R3:W-:Y:S01]  /*10bd0*/  STL [R1+0x6c0], R12 ;  /* 0x0006c00c01007387 */ /* 0x0007e20000100800 */
[----:B-1----:R-:W-:Y:S02]  /*10be0*/  SHF.L.U64.HI R19, R149, 0x2, R152 ;  /* 0x0000000295137819 */ /* 0x002fe40000010298 */
[----:B---3--:R-:W-:-:S02]  /*10bf0*/  SHF.L.U64.HI R20, R148, 0x2, R151 ;  /* 0x0000000294147819 */ /* 0x008fc40000010297 */
[----:B------:R-:W3:Y:S04]  /*10c00*/  LDL.LU R151, [R1+0xa64] ;  /* 0x000a640001977983 */ /* 0x000ee80000300800 */
[----:B------:R-:W-:Y:S04]  /*10c10*/  STL [R1+0x6bc], R20 ;  /* 0x0006bc1401007387 */ /* 0x000fe80000100800 */
[----:B------:R-:W2:Y:S01]  /*10c20*/  LDL.LU R152, [R1+0xa60] ;  /* 0x000a600001987983 */ /* 0x000ea20000300800 */
[----:B------:R-:W-:-:S05]  /*10c30*/  SHF.L.U32 R12, R148, 0x2, RZ ;  /* 0x00000002940c7819 */ /* 0x000fca00000006ff */
[----:B------:R1:W-:Y:S04]  /*10c40*/  STL [R1+0x6b8], R12 ;  /* 0x0006b80c01007387 */ /* 0x0003e80000100800 */
[----:B------:R-:W-:Y:S01]  /*10c50*/  STL [R1+0x6b4], R19 ;  /* 0x0006b41301007387 */ /* 0x000fe20000100800 */
[----:B-1----:R-:W-:Y:S01]  /*10c60*/  IMAD.SHL.U32 R12, R149, 0x4, RZ ;  /* 0x00000004950c7824 */ /* 0x002fe200078e00ff */
[C---:B----4-:R-:W-:Y:S02]  /*10c70*/  SHF.L.U64.HI R20, R150.reuse, 0x2, R153 ;  /* 0x0000000296147819 */ /* 0x050fe40000010299 */
[----:B------:R-:W4:Y:S04]  /*10c80*/  LDL.LU R153, [R1+0xa5c] ;  /* 0x000a5c0001997983 */ /* 0x000f280000300800 */
[----:B------:R1:W-:Y:S04]  /*10c90*/  STL [R1+0x6b0], R12 ;  /* 0x0006b00c01007387 */ /* 0x0003e80000100800 */
[----:B------:R2:W-:Y:S01]  /*10ca0*/  STL [R1+0x6ac], R20 ;  /* 0x0006ac1401007387 */ /* 0x0005e20000100800 */
[----:B-1----:R-:W-:Y:S01]  /*10cb0*/  IMAD.SHL.U32 R12, R150, 0x4, RZ ;  /* 0x00000004960c7824 */ /* 0x002fe200078e00ff */
[----:B---3--:R-:W-:-:S02]  /*10cc0*/  SHF.L.U64.HI R19, R151, 0x2, R154 ;  /* 0x0000000297137819 */ /* 0x008fc4000001029a */
[----:B------:R-:W3:Y:S04]  /*10cd0*/  LDL.LU R154, [R1+0xa58] ;  /* 0x000a5800019a7983 */ /* 0x000ee80000300800 */
[----:B------:R1:W-:Y:S01]  /*10ce0*/  STL [R1+0x6a8], R12 ;  /* 0x0006a80c01007387 */ /* 0x0003e20000100800 */
[----:B--2---:R-:W-:-:S03]  /*10cf0*/  SHF.L.U64.HI R20, R152, 0x2, R155 ;  /* 0x0000000298147819 */ /* 0x004fc6000001029b */
[----:B------:R4:W-:Y:S04]  /*10d00*/  STL [R1+0x6a4], R19 ;  /* 0x0006a41301007387 */ /* 0x0009e80000100800 */
[----:B------:R-:W2:Y:S01]  /*10d10*/  LDL.LU R155, [R1+0xa54] ;  /* 0x000a5400019b7983 */ /* 0x000ea20000300800 */
[----:B-1----:R-:W-:-:S05]  /*10d20*/  IMAD.SHL.U32 R12, R151, 0x4, RZ ;  /* 0x00000004970c7824 */ /* 0x002fca00078e00ff */
[----:B------:R1:W-:Y:S04]  /*10d30*/  STL [R1+0x6a0], R12 ;  /* 0x0006a00c01007387 */ /* 0x0003e80000100800 */
[----:B------:R-:W-:Y:S01]  /*10d40*/  STL [R1+0x69c], R20 ;  /* 0x00069c1401007387 */ /* 0x000fe20000100800 */
[C---:B----4-:R-:W-:Y:S01]  /*10d50*/  SHF.L.U64.HI R19, R153.reuse, 0x2, R156 ;  /* 0x0000000299137819 */ /* 0x050fe2000001029c */
[----:B-1----:R-:W-:Y:S02]  /*10d60*/  IMAD.SHL.U32 R12, R152, 0x4, RZ ;  /* 0x00000004980c7824 */ /* 0x002fe400078e00ff */
[----:B------:R-:W4:Y:S04]  /*10d70*/  LDL.LU R156, [R1+0xa50] ;  /* 0x000a5000019c7983 */ /* 0x000f280000300800 */
[----:B------:R1:W-:Y:S04]  /*10d80*/  STL [R1+0x698], R12 ;  /* 0x0006980c01007387 */ /* 0x0003e80000100800 */
[----:B------:R2:W-:Y:S01]  /*10d90*/  STL [R1+0x694], R19 ;  /* 0x0006941301007387 */ /* 0x0005e20000100800 */
[----:B-1----:R-:W-:Y:S01]  /*10da0*/  IMAD.SHL.U32 R12, R153, 0x4, RZ ;  /* 0x00000004990c7824 */ /* 0x002fe200078e00ff */
[----:B---3--:R-:W-:-:S02]  /*10db0*/  SHF.L.U64.HI R20, R154, 0x2, R157 ;  /* 0x000000029a147819 */ /* 0x008fc4000001029d */
[----:B------:R-:W3:Y:S04]  /*10dc0*/  LDL.LU R157, [R1+0xa4c] ;  /* 0x000a4c00019d7983 */ /* 0x000ee80000300800 */
[----:B------:R1:W-:Y:S04]  /*10dd0*/  STL [R1+0x690], R12 ;  /* 0x0006900c01007387 */ /* 0x0003e80000100800 */
[----:B------:R-:W-:Y:S01]  /*10de0*/  STL [R1+0x68c], R20 ;  /* 0x00068c1401007387 */ /* 0x000fe20000100800 */
[----:B--2---:R-:W-:-:S03]  /*10df0*/  SHF.L.U64.HI R19, R155, 0x2, R158 ;  /* 0x000000029b137819 */ /* 0x004fc6000001029e */
[----:B------:R-:W2:Y:S01]  /*10e00*/  LDL.LU R158, [R1+0xa48] ;  /* 0x000a4800019e7983 */ /* 0x000ea20000300800 */
[----:B-1----:R-:W-:-:S05]  /*10e10*/  IMAD.SHL.U32 R12, R154, 0x4, RZ ;  /* 0x000000049a0c7824 */ /* 0x002fca00078e00ff */
[----:B------:R1:W-:Y:S04]  /*10e20*/  STL [R1+0x688], R12 ;  /* 0x0006880c01007387 */ /* 0x0003e80000100800 */
[----:B------:R4:W-:Y:S01]  /*10e30*/  STL [R1+0x684], R19 ;  /* 0x0006841301007387 */ /* 0x0009e20000100800 */
[----:B-1----:R-:W-:Y:S01]  /*10e40*/  IMAD.SHL.U32 R12, R155, 0x4, RZ ;  /* 0x000000049b0c7824 */ /* 0x002fe200078e00ff */
[C---:B----4-:R-:W-:Y:S02]  /*10e50*/  SHF.L.U64.HI R20, R156.reuse, 0x2, R159 ;  /* 0x000000029c147819 */ /* 0x050fe4000001029f */
[----:B------:R-:W4:Y:S01]  /*10e60*/  LDL.LU R159, [R1+0xa44] ;  /* 0x000a4400019f7983 */ /* 0x000f220000300800 */
[----:B------:R-:W-:-:S03]  /*10e70*/  SHF.L.U32 R19, R156, 0x2, RZ ;  /* 0x000000029c137819 */ /* 0x000fc600000006ff */
[----:B------:R1:W-:Y:S04]  /*10e80*/  STL [R1+0x680], R12 ;  /* 0x0006800c01007387 */ /* 0x0003e80000100800 */
[----:B-1----:R-:W4:Y:S04]  /*10e90*/  LDL.LU R12, [R1+0x8bc] ;  /* 0x0008bc00010c7983 */ /* 0x002f280000300800 */
[----:B------:R3:W-:Y:S02]  /*10ea0*/  STL [R1+0x67c], R20 ;  /* 0x00067c1401007387 */ /* 0x0007e40000100800 */
[----:B---3--:R-:W-:-:S02]  /*10eb0*/  SHF.L.U64.HI R20, R157, 0x2, R160 ;  /* 0x000000029d147819 */ /* 0x008fc400000102a0 */
[----:B------:R-:W3:Y:S04]  /*10ec0*/  LDL.LU R160, [R1+0xa40] ;  /* 0x000a400001a07983 */ /* 0x000ee80000300800 */
[----:B------:R1:W-:Y:S04]  /*10ed0*/  STL [R1+0x678], R19 ;  /* 0x0006781301007387 */ /* 0x0003e80000100800 */
[----:B------:R-:W3:Y:S01]  /*10ee0*/  LDL.LU R172, [R1+0x8c4] ;  /* 0x0008c40001ac7983 */ /* 0x000ee20000300800 */
[----:B-1----:R-:W-:-:S03]  /*10ef0*/  IMAD.SHL.U32 R19, R157, 0x4, RZ ;  /* 0x000000049d137824 */ /* 0x002fc600078e00ff */
[----:B------:R2:W-:Y:S04]  /*10f00*/  STL [R1+0x674], R20 ;  /* 0x0006741401007387 */ /* 0x0005e80000100800 */
[----:B------:R4:W-:Y:S01]  /*10f10*/  STL [R1+0x670], R19 ;  /* 0x0006701301007387 */ /* 0x0009e20000100800 */
[----:B--2---:R-:W-:-:S03]  /*10f20*/  SHF.L.U64.HI R20, R158, 0x2, R162 ;  /* 0x000000029e147819 */ /* 0x004fc600000102a2 */
[----:B------:R-:W2:Y:S01]  /*10f30*/  LDL.LU R162, [R1+0xa3c] ;  /* 0x000a3c0001a27983 */ /* 0x000ea20000300800 */
[----:B------:R-:W-:Y:S01]  /*10f40*/  IMAD.SHL.U32 R21, R158, 0x4, RZ ;  /* 0x000000049e157824 */ /* 0x000fe200078e00ff */
[C---:B----4-:R-:W-:Y:S02]  /*10f50*/  SHF.L.U64.HI R19, R159.reuse, 0x2, R17 ;  /* 0x000000029f137819 */ /* 0x050fe40000010211 */
[----:B------:R1:W-:Y:S04]  /*10f60*/  STL [R1+0x66c], R20 ;  /* 0x00066c1401007387 */ /* 0x0003e80000100800 */
[----:B------:R-:W-:Y:S04]  /*10f70*/  STL [R1+0x668], R21 ;  /* 0x0006681501007387 */ /* 0x000fe80000100800 */
[----:B------:R4:W-:Y:S01]  /*10f80*/  STL [R1+0x664], R19 ;  /* 0x0006641301007387 */ /* 0x0009e20000100800 */
[----:B-1----:R-:W-:Y:S01]  /*10f90*/  IMAD.SHL.U32 R20, R159, 0x4, RZ ;  /* 0x000000049f147824 */ /* 0x002fe200078e00ff */
[----:B------:R-:W-:-:S04]  /*10fa0*/  SHF.L.U64.HI R13, R161, 0x2, R13 ;  /* 0x00000002a10d7819 */ /* 0x000fc8000001020d */
[----:B------:R-:W-:Y:S01]  /*10fb0*/  STL [R1+0x660], R20 ;  /* 0x0006601401007387 */ /* 0x000fe20000100800 */
[C---:B---3--:R-:W-:Y:S01]  /*10fc0*/  SHF.L.U64.HI R17, R160.reuse, 0x2, R176 ;  /* 0x00000002a0117819 */ /* 0x048fe200000102b0 */
[----:B----4-:R-:W-:-:S04]  /*10fd0*/  IMAD.SHL.U32 R19, R160, 0x4, RZ ;  /* 0x00000004a0137824 */ /* 0x010fc800078e00ff */
[----:B------:R1:W-:Y:S04]  /*10fe0*/  STL [R1+0x65c], R17 ;  /* 0x00065c1101007387 */ /* 0x0003e80000100800 */
[----:B------:R2:W-:Y:S01]  /*10ff0*/  STL [R1+0x658], R19 ;  /* 0x0006581301007387 */ /* 0x0005e20000100800 */
[----:B-1----:R-:W-:-:S03]  /*11000*/  IMAD.SHL.U32 R17, R161, 0x4, RZ ;  /* 0x00000004a1117824 */ /* 0x002fc600078e00ff */
[----:B------:R-:W-:Y:S04]  /*11010*/  STL [R1+0x654], R13 ;  /* 0x0006540d01007387 */ /* 0x000fe80000100800 */
[----:B------:R1:W-:Y:S01]  /*11020*/  STL [R1+0x650], R17 ;  /* 0x0006501101007387 */ /* 0x0003e20000100800 */
[----:B--2---:R-:W-:Y:S02]  /*11030*/  SHF.L.U64.HI R19, R162, 0x2, R174 ;  /* 0x00000002a2137819 */ /* 0x004fe400000102ae */
[----:B-1----:R-:W-:-:S03]  /*11040*/  SHF.L.U64.HI R17, R163, 0x2, R166 ;  /* 0x00000002a3117819 */ /* 0x002fc600000102a6 */
[----:B------:R1:W-:Y:S04]  /*11050*/  STL [R1+0x64c], R19 ;  /* 0x00064c1301007387 */ /* 0x0003e80000100800 */
[----:B------:R-:W2:Y:S01]  /*11060*/  LDL.LU R166, [R1+0xa38] ;  /* 0x000a380001a67983 */ /* 0x000ea20000300800 */
[----:B------:R-:W-:-:S05]  /*11070*/  IMAD.SHL.U32 R13, R162, 0x4, RZ ;  /* 0x00000004a20d7824 */ /* 0x000fca00078e00ff */
[----:B------:R3:W-:Y:S01]  /*11080*/  STL [R1+0x648], R13 ;  /* 0x0006480d01007387 */ /* 0x0007e20000100800 */
[----:B-1----:R-:W-:-:S03]  /*11090*/  SHF.L.U64.HI R19, R164, 0x2, R167 ;  /* 0x00000002a4137819 */ /* 0x002fc600000102a7 */
[----:B------:R1:W-:Y:S04]  /*110a0*/  STL [R1+0x644], R17 ;  /* 0x0006441101007387 */ /* 0x0003e80000100800 */
[----:B------:R-:W4:Y:S01]  /*110b0*/  LDL.LU R167, [R1+0xa34] ;  /* 0x000a340001a77983 */ /* 0x000f220000300800 */
[----:B---3--:R-:W-:-:S05]  /*110c0*/  IMAD.SHL.U32 R13, R163, 0x4, RZ ;  /* 0x00000004a30d7824 */ /* 0x008fca00078e00ff */
[----:B------:R3:W-:Y:S01]  /*110d0*/  STL [R1+0x640], R13 ;  /* 0x0006400d01007387 */ /* 0x0007e20000100800 */
[----:B-1----:R-:W-:-:S03]  /*110e0*/  SHF.L.U64.HI R17, R165, 0x2, R168 ;  /* 0x00000002a5117819 */ /* 0x002fc600000102a8 */
[----:B------:R2:W-:Y:S04]  /*110f0*/  STL [R1+0x63c], R19 ;  /* 0x00063c1301007387 */ /* 0x0005e80000100800 */
[----:B------:R-:W4:Y:S01]  /*11100*/  LDL.LU R168, [R1+0xa30] ;  /* 0x000a300001a87983 */ /* 0x000f220000300800 */
[----:B---3--:R-:W-:-:S05]  /*11110*/  SHF.L.U32 R13, R164, 0x2, RZ ;  /* 0x00000002a40d7819 */ /* 0x008fca00000006ff */
[----:B------:R1:W-:Y:S04]  /*11120*/  STL [R1+0x638], R13 ;  /* 0x0006380d01007387 */ /* 0x0003e80000100800 */
[----:B------:R4:W-:Y:S01]  /*11130*/  STL [R1+0x634], R17 ;  /* 0x0006341101007387 */ /* 0x0009e20000100800 */
[----:B--2---:R-:W-:-:S03]  /*11140*/  SHF.L.U64.HI R19, R166, 0x2, R169 ;  /* 0x00000002a6137819 */ /* 0x004fc600000102a9 */
[----:B------:R-:W2:Y:S01]  /*11150*/  LDL.LU R169, [R1+0xa2c] ;  /* 0x000a2c0001a97983 */ /* 0x000ea20000300800 */
        /* <DEDUP_REMOVED lines=20> */
[----:B-1----:R-:W-:Y:S02]  /*112a0*/  IMAD.SHL.U32 R13, R169, 0x4, RZ ;  /* 0x00000004a90d7824 */ /* 0x002fe400078e00ff */
[----:B------:R-:W-:-:S03]  /*112b0*/  IMAD.SHL.U32 R17, R170, 0x4, RZ ;  /* 0x00000004aa117824 */ /* 0x000fc600078e00ff */
[----:B------:R3:W-:Y:S04]  /*112c0*/  STL [R1+0x610], R13 ;  /* 0x0006100d01007387 */ /* 0x0007e80000100800 */
[----:B------:R-:W-:Y:S01]  /*112d0*/  STL [R1+0x60c], R19 ;  /* 0x00060c1301007387 */ /* 0x000fe20000100800 */
[C---:B---3--:R-:W-:Y:S01]  /*112e0*/  SHF.L.U64.HI R13, R171.reuse, 0x2, R12 ;  /* 0x00000002ab0d7819 */ /* 0x048fe2000001020c */
[----:B------:R-:W-:Y:S02]  /*112f0*/  IMAD.SHL.U32 R12, R171, 0x4, RZ ;  /* 0x00000004ab0c7824 */ /* 0x000fe400078e00ff */
[----:B------:R-:W-:Y:S01]  /*11300*/  STL [R1+0x608], R17 ;  /* 0x0006081101007387 */ /* 0x000fe20000100800 */
[----:B------:R-:W-:-:S03]  /*11310*/  SHF.L.U64.HI R248, R247, 0x2, R241 ;  /* 0x00000002f7f87819 */ /* 0x000fc600000102f1 */
[----:B------:R-:W-:Y:S01]  /*11320*/  STL [R1+0x604], R13 ;  /* 0x0006040d01007387 */ /* 0x000fe20000100800 */
[----:B------:R-:W-:Y:S02]  /*11330*/  SHF.L.U64.HI R246, R245, 0x2, R239 ;  /* 0x00000002f5f67819 */ /* 0x000fe400000102ef */
[----:B--2---:R-:W-:Y:S02]  /*11340*/  SHF.L.U64.HI R252, R251, 0x2, R243 ;  /* 0x00000002fbfc7819 */ /* 0x004fe400000102f3 */
[----:B------:R-:W2:Y:S04]  /*11350*/  LDL.LU R243, [R1+0xa18] ;  /* 0x000a180001f37983 */ /* 0x000ea80000300800 */
[----:B------:R1:W-:Y:S04]  /*11360*/  STL [R1+0x600], R12 ;  /* 0x0006000c01007387 */ /* 0x0003e80000100800 */
[----:B------:R-:W3:Y:S04]  /*11370*/  LDL.LU R241, [R1+0xa14] ;  /* 0x000a140001f17983 */ /* 0x000ee80000300800 */
[----:B------:R-:W3:Y:S04]  /*11380*/  LDL.LU R186, [R1+0x8ec] ;  /* 0x0008ec0001ba7983 */ /* 0x000ee80000300800 */
[----:B------:R-:W3:Y:S04]  /*11390*/  LDL.LU R239, [R1+0xa10] ;  /* 0x000a100001ef7983 */ /* 0x000ee80000300800 */
[----:B-1----:R-:W3:Y:S01]  /*113a0*/  LDL.LU R12, [R1+0x8f0] ;  /* 0x0008f000010c7983 */ /* 0x002ee20000300800 */
[----:B----4-:R-:W-:-:S02]  /*113b0*/  SHF.L.U64.HI R250, R249, 0x2, R172 ;  /* 0x00000002f9fa7819 */ /* 0x010fc400000102ac */
[----:B--2---:R-:W-:Y:S02]  /*113c0*/  SHF.L.U64.HI R244, R243, 0x2, R237 ;  /* 0x00000002f3f47819 */ /* 0x004fe400000102ed */
[----:B------:R-:W2:Y:S04]  /*113d0*/  LDL.LU R237, [R1+0xa0c] ;  /* 0x000a0c0001ed7983 */ /* 0x000ea80000300800 */
[----:B------:R-:W4:Y:S01]  /*113e0*/  LDL.LU R22, [R1+0x8f4] ;  /* 0x0008f40001167983 */ /* 0x000f220000300800 */
[----:B---3--:R-:W-:-:S03]  /*113f0*/  SHF.L.U64.HI R242, R241, 0x2, R235 ;  /* 0x00000002f1f27819 */ /* 0x008fc600000102eb */
[----:B------:R-:W3:Y:S04]  /*11400*/  LDL.LU R184, [R1+0x8f8] ;  /* 0x0008f80001b87983 */ /* 0x000ee80000300800 */
[----:B------:R-:W4:Y:S01]  /*11410*/  LDL.LU R235, [R1+0xa08] ;  /* 0x000a080001eb7983 */ /* 0x000f220000300800 */
[----:B------:R-:W-:-:S03]  /*11420*/  SHF.L.U64.HI R240, R239, 0x2, R233 ;  /* 0x00000002eff07819 */ /* 0x000fc600000102e9 */
[----:B------:R-:W3:Y:S04]  /*11430*/  LDL.LU R172, [R1+0x8fc] ;  /* 0x0008fc0001ac7983 */ /* 0x000ee80000300800 */
[----:B------:R-:W3:Y:S04]  /*11440*/  LDL.LU R233, [R1+0xa04] ;  /* 0x000a040001e97983 */ /* 0x000ee80000300800 */
[----:B------:R-:W3:Y:S04]  /*11450*/  LDL.LU R21, [R1+0x900] ;  /* 0x0009000001157983 */ /* 0x000ee80000300800 */
[----:B------:R-:W3:Y:S01]  /*11460*/  LDL.LU R182, [R1+0x904] ;  /* 0x0009040001b67983 */ /* 0x000ee20000300800 */
[----:B--2---:R-:W-:-:S03]  /*11470*/  SHF.L.U64.HI R238, R237, 0x2, R231 ;  /* 0x00000002edee7819 */ /* 0x004fc600000102e7 */
[----:B------:R-:W2:Y:S04]  /*11480*/  LDL.LU R231, [R1+0xa00] ;  /* 0x000a000001e77983 */ /* 0x000ea80000300800 */
[----:B------:R-:W2:Y:S04]  /*11490*/  LDL.LU R20, [R1+0x908] ;  /* 0x0009080001147983 */ /* 0x000ea80000300800 */
[----:B------:R-:W2:Y:S01]  /*114a0*/  LDL.LU R180, [R1+0x90c] ;  /* 0x00090c0001b47983 */ /* 0x000ea20000300800 */
[----:B----4-:R-:W-:-:S03]  /*114b0*/  SHF.L.U64.HI R236, R235, 0x2, R229 ;  /* 0x00000002ebec7819 */ /* 0x010fc600000102e5 */
[----:B------:R-:W4:Y:S04]  /*114c0*/  LDL.LU R229, [R1+0x9fc] ;  /* 0x0009fc0001e57983 */ /* 0x000f280000300800 */
[----:B------:R-:W4:Y:S01]  /*114d0*/  LDL.LU R19, [R1+0x910] ;  /* 0x0009100001137983 */ /* 0x000f220000300800 */
[----:B---3--:R-:W-:-:S03]  /*114e0*/  SHF.L.U64.HI R234, R233, 0x2, R227 ;  /* 0x00000002e9ea7819 */ /* 0x008fc600000102e3 */
[----:B------:R-:W3:Y:S04]  /*114f0*/  LDL.LU R178, [R1+0x914] ;  /* 0x0009140001b27983 */ /* 0x000ee80000300800 */
[----:B------:R-:W4:Y:S04]  /*11500*/  LDL.LU R227, [R1+0x9f8] ;  /* 0x0009f80001e37983 */ /* 0x000f280000300800 */
[----:B------:R-:W3:Y:S04]  /*11510*/  LDL.LU R17, [R1+0x918] ;  /* 0x0009180001117983 */ /* 0x000ee80000300800 */
[----:B------:R-:W3:Y:S01]  /*11520*/  LDL.LU R176, [R1+0x91c] ;  /* 0x00091c0001b07983 */ /* 0x000ee20000300800 */
[----:B------:R-:W-:-:S02]  /*11530*/  SHF.L.U64.HI R222, R221, 0x2, R172 ;  /* 0x00000002ddde7819 */ /* 0x000fc400000102ac */
[----:B------:R-:W-:Y:S02]  /*11540*/  SHF.L.U64.HI R200, R199, 0x2, R191 ;  /* 0x00000002c7c87819 */ /* 0x000fe400000102bf */
[----:B------:R-:W-:Y:S02]  /*11550*/  SHF.L.U64.HI R196, R195, 0x2, R189 ;  /* 0x00000002c3c47819 */ /* 0x000fe400000102bd */
[----:B------:R-:W-:Y:S02]  /*11560*/  SHF.L.U64.HI R194, R193, 0x2, R187 ;  /* 0x00000002c1c27819 */ /* 0x000fe400000102bb */
[----:B--2---:R-:W-:Y:S02]  /*11570*/  SHF.L.U64.HI R232, R231, 0x2, R223 ;  /* 0x00000002e7e87819 */ /* 0x004fe400000102df */
[----:B------:R-:W2:Y:S04]  /*11580*/  LDL.LU R223, [R1+0x9f4] ;  /* 0x0009f40001df7983 */ /* 0x000ea80000300800 */
[----:B------:R-:W2:Y:S04]  /*11590*/  LDL.LU R13, [R1+0x920] ;  /* 0x00092000010d7983 */ /* 0x000ea80000300800 */
[----:B------:R-:W2:Y:S01]  /*115a0*/  LDL.LU R174, [R1+0x924] ;  /* 0x0009240001ae7983 */ /* 0x000ea20000300800 */
[----:B----4-:R-:W-:-:S03]  /*115b0*/  SHF.L.U64.HI R228, R227, 0x2, R12 ;  /* 0x00000002e3e47819 */ /* 0x010fc6000001020c */
[----:B------:R-:W4:Y:S04]  /*115c0*/  LDL.LU R12, [R1+0x92c] ;  /* 0x00092c00010c7983 */ /* 0x000f280000300800 */
[----:B------:R-:W4:Y:S04]  /*115d0*/  LDL.LU R172, [R1+0x938] ;  /* 0x0009380001ac7983 */ /* 0x000f280000300800 */
[----:B------:R-:W4:Y:S04]  /*115e0*/  LDL.LU R191, [R1+0x9f0] ;  /* 0x0009f00001bf7983 */ /* 0x000f280000300800 */
[----:B------:R-:W4:Y:S04]  /*115f0*/  LDL.LU R189, [R1+0x9ec] ;  /* 0x0009ec0001bd7983 */ /* 0x000f280000300800 */
[----:B------:R-:W4:Y:S01]  /*11600*/  LDL.LU R187, [R1+0x9e8] ;  /* 0x0009e80001bb7983 */ /* 0x000f220000300800 */
[----:B------:R-:W-:-:S02]  /*11610*/  SHF.L.U64.HI R230, R229, 0x2, R186 ;  /* 0x00000002e5e67819 */ /* 0x000fc400000102ba */
[----:B------:R-:W-:Y:S01]  /*11620*/  SHF.L.U64.HI R218, R217, 0x2, R182 ;  /* 0x00000002d9da7819 */ /* 0x000fe200000102b6 */
[----:B------:R-:W4:Y:S01]  /*11630*/  LDL.LU R186, [R1+0x944] ;  /* 0x0009440001ba7983 */ /* 0x000f220000300800 */
[----:B------:R-:W-:Y:S02]  /*11640*/  SHF.L.U64.HI R214, R213, 0x2, R180 ;  /* 0x00000002d5d67819 */ /* 0x000fe400000102b4 */
[----:B---3--:R-:W-:Y:S02]  /*11650*/  SHF.L.U64.HI R210, R209, 0x2, R178 ;  /* 0x00000002d1d27819 */ /* 0x008fe400000102b2 */
[----:B------:R-:W-:Y:S02]  /*11660*/  SHF.L.U64.HI R206, R205, 0x2, R176 ;  /* 0x00000002cdce7819 */ /* 0x000fe400000102b0 */
[----:B------:R-:W-:Y:S02]  /*11670*/  SHF.L.U64.HI R226, R225, 0x2, R22 ;  /* 0x00000002e1e27819 */ /* 0x000fe40000010216 */
[----:B------:R-:W-:-:S02]  /*11680*/  SHF.L.U64.HI R220, R219, 0x2, R21 ;  /* 0x00000002dbdc7819 */ /* 0x000fc40000010215 */
[----:B------:R-:W-:Y:S02]  /*11690*/  SHF.L.U64.HI R216, R215, 0x2, R20 ;  /* 0x00000002d7d87819 */ /* 0x000fe40000010214 */
[----:B------:R-:W-:Y:S02]  /*116a0*/  SHF.L.U64.HI R212, R211, 0x2, R19 ;  /* 0x00000002d3d47819 */ /* 0x000fe40000010213 */
[----:B------:R-:W-:Y:S02]  /*116b0*/  SHF.L.U64.HI R208, R207, 0x2, R17 ;  /* 0x00000002cfd07819 */ /* 0x000fe40000010211 */
[----:B--2---:R-:W-:Y:S02]  /*116c0*/  SHF.L.U64.HI R224, R223, 0x2, R184 ;  /* 0x00000002dfe07819 */ /* 0x004fe400000102b8 */
[----:B------:R-:W2:Y:S04]  /*116d0*/  LDL.LU R184, [R1+0x948] ;  /* 0x0009480001b87983 */ /* 0x000ea80000300800 */
[----:B------:R-:W3:Y:S04]  /*116e0*/  LDL.LU R182, [R1+0x94c] ;  /* 0x00094c0001b67983 */ /* 0x000ee80000300800 */
[----:B------:R-:W3:Y:S01]  /*116f0*/  LDL.LU R180, [R1+0x950] ;  /* 0x0009500001b47983 */ /* 0x000ee20000300800 */
[----:B------:R-:W-:-:S02]  /*11700*/  SHF.L.U64.HI R202, R201, 0x2, R174 ;  /* 0x00000002c9ca7819 */ /* 0x000fc400000102ae */
[----:B----4-:R-:W-:Y:S02]  /*11710*/  SHF.L.U64.HI R190, R189, 0x2, R183 ;  /* 0x00000002bdbe7819 */ /* 0x010fe400000102b7 */
[----:B------:R-:W2:Y:S01]  /*11720*/  LDL.LU R183, [R1+0x9e4] ;  /* 0x0009e40001b77983 */ /* 0x000ea20000300800 */
[----:B------:R-:W-:-:S03]  /*11730*/  SHF.L.U64.HI R188, R187, 0x2, R185 ;  /* 0x00000002bbbc7819 */ /* 0x000fc600000102b9 */
[----:B------:R-:W4:Y:S01]  /*11740*/  LDL.LU R178, [R1+0x954] ;  /* 0x0009540001b27983 */ /* 0x000f220000300800 */
[----:B------:R-:W-:-:S03]  /*11750*/  SHF.L.U64.HI R192, R191, 0x2, R172 ;  /* 0x00000002bfc07819 */ /* 0x000fc600000102ac */
[----:B------:R-:W4:Y:S04]  /*11760*/  LDL.LU R176, [R1+0x958] ;  /* 0x0009580001b07983 */ /* 0x000f280000300800 */
[----:B------:R-:W3:Y:S04]  /*11770*/  LDL.LU R185, [R1+0x9e0] ;  /* 0x0009e00001b97983 */ /* 0x000ee80000300800 */
[----:B------:R-:W4:Y:S04]  /*11780*/  LDL.LU R174, [R1+0x95c] ;  /* 0x00095c0001ae7983 */ /* 0x000f280000300800 */
[----:B------:R-:W4:Y:S04]  /*11790*/  LDL.LU R172, [R1+0x960] ;  /* 0x0009600001ac7983 */ /* 0x000f280000300800 */
[----:B------:R-:W4:Y:S04]  /*117a0*/  LDL R114, [R1+0x848] ;  /* 0x0008480001727983 */ /* 0x000f280000100800 */
[----:B------:R-:W4:Y:S04]  /*117b0*/  LDL.LU R113, [R1+0x964] ;  /* 0x0009640001717983 */ /* 0x000f280000300800 */
[----:B------:R-:W2:Y:S04]  /*117c0*/  LDL R112, [R1+0x84c] ;  /* 0x00084c0001707983 */ /* 0x000ea80000100800 */
[----:B------:R-:W4:Y:S04]  /*117d0*/  LDL.LU R111, [R1+0x968] ;  /* 0x00096800016f7983 */ /* 0x000f280000300800 */
[----:B------:R-:W3:Y:S04]  /*117e0*/  LDL R110, [R1+0x868] ;  /* 0x00086800016e7983 */ /* 0x000ee80000100800 */
[----:B------:R-:W4:Y:S04]  /*117f0*/  LDL.LU R109, [R1+0x96c] ;  /* 0x00096c00016d7983 */ /* 0x000f280000300800 */
[----:B------:R-:W4:Y:S04]  /*11800*/  LDL.LU R108, [R1+0x86c] ;  /* 0x00086c00016c7983 */ /* 0x000f280000300800 */
[----:B------:R-:W2:Y:S04]  /*11810*/  LDL.LU R107, [R1+0x970] ;  /* 0x00097000016b7983 */ /* 0x000ea80000300800 */
[----:B------:R-:W2:Y:S04]  /*11820*/  LDL.LU R23, [R1+0x870] ;  /* 0x0008700001177983 */ /* 0x000ea80000300800 */
[----:B------:R-:W3:Y:S04]  /*11830*/  LDL.LU R22, [R1+0x974] ;  /* 0x0009740001167983 */ /* 0x000ee80000300800 */
[----:B------:R-:W3:Y:S04]  /*11840*/  LDL.LU R21, [R1+0x874] ;  /* 0x0008740001157983 */ /* 0x000ee80000300800 */
[----:B------:R-:W4:Y:S04]  /*11850*/  LDL.LU R20, [R1+0x978] ;  /* 0x0009780001147983 */ /* 0x000f280000300800 */
[----:B------:R-:W4:Y:S04]  /*11860*/  LDL.LU R19, [R1+0x878] ;  /* 0x0008780001137983 */ /* 0x000f280000300800 */
[----:B------:R-:W2:Y:S01]  /*11870*/  LDL.LU R17, [R1+0x97c] ;  /* 0x00097c0001117983 */ /* 0x000ea20000300800 */
[----:B------:R-:W-:-:S02]  /*11880*/  IADD3.X R4, R3, R25, RZ, P6, !PT ;  /* 0x0000001903047210 */ /* 0x000fc400037fe4ff */
[----:B------:R-:W-:Y:S01]  /*11890*/  SHF.L.U64.HI R204, R203, 0x2, R13 ;  /* 0x00000002cbcc7819 */ /* 0x000fe2000001020d */
[----:B------:R-:W-:Y:S01]  /*118a0*/  IMAD.SHL.U32 R157, R8, 0x4, RZ ;  /* 0x00000004089d7824 */ /* 0x000fe200078e00ff */
[----:B------:R-:W-:Y:S01]  /*118b0*/  SHF.L.U64.HI R198, R197, 0x2, R12 ;  /* 0x00000002c5c67819 */ /* 0x000fe2000001020c */
[----:B------:R-:W4:Y:S01]  /*118c0*/  LDL.LU R13, [R1+0x980] ;  /* 0x00098000010d7983 */ /* 0x000f220000300800 */
[C---:B------:R-:W-:Y:S01]  /*118d0*/  SHF.L.U64.HI R154, R16.reuse, 0x2, R4 ;  /* 0x00000002109a7819 */ /* 0x040fe20000010204 */
[----:B------:R-:W-:Y:S02]  /*118e0*/  IMAD.SHL.U32 R153, R16, 0x4, RZ ;  /* 0x0000000410997824 */ /* 0x000fe400078e00ff */
[----:B------:R-:W4:Y:S01]  /*118f0*/  LDL.LU R12, [R1+0x880] ;  /* 0x00088000010c7983 */ /* 0x000f220000300800 */
[----:B--2---:R-:W-:-:S03]  /*11900*/  SHF.L.U64.HI R158, R8, 0x2, R17 ;  /* 0x00000002089e7819 */ /* 0x004fc60000010211 */
[----:B------:R-:W2:Y:S04]  /*11910*/  LDL.LU R8, [R1+0x9dc] ;  /* 0x0009dc0001087983 */ /* 0x000ea80000300800 */
[----:B------:R1:W5:Y:S04]  /*11920*/  LDL.LU R4, [R1+0x9d8] ;  /* 0x0009d80001047983 */ /* 0x0003680000300800 */
[----:B------:R-:W2:Y:S01]  /*11930*/  LDL.LU R16, [R1+0x9d4] ;  /* 0x0009d40001107983 */ /* 0x000ea20000300800 */
[C---:B------:R-:W-:Y:S01]  /*11940*/  IMAD.X R2, R18.reuse, 0x1, R25, P5 ;  /* 0x0000000112027824 */ /* 0x040fe200028e0619 */
[----:B------:R-:W-:Y:S01]  /*11950*/  SHF.L.U64.HI R164, R23, 0x2, R107 ;  /* 0x0000000217a47819 */ /* 0x000fe2000001026b */
[----:B------:R-:W-:Y:S01]  /*11960*/  IMAD.X R7, R18, 0x1, R0, P1 ;  /* 0x0000000112077824 */ /* 0x000fe200008e0600 */
[----:B---3--:R-:W-:Y:S01]  /*11970*/  SHF.L.U64.HI R162, R21, 0x2, R22 ;  /* 0x0000000215a27819 */ /* 0x008fe20000010216 */
[----:B------:R-:W-:Y:S01]  /*11980*/  IMAD.SHL.U32 R163, R23, 0x4, RZ ;  /* 0x0000000417a37824 */ /* 0x000fe200078e00ff */
[C---:B------:R-:W-:Y:S01]  /*11990*/  SHF.L.U64.HI R152, R15.reuse, 0x2, R2 ;  /* 0x000000020f987819 */ /* 0x040fe20000010202 */
[----:B------:R-:W-:Y:S01]  /*119a0*/  IMAD.SHL.U32 R23, R15, 0x4, RZ ;  /* 0x000000040f177824 */ /* 0x000fe200078e00ff */
[----:B------:R1:W5:Y:S01]  /*119b0*/  LDL.LU R2, [R1+0x9d0] ;  /* 0x0009d00001027983 */ /* 0x0003620000300800 */
[----:B------:R-:W-:Y:S01]  /*119c0*/  IMAD.SHL.U32 R161, R21, 0x4, RZ ;  /* 0x0000000415a17824 */ /* 0x000fe200078e00ff */
[----:B----4-:R-:W-:-:S02]  /*119d0*/  SHF.L.U64.HI R160, R19, 0x2, R20 ;  /* 0x0000000213a07819 */ /* 0x010fc40000010214 */
[----:B------:R1:W5:Y:S01]  /*119e0*/  LDL.LU R15, [R1+0x9cc] ;  /* 0x0009cc00010f7983 */ /* 0x0003620000300800 */
[----:B------:R-:W-:Y:S01]  /*119f0*/  IMAD.SHL.U32 R159, R19, 0x4, RZ ;  /* 0x00000004139f7824 */ /* 0x000fe200078e00ff */
[C---:B--2---:R-:W-:Y:S01]  /*11a00*/  SHF.L.U64.HI R22, R8.reuse, 0x2, R9 ;  /* 0x0000000208167819 */ /* 0x044fe20000010209 */
[----:B------:R-:W-:Y:S01]  /*11a10*/  IMAD.SHL.U32 R21, R8, 0x4, RZ ;  /* 0x0000000408157824 */ /* 0x000fe200078e00ff */
[----:B------:R1:W5:Y:S04]  /*11a20*/  LDL.LU R9, [R1+0x9c8] ;  /* 0x0009c80001097983 */ /* 0x0003680000300800 */
[----:B------:R1:W5:Y:S01]  /*11a30*/  LDL.LU R8, [R1+0x9c4] ;  /* 0x0009c40001087983 */ /* 0x0003620000300800 */
[----:B------:R-:W-:-:S03]  /*11a40*/  SHF.L.U64.HI R20, R16, 0x2, R7 ;  /* 0x0000000210147819 */ /* 0x000fc60000010207 */
[----:B------:R1:W5:Y:S01]  /*11a50*/  LDL.LU R7, [R1+0x9c0] ;  /* 0x0009c00001077983 */ /* 0x0003620000300800 */
[----:B------:R-:W-:Y:S02]  /*11a60*/  IMAD.SHL.U32 R19, R16, 0x4, RZ ;  /* 0x0000000410137824 */ /* 0x000fe400078e00ff */
[----:B------:R-:W2:Y:S01]  /*11a70*/  S2R R16, SR_TID.X ;  /* 0x0000000000107919 */ /* 0x000ea20000002100 */
[----:B------:R-:W-:Y:S02]  /*11a80*/  SHF.R.S32.HI R14, RZ, 0x1f, R104 ;  /* 0x0000001fff0e7819 */ /* 0x000fe40000011468 */
[----:B------:R-:W-:Y:S02]  /*11a90*/  SHF.L.U64.HI R18, R6, 0x2, R18 ;  /* 0x0000000206127819 */ /* 0x000fe40000010212 */
[----:B------:R-:W-:Y:S01]  /*11aa0*/  LEA.HI R6, R14, R104, RZ, 0x5 ;  /* 0x000000680e067211 */ /* 0x000fe200078f28ff */
[----:B------:R-:W-:Y:S01]  /*11ab0*/  VIADD R106, R106, 0xffffff80 ;  /* 0xffffff806a6a7836 */ /* 0x000fe20000000000 */
[----:B------:R-:W-:-:S02]  /*11ac0*/  SHF.R.S32.HI R27, RZ, 0x1f, R10 ;  /* 0x0000001fff1b7819 */ /* 0x000fc4000001140a */
[----:B------:R-:W-:Y:S02]  /*11ad0*/  SHF.R.S32.HI R26, RZ, 0x1f, R11 ;  /* 0x0000001fff1a7819 */ /* 0x000fe4000001140b */
[C---:B------:R-:W-:Y:S02]  /*11ae0*/  SHF.L.U64.HI R156, R12.reuse, 0x2, R13 ;  /* 0x000000020c9c7819 */ /* 0x040fe4000001020d */
[----:B------:R-:W-:Y:S02]  /*11af0*/  SHF.L.U32 R155, R12, 0x2, RZ ;  /* 0x000000020c9b7819 */ /* 0x000fe400000006ff */
[----:B------:R-:W-:Y:S02]  /*11b00*/  SHF.R.S32.HI R17, RZ, 0x5, R6 ;  /* 0x00000005ff117819 */ /* 0x000fe40000011406 */
[----:B------:R-:W-:Y:S02]  /*11b10*/  SHF.R.S32.HI R13, RZ, 0x1f, R10 ;  /* 0x0000001fff0d7819 */ /* 0x000fe4000001140a */
[----:B------:R-:W-:Y:S01]  /*11b20*/  SHF.R.S32.HI R12, RZ, 0x1f, R11 ;  /* 0x0000001fff0c7819 */ /* 0x000fe2000001140b */
[----:B------:R-:W-:Y:S01]  /*11b30*/  IMAD.MOV.U32 R5, RZ, RZ, R106 ;  /* 0x000000ffff057224 */ /* 0x000fe200078e006a */
[----:B------:R-:W-:Y:S01]  /*11b40*/  LEA.HI.X R0, R10, R105, R27, 0x4, P4 ;  /* 0x000000690a007211 */ /* 0x000fe200020f241b */
[----:B------:R-:W-:Y:S01]  /*11b50*/  IMAD.SHL.U32 R169, R112, 0x4, RZ ;  /* 0x0000000470a97824 */ /* 0x000fe200078e00ff */
[----:B------:R-:W-:Y:S01]  /*11b60*/  LEA.HI.X R3, R11, UR7, R26, 0x4, P3 ;  /* 0x000000070b037c11 */ /* 0x000fe200098f241a */
[----:B------:R-:W-:Y:S01]  /*11b70*/  IMAD.SHL.U32 R167, R110, 0x4, RZ ;  /* 0x000000046ea77824 */ /* 0x000fe200078e00ff */
[----:B------:R-:W-:Y:S01]  /*11b80*/  SHF.L.U64.HI R186, R185, 0x2, R186 ;  /* 0x00000002b9ba7819 */ /* 0x000fe200000102ba */
[----:B------:R-:W-:Y:S01]  /*11b90*/  IMAD.SHL.U32 R165, R108, 0x4, RZ ;  /* 0x000000046ca57824 */ /* 0x000fe200078e00ff */
[----:B------:R-:W-:Y:S01]  /*11ba0*/  SHF.L.U64.HI R184, R183, 0x2, R184 ;  /* 0x00000002b7b87819 */ /* 0x000fe200000102b8 */
[----:B------:R-:W-:Y:S01]  /*11bb0*/  IMAD.MOV.U32 R14, RZ, RZ, RZ ;  /* 0x000000ffff0e7224 */ /* 0x000fe200078e00ff */
[----:B------:R-:W-:-:S02]  /*11bc0*/  SHF.L.U64.HI R182, R181, 0x2, R182 ;  /* 0x00000002b5b67819 */ /* 0x000fc400000102b6 */
[----:B------:R-:W-:Y:S02]  /*11bd0*/  CS2R R24, SRZ ;  /* 0x0000000000187805 */ /* 0x000fe4000001ff00 */
[----:B------:R-:W-:Y:S02]  /*11be0*/  SHF.L.U64.HI R180, R179, 0x2, R180 ;  /* 0x00000002b3b47819 */ /* 0x000fe400000102b4 */
[----:B------:R-:W-:Y:S02]  /*11bf0*/  CS2R R26, SRZ ;  /* 0x00000000001a7805 */ /* 0x000fe4000001ff00 */
[----:B------:R-:W-:Y:S02]  /*11c00*/  SHF.L.U64.HI R178, R177, 0x2, R178 ;  /* 0x00000002b1b27819 */ /* 0x000fe400000102b2 */
[----:B------:R-:W-:Y:S02]  /*11c10*/  CS2R R28, SRZ ;  /* 0x00000000001c7805 */ /* 0x000fe4000001ff00 */
[----:B------:R-:W-:-:S02]  /*11c20*/  SHF.L.U64.HI R176, R175, 0x2, R176 ;  /* 0x00000002afb07819 */ /* 0x000fc400000102b0 */
[----:B------:R-:W-:Y:S02]  /*11c30*/  CS2R R30, SRZ ;  /* 0x00000000001e7805 */ /* 0x000fe4000001ff00 */
[----:B------:R-:W-:Y:S02]  /*11c40*/  SHF.L.U64.HI R174, R173, 0x2, R174 ;  /* 0x00000002adae7819 */ /* 0x000fe400000102ae */
[----:B------:R-:W-:Y:S02]  /*11c50*/  CS2R R32, SRZ ;  /* 0x0000000000207805 */ /* 0x000fe4000001ff00 */
[C---:B------:R-:W-:Y:S02]  /*11c60*/  SHF.L.U64.HI R172, R114.reuse, 0x2, R172 ;  /* 0x0000000272ac7819 */ /* 0x040fe400000102ac */
[----:B------:R-:W-:Y:S02]  /*11c70*/  CS2R R34, SRZ ;  /* 0x0000000000227805 */ /* 0x000fe4000001ff00 */
[----:B------:R-:W-:-:S02]  /*11c80*/  SHF.L.U32 R171, R114, 0x2, RZ ;  /* 0x0000000272ab7819 */ /* 0x000fc400000006ff */
[----:B------:R-:W-:Y:S02]  /*11c90*/  CS2R R36, SRZ ;  /* 0x0000000000247805 */ /* 0x000fe4000001ff00 */
[----:B------:R-:W-:Y:S02]  /*11ca0*/  SHF.L.U64.HI R170, R112, 0x2, R113 ;  /* 0x0000000270aa7819 */ /* 0x000fe40000010271 */
[----:B------:R-:W-:Y:S02]  /*11cb0*/  CS2R R38, SRZ ;  /* 0x0000000000267805 */ /* 0x000fe4000001ff00 */
[----:B------:R-:W-:Y:S02]  /*11cc0*/  SHF.L.U64.HI R168, R110, 0x2, R111 ;  /* 0x000000026ea87819 */ /* 0x000fe4000001026f */
[----:B------:R-:W-:Y:S02]  /*11cd0*/  CS2R R40, SRZ ;  /* 0x0000000000287805 */ /* 0x000fe4000001ff00 */
[----:B------:R-:W-:-:S02]  /*11ce0*/  SHF.L.U64.HI R166, R108, 0x2, R109 ;  /* 0x000000026ca67819 */ /* 0x000fc4000001026d */
        /* <DEDUP_REMOVED lines=32> */
[----:B------:R-:W-:Y:S01]  /*11ef0*/  SHF.L.U32 R251, R251, 0x2, RZ ;  /* 0x00000002fbfb7819 */ /* 0x000fe200000006ff */
[----:B------:R-:W-:Y:S01]  /*11f00*/  IMAD.SHL.U32 R249, R249, 0x4, RZ ;  /* 0x00000004f9f97824 */ /* 0x000fe200078e00ff */
        /* <DEDUP_REMOVED lines=8> */
[----:B--2---:R-:W-:Y:S01]  /*11f90*/  LOP3.LUT R16, R16, 0x7f, RZ, 0xc0, !PT ;  /* 0x0000007f10107812 */ /* 0x004fe200078ec0ff */
[----:B------:R-:W-:Y:S01]  /*11fa0*/  IMAD.SHL.U32 R239, R239, 0x4, RZ ;  /* 0x00000004efef7824 */ /* 0x000fe200078e00ff */
[----:B------:R-:W-:Y:S01]  /*11fb0*/  SHF.L.U64.HI R13, R10, 0x2, R13 ;  /* 0x000000020a0d7819 */ /* 0x000fe2000001020d */
[----:B------:R-:W-:Y:S01]  /*11fc0*/  IMAD.SHL.U32 R237, R237, 0x4, RZ ;  /* 0x00000004eded7824 */ /* 0x000fe200078e00ff */
[----:B------:R-:W-:Y:S01]  /*11fd0*/  SHF.L.U64.HI R12, R11, 0x2, R12 ;  /* 0x000000020b0c7819 */ /* 0x000fe2000001020c */
[----:B------:R-:W-:Y:S01]  /*11fe0*/  IMAD.SHL.U32 R233, R233, 0x4, RZ ;  /* 0x00000004e9e97824 */ /* 0x000fe200078e00ff */
[----:B------:R-:W-:Y:S01]  /*11ff0*/  CS2R R106, SRZ ;  /* 0x00000000006a7805 */ /* 0x000fe2000001ff00 */
        /* <DEDUP_REMOVED lines=44> */
[----:B------:R-:W-:-:S02]  /*122c0*/  IMAD.SHL.U32 R181, R181, 0x4, RZ ;  /* 0x00000004b5b57824 */ /* 0x000fc400078e00ff */
[----:B------:R-:W-:Y:S02]  /*122d0*/  IMAD.SHL.U32 R179, R179, 0x4, RZ ;  /* 0x00000004b3b37824 */ /* 0x000fe400078e00ff */
[----:B------:R-:W-:Y:S02]  /*122e0*/  IMAD.SHL.U32 R177, R177, 0x4, RZ ;  /* 0x00000004b1b17824 */ /* 0x000fe400078e00ff */
[----:B------:R-:W-:Y:S02]  /*122f0*/  IMAD.SHL.U32 R175, R175, 0x4, RZ ;  /* 0x00000004afaf7824 */ /* 0x000fe400078e00ff */
[----:B------:R-:W-:Y:S02]  /*12300*/  IMAD.SHL.U32 R173, R173, 0x4, RZ ;  /* 0x00000004adad7824 */ /* 0x000fe400078e00ff */
[----:B------:R-:W-:Y:S01]  /*12310*/  VIADD R6, R17, 0xfffffffc ;  /* 0xfffffffc11067836 */ /* 0x000fe20000000000 */
[----:B------:R-:W-:Y:S01]  /*12320*/  UMOV UR14, 0x3 ;  /* 0x00000003000e7882 */ /* 0x000fe20000000000 */
[----:B-1----:R-:W-:-:S05]  /*12330*/  UMOV UR13, 0xffffffff ;  /* 0xffffffff000d7882 */ /* 0x002fca0000000000 */
.L_x_1:
[----:B------:R-:W-:Y:S01]  /*12340*/  STL.64 [R1+0xbb8], R250 ;  /* 0x000bb8fa01007387 */ /* 0x000fe20000100a00 */
[----:B------:R-:W-:Y:S01]  /*12350*/  UIADD3 UR13, UR13, 0x1, URZ ;  /* 0x000000010d0d7890 */ /* 0x000fe2000fffe03f */
[----:B------:R-:W-:-:S04]  /*12360*/  DEPBAR.LE SB0, 0x6 ;  /* 0x000081800000791a */ /* 0x000fc80000000000 */
[----:B------:R-:W-:Y:S04]  /*12370*/  STL.64 [R1+0xbb0], R248 ;  /* 0x000bb0f801007387 */ /* 0x000fe80000100a00 */
        /* <DEDUP_REMOVED lines=61> */
[----:B------:R1:W-:Y:S04]  /*12750*/  STL.64 [R1+0x9c0], R124 ;  /* 0x0009c07c01007387 */ /* 0x0003e80000100a00 */
[----:B-1----:R-:W2:Y:S04]  /*12760*/  LDL.LU.64 R124, [R1] ;  /* 0x00000000017c7983 */ /* 0x002ea80000300a00 */
[----:B------:R-:W3:Y:S04]  /*12770*/  LDL.LU.64 R126, [R1+0x8] ;  /* 0x00000800017e7983 */ /* 0x000ee80000300a00 */
[----:B------:R-:W4:Y:S04]  /*12780*/  LDL.LU.64 R128, [R1+0x10] ;  /* 0x0000100001807983 */ /* 0x000f280000300a00 */
[----:B------:R-:W2:Y:S04]  /*12790*/  LDL.LU.64 R130, [R1+0x18] ;  /* 0x0000180001827983 */ /* 0x000ea80000300a00 */
        /* <DEDUP_REMOVED lines=9> */
[----:B------:R-:W3:Y:S01]  /*12830*/  LDL.LU.64 R150, [R1+0x68] ;  /* 0x0000680001967983 */ /* 0x000ee20000300a00 */
[----:B------:R-:W-:Y:S01]  /*12840*/  UISETP.GT.AND UP0, UPT, UR13, 0x4, UPT ;  /* 0x000000040d00788c */ /* 0x000fe2000bf04270 */
[----:B------:R-:W-:Y:S01]  /*12850*/  UMOV UR7, 0x40000040 ;  /* 0x4000004000077882 */ /* 0x000fe20000000000 */
[----:B------:R-:W-:Y:S06]  /*12860*/  BAR.SYNC.DEFER_BLOCKING 0x0 ;  /* 0x0000000000007b1d */ /* 0x000fec0000010000 */
[----:B---3--:R-:W-:Y:S04]  /*12870*/  STL.64 [R1+0xdb8], R150 ;  /* 0x000db89601007387 */ /* 0x008fe80000100a00 */
[----:B--2---:R-:W-:Y:S04]  /*12880*/  STL.64 [R1+0xdb0], R148 ;  /* 0x000db09401007387 */ /* 0x004fe80000100a00 */
[----:B----4-:R-:W-:Y:S04]  /*12890*/  STL.64 [R1+0xda8], R146 ;  /* 0x000da89201007387 */ /* 0x010fe80000100a00 */
        /* <DEDUP_REMOVED lines=61> */
[----:B-1----:R-:W2:Y:S04]  /*12c70*/  LDL.LU.64 R24, [R1+0x200] ;  /* 0x0002000001187983 */ /* 0x002ea80000300a00 */
        /* <DEDUP_REMOVED lines=63> */
[----:B--2---:R-:W-:Y:S04]  /*13070*/  STL.64 [R1+0xfb8], R150 ;  /* 0x000fb89601007387 */ /* 0x004fe80000100a00 */
[----:B----4-:R-:W-:Y:S04]  /*13080*/  STL.64 [R1+0xfb0], R148 ;  /* 0x000fb09401007387 */ /* 0x010fe80000100a00 */
[----:B---3--:R-:W-:Y:S04]  /*13090*/  STL.64 [R1+0xfa8], R146 ;  /* 0x000fa89201007387 */ /* 0x008fe80000100a00 */
        /* <DEDUP_REMOVED lines=62> */
[----:B------:R-:W2:Y:S04]  /*13480*/  LDL.LU.64 R26, [R1+0x408] ;  /* 0x00040800011a7983 */ /* 0x000ea80000300a00 */
        /* <DEDUP_REMOVED lines=61> */
[----:B------:R-:W2:Y:S01]  /*13860*/  LDL.LU.64 R150, [R1+0x5f8] ;  /* 0x0005f80001967983 */ /* 0x000ea20000300a00 */
[----:B------:R-:W-:-:S03]  /*13870*/  USEL UR13, UR13, URZ, !UP0 ;  /* 0x0000003f0d0d7287 */ /* 0x000fc6000c000000 */
[----:B------:R-:W3:Y:S01]  /*13880*/  LDL.LU.64 R152, [R1+0x70] ;  /* 0x0000700001987983 */ /* 0x000ee20000300a00 */
[----:B------:R-:W-:-:S03]  /*13890*/  ULEA UR4, UR13, UR12, 0xf ;  /* 0x0000000c0d047291 */ /* 0x000fc6000f8e783f */
[----:B------:R-:W3:Y:S01]  /*138a0*/  LDL.LU.64 R154, [R1+0x78] ;  /* 0x00007800019a7983 */ /* 0x000ee20000300a00 */
[----:B------:R-:W-:Y:S02]  /*138b0*/  UIADD3 UR5, UR4, 0x28000, URZ ;  /* 0x0002800004057890 */ /* 0x000fe4000fffe03f */
[----:B------:R-:W-:Y:S01]  /*138c0*/  USHF.R.U32.HI UR4, URZ, 0x4, UR4 ;  /* 0x000000043f047899 */ /* 0x000fe20008011604 */
[----:B------:R-:W3:Y:S01]  /*138d0*/  LDL.LU.64 R156, [R1+0x80] ;  /* 0x00008000019c7983 */ /* 0x000ee20000300a00 */
[----:B------:R-:W-:Y:S02]  /*138e0*/  USHF.R.U32.HI UR5, URZ, 0x4, UR5 ;  /* 0x000000043f057899 */ /* 0x000fe40008011605 */
[----:B------:R-:W-:Y:S01]  /*138f0*/  USGXT.U32 UR4, UR4, 0xe ;  /* 0x0000000e0404789a */ /* 0x000fe20008000000 */
[----:B------:R-:W3:Y:S01]  /*13900*/  LDL.LU.64 R158, [R1+0x88] ;  /* 0x00008800019e7983 */ /* 0x000ee20000300a00 */
[----:B------:R-:W-:-:S03]  /*13910*/  USGXT.U32 UR6, UR5, 0xe ;  /* 0x0000000e0506789a */ /* 0x000fc60008000000 */
[----:B------:R-:W-:Y:S01]  /*13920*/  UMOV UR5, 0x40000040 ;  /* 0x4000004000057882 */ /* 0x000fe20000000000 */
[----:B------:R-:W-:Y:S01]  /*13930*/  UIADD3 UR8, UP0, UR4, 0x2, URZ ;  /* 0x0000000204087890 */ /* 0x000fe2000ff1e03f */
[----:B------:R-:W3:Y:S01]  /*13940*/  LDL.LU.64 R160, [R1+0x90] ;  /* 0x0000900001a07983 */ /* 0x000ee20000300a00 */
[----:B------:R-:W-:-:S03]  /*13950*/  UIADD3 UR10, UP1, UR6, 0x2, URZ ;  /* 0x00000002060a7890 */ /* 0x000fc6000ff3e03f */
[----:B------:R-:W3:Y:S04]  /*13960*/  LDL.LU.64 R162, [R1+0x98] ;  /* 0x0000980001a27983 */ /* 0x000ee80000300a00 */
        /* <DEDUP_REMOVED lines=43> */
[----:B------:R-:W3:Y:S01]  /*13c20*/  LDL.LU.64 R250, [R1+0x1f8] ;  /* 0x0001f80001fa7983 */ /* 0x000ee20000300a00 */
[----:B--2---:R-:W-:-:S06]  /*13c30*/  WARPGROUP.ARRIVE ;  /* 0x00000000000079c5 */ /* 0x004fcc0000000000 */
[----:B------:R-:W-:Y:S01]  /*13c40*/  HGMMA.64x256x8.F32.TF32 R24, gdesc[UR4], R24, gsb0 ;  /* 0x07e00000041879f0 */ /* 0x000fe20008002818 */
[----:B------:R-:W-:Y:S01]  /*13c50*/  UMOV UR4, URZ ;  /* 0x0000003f00047c82 */ /* 0x000fe20008000000 */
[----:B------:R-:W-:Y:S01]  /*13c60*/  UMOV UR5, URZ ;  /* 0x0000003f00057c82 */ /* 0x000fe20008000000 */
[----:B------:R-:W-:Y:S02]  /*13c70*/  UIADD3.X UR9, UR4, 0x40000040, URZ, UP0, !UPT ;  /* 0x4000004004097890 */ /* 0x000fe400087fe43f */
[----:B------:R-:W-:Y:S02]  /*13c80*/  UIADD3.X UR11, UR5, 0x40000040, URZ, UP1, !UPT ;  /* 0x40000040050b7890 */ /* 0x000fe40008ffe43f */
[----:B------:R-:W-:Y:S02]  /*13c90*/  UIADD3.64 UR24, UR8, 0x2, URZ ;  /* 0x0000000208187897 */ /* 0x000fe4000fffe03f */
[----:B------:R-:W-:Y:S02]  /*13ca0*/  UIADD3.64 UR26, UR10, 0x2, URZ ;  /* 0x000000020a1a7897 */ /* 0x000fe4000fffe03f */
[----:B------:R-:W-:-:S02]  /*13cb0*/  UIADD3.64 UR20, UR8, 0x4, URZ ;  /* 0x0000000408147897 */ /* 0x000fc4000fffe03f */
[----:B------:R-:W-:Y:S01]  /*13cc0*/  UIADD3.64 UR22, UR10, 0x4, URZ ;  /* 0x000000040a167897 */ /* 0x000fe2000fffe03f */
[----:B------:R-:W-:Y:S02]  /*13cd0*/  WARPGROUP.DEPBAR.LE gsb0, 0x0 ;  /* 0x00008000000079c5 */ /* 0x000fe40000010000 */
[----:B------:R-:W-:-:S12]  /*13ce0*/  WARPGROUP.ARRIVE ;  /* 0x00000000000079c5 */ /* 0x000fd80000000000 */
[----:B------:R-:W-:Y:S03]  /*13cf0*/  HGMMA.64x256x8.F32.TF32 R24, gdesc[UR8], R24, gsb0 ;  /* 0x07e00000081879f0 */ /* 0x000fe60008002818 */
[----:B------:R-:W-:Y:S02]  /*13d00*/  WARPGROUP.DEPBAR.LE gsb0, 0x0 ;  /* 0x00008000000079c5 */ /* 0x000fe40000010000 */
[----:B------:R-:W-:-:S15]  /*13d10*/  WARPGROUP.ARRIVE ;  /* 0x00000000000079c5 */ /* 0x000fde0000000000 */
[----:B------:R-:W-:-:S08]  /*13d20*/  NOP ;  /* 0x0000000000007918 */ /* 0x000fd00000000000 */
[----:B------:R-:W-:Y:S03]  /*13d30*/  HGMMA.64x256x8.F32.TF32 R24, gdesc[UR24], R24, gsb0 ;  /* 0x07e00000181879f0 */ /* 0x000fe60008002818 */
[----:B------:R-:W-:Y:S02]  /*13d40*/  WARPGROUP.DEPBAR.LE gsb0, 0x0 ;  /* 0x00008000000079c5 */ /* 0x000fe40000010000 */
[----:B------:R-:W-:-:S15]  /*13d50*/  WARPGROUP.ARRIVE ;  /* 0x00000000000079c5 */ /* 0x000fde0000000000 */
[----:B------:R-:W-:-:S08]  /*13d60*/  NOP ;  /* 0x0000000000007918 */ /* 0x000fd00000000000 */
[----:B------:R-:W-:Y:S03]  /*13d70*/  HGMMA.64x256x8.F32.TF32 R24, gdesc[UR20], R24, gsb0 ;  /* 0x07e00000141879f0 */ /* 0x000fe60008002818 */
[----:B------:R-:W-:Y:S02]  /*13d80*/  WARPGROUP.DEPBAR.LE gsb0, 0x0 ;  /* 0x00008000000079c5 */ /* 0x000fe40000010000 */
        /* <DEDUP_REMOVED lines=128> */
[----:B------:R-:W-:-:S02]  /*14590*/  UIADD3.64 UR4, UR8, 0x1fe, URZ ;  /* 0x000001fe08047897 */ /* 0x000fc4000fffe03f */
[----:B------:R-:W-:Y:S01]  /*145a0*/  UIADD3.64 UR28, UR8, 0x200, URZ ;  /* 0x00000200081c7897 */ /* 0x000fe2000fffe03f */
[----:B------:R-:W-:Y:S01]  /*145b0*/  UMOV UR30, UR10 ;  /* 0x0000000a001e7c82 */ /* 0x000fe20008000000 */
[----:B------:R-:W-:Y:S01]  /*145c0*/  UMOV UR31, UR11 ;  /* 0x0000000b001f7c82 */ /* 0x000fe20008000000 */
[----:B------:R-:W-:Y:S02]  /*145d0*/  UIADD3.64 UR24, UR8, 0x202, URZ ;  /* 0x0000020208187897 */ /* 0x000fe4000fffe03f */
[----:B------:R-:W-:Y:S01]  /*145e0*/  UIADD3.64 UR20, UR8, 0x204, URZ ;  /* 0x0000020408147897 */ /* 0x000fe2000fffe03f */
[----:B--2---:R-:W-:-:S06]  /*145f0*/  WARPGROUP.ARRIVE ;  /* 0x00000000000079c5 */ /* 0x004fcc0000000000 */
        /* <DEDUP_REMOVED lines=78> */
[----:B-1----:R-:W3:Y:S04]  /*14ae0*/  LDL.LU.64 R150, [R1+0xdb8] ;  /* 0x000db80001967983 */ /* 0x002ee80000300a00 */
        /* <DEDUP_REMOVED lines=13> */
[----:B------:R-:W-:-:S02]  /*14bc0*/  UIADD3.64 UR4, UR8, 0x3fe, URZ ;  /* 0x000003fe08047897 */ /* 0x000fc4000fffe03f */
[----:B------:R-:W-:Y:S01]  /*14bd0*/  UIADD3.64 UR28, UR8, 0x400, URZ ;  /* 0x00000400081c7897 */ /* 0x000fe2000fffe03f */
[----:B------:R-:W2:Y:S01]  /*14be0*/  LDL.LU.64 R122, [R1+0xd48] ;  /* 0x000d4800017a7983 */ /* 0x000ea20000300a00 */
[----:B------:R-:W-:Y:S01]  /*14bf0*/  UMOV UR30, UR10 ;  /* 0x0000000a001e7c82 */ /* 0x000fe20008000000 */
[----:B------:R-:W-:Y:S01]  /*14c00*/  UMOV UR31, UR11 ;  /* 0x0000000b001f7c82 */ /* 0x000fe20008000000 */
[----:B------:R-:W-:Y:S01]  /*14c10*/  UIADD3.64 UR24, UR8, 0x402, URZ ;  /* 0x0000040208187897 */ /* 0x000fe2000fffe03f */
[----:B------:R-:W2:Y:S01]  /*14c20*/  LDL.LU.64 R120, [R1+0xd40] ;  /* 0x000d400001787983 */ /* 0x000ea20000300a00 */
[----:B------:R-:W-:-:S03]  /*14c30*/  UIADD3.64 UR20, UR8, 0x404, URZ ;  /* 0x0000040408147897 */ /* 0x000fc6000fffe03f */
        /* <DEDUP_REMOVED lines=48> */
[----:B---3--:R-:W-:-:S06]  /*14f40*/  WARPGROUP.ARRIVE ;  /* 0x00000000000079c5 */ /* 0x008fcc0000000000 */
        /* <DEDUP_REMOVED lines=14> */
[----:B------:R-:W-:Y:S04]  /*15030*/  STL.64 [R1], R124 ;  /* 0x0000007c01007387 */ /* 0x000fe80000100a00 */
        /* <DEDUP_REMOVED lines=64> */
[----:B------:R-:W4:Y:S04]  /*15440*/  LDL.LU.64 R248, [R1+0xbb0] ;  /* 0x000bb00001f87983 */ /* 0x000f280000300a00 */
[----:B------:R-:W3:Y:S04]  /*15450*/  LDL.LU.64 R246, [R1+0xba8] ;  /* 0x000ba80001f67983 */ /* 0x000ee80000300a00 */
        /* <DEDUP_REMOVED lines=63> */
[----:B------:R-:W3:Y:S01]  /*15850*/  LDL R12, [R1+0x85c] ;  /* 0x00085c00010c7983 */ /* 0x000ee20000100800 */
[----:B------:R-:W-:Y:S01]  /*15860*/  VIADD R6, R17, 0xfffffffc ;  /* 0xfffffffc11067836 */ /* 0x000fe20000000000 */
[----:B------:R-:W-:Y:S01]  /*15870*/  ISETP.GT.AND P1, PT, R5, RZ, PT ;  /* 0x000000ff0500720c */ /* 0x000fe20003f24270 */
[----:B------:R-:W-:-:S03]  /*15880*/  UIADD3 UR14, UR14, 0x1, URZ ;  /* 0x000000010e0e7890 */ /* 0x000fc6000fffe03f */
[----:B------:R-:W-:Y:S01]  /*15890*/  ISETP.GE.AND P0, PT, R14, R6, PT ;  /* 0x000000060e00720c */ /* 0x000fe20003f06270 */
[----:B------:R-:W-:Y:S01]  /*158a0*/  UISETP.GT.AND UP0, UPT, UR14, 0x4, UPT ;  /* 0x000000040e00788c */ /* 0x000fe2000bf04270 */
[----:B------:R-:W-:-:S03]  /*158b0*/  SEL R6, RZ, 0x4, !P1 ;  /* 0x00000004ff067807 */ /* 0x000fc60004800000 */
[----:B------:R-:W-:Y:S01]  /*158c0*/  USEL UR14, UR14, URZ, !UP0 ;  /* 0x0000003f0e0e7287 */ /* 0x000fe2000c000000 */
[----:B------:R-:W-:-:S04]  /*158d0*/  SEL R6, R6, RZ, !P0 ;  /* 0x000000ff06067207 */ /* 0x000fc80004000000 */
[----:B------:R-:W-:Y:S01]  /*158e0*/  ISETP.NE.U32.AND P2, PT, R6, RZ, PT ;  /* 0x000000ff0600720c */ /* 0x000fe20003f45070 */
[----:B--2---:R-:W-:Y:S01]  /*158f0*/  WARPGROUP.ARRIVE ;  /* 0x00000000000079c5 */ /* 0x004fe20000000000 */
[----:B---3-5:R-:W-:-:S05]  /*15900*/  IADD3 R12, P1, R4, R12, RZ ;  /* 0x0000000c040c7210 */ /* 0x028fca0007f3e0ff */
[----:B------:R-:W-:Y:S01]  /*15910*/  HGMMA.64x256x8.F32.TF32 R24, gdesc[UR4], R24, gsb0 ;  /* 0x07e00000041879f0 */ /* 0x000fe20008002818 */
[----:B------:R-:W-:Y:S01]  /*15920*/  UIADD3.64 UR4, UR8, 0x600, URZ ;  /* 0x0000060008047897 */ /* 0x000fe2000fffe03f */
[----:B------:R-:W-:Y:S01]  /*15930*/  UMOV UR6, UR10 ;  /* 0x0000000a00067c82 */ /* 0x000fe20008000000 */
[----:B------:R-:W-:Y:S01]  /*15940*/  UMOV UR7, UR11 ;  /* 0x0000000b00077c82 */ /* 0x000fe20008000000 */
[----:B------:R-:W-:Y:S01]  /*15950*/  UIADD3.64 UR8, UR8, 0x604, URZ ;  /* 0x0000060408087897 */ /* 0x000fe2000fffe03f */
[----:B------:R-:W-:Y:S01]  /*15960*/  IMAD.X R13, R3, 0x1, R18, P1 ;  /* 0x00000001030d7824 */ /* 0x000fe200008e0612 */
[----:B------:R-:W-:Y:S01]  /*15970*/  UMOV UR10, UR22 ;  /* 0x00000016000a7c82 */ /* 0x000fe20008000000 */
[----:B------:R-:W-:Y:S01]  /*15980*/  UMOV UR11, UR23 ;  /* 0x00000017000b7c82 */ /* 0x000fe20008000000 */
[----:B------:R-:W-:Y:S02]  /*15990*/  WARPGROUP.DEPBAR.LE gsb0, 0x0 ;  /* 0x00008000000079c5 */ /* 0x000fe40000010000 */
[----:B------:R-:W-:-:S15]  /*159a0*/  WARPGROUP.ARRIVE ;  /* 0x00000000000079c5 */ /* 0x000fde0000000000 */
[----:B------:R-:W-:-:S03]  /*159b0*/  NOP ;  /* 0x0000000000007918 */ /* 0x000fc60000000000 */
[----:B------:R-:W-:Y:S01]  /*159c0*/  HGMMA.64x256x8.F32.TF32 R24, gdesc[UR4], R24, gsb0 ;  /* 0x07e00000041879f0 */ /* 0x000fe20008002818 */
[----:B------:R-:W-:-:S06]  /*159d0*/  ULEA UR4, UR14, UR12, 0xf ;  /* 0x0000000c0e047291 */ /* 0x000fcc000f8e783f */
[----:B------:R-:W-:Y:S01]  /*159e0*/  IADD3 R6, R15, UR4, RZ ;  /* 0x000000040f067c10 */ /* 0x000fe2000fffe0ff */
[----:B------:R-:W-:Y:S02]  /*159f0*/  WARPGROUP.DEPBAR.LE gsb0, 0x0 ;  /* 0x00008000000079c5 */ /* 0x000fe40000010000 */
[----:B------:R-:W-:-:S15]  /*15a00*/  WARPGROUP.ARRIVE ;  /* 0x00000000000079c5 */ /* 0x000fde0000000000 */
[----:B------:R-:W-:-:S03]  /*15a10*/  NOP ;  /* 0x0000000000007918 */ /* 0x000fc60000000000 */
[----:B------:R-:W-:Y:S03]  /*15a20*/  HGMMA.64x256x8.F32.TF32 R24, gdesc[UR24], R24, gsb0 ;  /* 0x07e00000181879f0 */ /* 0x000fe60008002818 */
[----:B------:R-:W-:Y:S02]  /*15a30*/  WARPGROUP.DEPBAR.LE gsb0, 0x0 ;  /* 0x00008000000079c5 */ /* 0x000fe40000010000 */
[----:B------:R-:W-:-:S15]  /*15a40*/  WARPGROUP.ARRIVE ;  /* 0x00000000000079c5 */ /* 0x000fde0000000000 */
[----:B------:R-:W-:-:S08]  /*15a50*/  NOP ;  /* 0x0000000000007918 */ /* 0x000fd00000000000 */
[----:B------:R-:W-:Y:S03]  /*15a60*/  HGMMA.64x256x8.F32.TF32 R24, gdesc[UR8], R24, gsb0 ;  /* 0x07e00000081879f0 */ /* 0x000fe60008002818 */
[----:B------:R-:W-:Y:S02]  /*15a70*/  WARPGROUP.DEPBAR.LE gsb0, 0x0 ;  /* 0x00008000000079c5 */ /* 0x000fe40000010000 */
[----:B------:R-:W-:Y:S06]  /*15a80*/  BAR.SYNC.DEFER_BLOCKING 0x0 ;  /* 0x0000000000007b1d */ /* 0x000fec0000010000 */
[----:B------:R-:W-:Y:S01]  /*15a90*/  @!PT LDS RZ, [RZ] ;  /* 0x00000000fffff984 */ /* 0x000fe20000000800 */
[----:B------:R-:W-:Y:S01]  /*15aa0*/  @!PT LDS RZ, [RZ] ;  /* 0x00000000fffff984 */ /* 0x000fe20000000800 */
[----:B------:R-:W-:Y:S01]  /*15ab0*/  @!PT LDS RZ, [RZ] ;  /* 0x00000000fffff984 */ /* 0x000fe20000000800 */
[----:B------:R1:W-:Y:S04]  /*15ac0*/  LDGSTS.E [R6], desc[UR16][R12.64], P2 ;  /* 0x000000000c067fae */ /* 0x0003e80009121850 */
[----:B------:R-:W2:Y:S01]  /*15ad0*/  LDL R13, [R1+0x858] ;  /* 0x00085800010d7983 */ /* 0x000ea20000100800 */
[----:B------:R-:W-:-:S04]  /*15ae0*/  ISETP.GT.AND P1, PT, R5, 0x1, PT ;  /* 0x000000010500780c */ /* 0x000fc80003f24270 */
[----:B-1----:R-:W-:-:S04]  /*15af0*/  SEL R12, RZ, 0x4, !P1 ;  /* 0x00000004ff0c7807 */ /* 0x002fc80004800000 */
[----:B------:R-:W-:-:S04]  /*15b00*/  SEL R12, R12, RZ, !P0 ;  /* 0x000000ff0c0c7207 */ /* 0x000fc80004000000 */
[----:B------:R-:W-:Y:S02]  /*15b10*/  ISETP.NE.U32.AND P1, PT, R12, RZ, PT ;  /* 0x000000ff0c00720c */ /* 0x000fe40003f25070 */
[----:B--2---:R-:W-:Y:S02]  /*15b20*/  IADD3 R12, P3, R4, R13, RZ ;  /* 0x0000000d040c7210 */ /* 0x004fe40007f7e0ff */
[----:B------:R-:W2:Y:S03]  /*15b30*/  LDL R13, [R1+0x850] ;  /* 0x00085000010d7983 */ /* 0x000ea60000100800 */
[----:B--2---:R-:W-:-:S05]  /*15b40*/  IMAD.X R13, R3, 0x1, R13, P3 ;  /* 0x00000001030d7824 */ /* 0x004fca00018e060d */
[----:B------:R1:W-:Y:S02]  /*15b50*/  LDGSTS.E [R6+0x4000], desc[UR16][R12.64], P2 ;  /* 0x040000000c067fae */ /* 0x0003e40009121850 */
[----:B-1----:R-:W-:-:S05]  /*15b60*/  IADD3 R12, P2, R4, R19, RZ ;  /* 0x00000013040c7210 */ /* 0x002fca0007f5e0ff */
[----:B------:R-:W-:Y:S01]  /*15b70*/  IMAD.X R13, R3, 0x1, R20, P2 ;  /* 0x00000001030d7824 */ /* 0x000fe200010e0614 */
[----:B------:R-:W-:-:S04]  /*15b80*/  ISETP.GT.AND P2, PT, R5, 0x2, PT ;  /* 0x000000020500780c */ /* 0x000fc80003f44270 */
[----:B------:R1:W-:Y:S02]  /*15b90*/  LDGSTS.E [R6+0x4], desc[UR16][R12.64], P1 ;  /* 0x000040000c067fae */ /* 0x0003e40008921850 */
[----:B-1----:R-:W-:-:S04]  /*15ba0*/  SEL R12, RZ, 0x4, !P2 ;  /* 0x00000004ff0c7807 */ /* 0x002fc80005000000 */
[----:B------:R-:W-:-:S04]  /*15bb0*/  SEL R12, R12, RZ, !P0 ;  /* 0x000000ff0c0c7207 */ /* 0x000fc80004000000 */
[----:B------:R-:W-:Y:S02]  /*15bc0*/  ISETP.NE.U32.AND P2, PT, R12, RZ, PT ;  /* 0x000000ff0c00720c */ /* 0x000fe40003f45070 */
[----:B------:R-:W-:-:S05]  /*15bd0*/  IADD3 R12, P3, R4, R21, RZ ;  /* 0x00000015040c7210 */ /* 0x000fca0007f7e0ff */
[----:B------:R-:W-:-:S05]  /*15be0*/  IMAD.X R13, R3, 0x1, R22, P3 ;  /* 0x00000001030d7824 */ /* 0x000fca00018e0616 */
[----:B------:R1:W-:Y:S02]  /*15bf0*/  LDGSTS.E [R6+0x4004], desc[UR16][R12.64], P1 ;  /* 0x040040000c067fae */ /* 0x0003e40008921850 */
[----:B-1----:R-:W-:-:S05]  /*15c00*/  IADD3 R12, P1, R4, R23, RZ ;  /* 0x00000017040c7210 */ /* 0x002fca0007f3e0ff */
[----:B----4-:R-:W-:Y:S01]  /*15c10*/  IMAD.X R13, R3, 0x1, R152, P1 ;  /* 0x00000001030d7824 */ /* 0x010fe200008e0698 */
        /* <DEDUP_REMOVED lines=9> */
[----:B------:R-:W-:-:S05]  /*15cb0*/  IMAD.X R13, R3, 0x1, R156, P2 ;  /* 0x00000001030d7824 */ /* 0x000fca00010e069c */
[----:B------:R1:W-:Y:S02]  /*15cc0*/  LDGSTS.E [R6+0xc], desc[UR16][R12.64], P1 ;  /* 0x0000c0000c067fae */ /* 0x0003e40008921850 */
[----:B-1----:R-:W-:-:S05]  /*15cd0*/  IADD3 R12, P2, R4, R157, RZ ;  /* 0x0000009d040c7210 */ /* 0x002fca0007f5e0ff */
[----:B------:R-:W-:-:S05]  /*15ce0*/  IMAD.X R13, R3, 0x1, R158, P2 ;  /* 0x00000001030d7824 */ /* 0x000fca00010e069e */
[----:B------:R1:W-:Y:S01]  /*15cf0*/  LDGSTS.E [R6+0x400c], desc[UR16][R12.64], P1 ;  /* 0x0400c0000c067fae */ /* 0x0003e20008921850 */
[----:B------:R-:W-:-:S04]  /*15d00*/  ISETP.GT.AND P1, PT, R5, 0x4, PT ;  /* 0x000000040500780c */ /* 0x000fc80003f24270 */
[----:B-1----:R-:W-:Y:S02]  /*15d10*/  SEL R6, RZ, 0x4, !P1 ;  /* 0x00000004ff067807 */ /* 0x002fe40004800000 */
[----:B------:R-:W-:Y:S02]  /*15d20*/  IADD3 R12, P1, R4, R159, RZ ;  /* 0x0000009f040c7210 */ /* 0x000fe40007f3e0ff */
[----:B------:R-:W-:Y:S02]  /*15d30*/  SEL R6, R6, RZ, !P0 ;  /* 0x000000ff06067207 */ /* 0x000fe40004000000 */
[----:B------:R-:W-:Y:S02]  /*15d40*/  IADD3.X R13, R3, R160, RZ, P1, !PT ;  /* 0x000000a0030d7210 */ /* 0x000fe40000ffe4ff */
[----:B------:R-:W-:Y:S02]  /*15d50*/  ISETP.NE.U32.AND P2, PT, R6, RZ, PT ;  /* 0x000000ff0600720c */ /* 0x000fe40003f45070 */
[----:B------:R-:W-:-:S02]  /*15d60*/  LOP3.LUT R6, R15, 0x10, RZ, 0x3c, !PT ;  /* 0x000000100f067812 */ /* 0x000fc400078e3cff */
[----:B------:R-:W-:-:S03]  /*15d70*/  ISETP.GT.AND P1, PT, R5, 0x5, PT ;  /* 0x000000050500780c */ /* 0x000fc60003f24270 */
[----:B------:R-:W-:-:S06]  /*15d80*/  VIADD R6, R6, UR4 ;  /* 0x0000000406067c36 */ /* 0x000fcc0008000000 */
[----:B------:R1:W-:Y:S02]  /*15d90*/  LDGSTS.E [R6], desc[UR16][R12.64], P2 ;  /* 0x000000000c067fae */ /* 0x0003e40009121850 */
[----:B-1----:R-:W-:-:S04]  /*15da0*/  SEL R12, RZ, 0x4, !P1 ;  /* 0x00000004ff0c7807 */ /* 0x002fc80004800000 */
[----:B------:R-:W-:-:S04]  /*15db0*/  SEL R12, R12, RZ, !P0 ;  /* 0x000000ff0c0c7207 */ /* 0x000fc80004000000 */
[----:B------:R-:W-:Y:S02]  /*15dc0*/  ISETP.NE.U32.AND P1, PT, R12, RZ, PT ;  /* 0x000000ff0c00720c */ /* 0x000fe40003f25070 */
[----:B------:R-:W-:-:S05]  /*15dd0*/  IADD3 R12, P3, R4, R161, RZ ;  /* 0x000000a1040c7210 */ /* 0x000fca0007f7e0ff */
[----:B------:R-:W-:-:S05]  /*15de0*/  IMAD.X R13, R3, 0x1, R162, P3 ;  /* 0x00000001030d7824 */ /* 0x000fca00018e06a2 */
        /* <DEDUP_REMOVED lines=24> */
[----:B-1----:R-:W-:-:S04]  /*15f70*/  IADD3 R12, P2, R4, R173, RZ ;  /* 0x000000ad040c7210 */ /* 0x002fc80007f5e0ff */
[----:B------:R-:W-:-:S05]  /*15f80*/  IADD3.X R13, R3, R174, RZ, P2, !PT ;  /* 0x000000ae030d7210 */ /* 0x000fca00017fe4ff */
[----:B------:R1:W-:Y:S01]  /*15f90*/  LDGSTS.E [R6+0x400c], desc[UR16][R12.64], P1 ;  /* 0x0400c0000c067fae */ /* 0x0003e20008921850 */
[----:B------:R-:W-:-:S04]  /*15fa0*/  ISETP.GT.AND P1, PT, R5, 0x8, PT ;  /* 0x000000080500780c */ /* 0x000fc80003f24270 */
[----:B-1----:R-:W-:Y:S02]  /*15fb0*/  SEL R6, RZ, 0x4, !P1 ;  /* 0x00000004ff067807 */ /* 0x002fe40004800000 */
[----:B------:R-:W-:Y:S02]  /*15fc0*/  IADD3 R12, P1, R4, R175, RZ ;  /* 0x000000af040c7210 */ /* 0x000fe40007f3e0ff */
[----:B------:R-:W-:-:S03]  /*15fd0*/  SEL R6, R6, RZ, !P0 ;  /* 0x000000ff06067207 */ /* 0x000fc60004000000 */
[----:B------:R-:W-:Y:S01]  /*15fe0*/  IMAD.X R13, R3, 0x1, R176, P1 ;  /* 0x00000001030d7824 */ /* 0x000fe200008e06b0 */
[----:B------:R-:W-:Y:S02]  /*15ff0*/  ISETP.NE.U32.AND P2, PT, R6, RZ, PT ;  /* 0x000000ff0600720c */ /* 0x000fe40003f45070 */
[----:B------:R-:W-:Y:S02]  /*16000*/  LOP3.LUT R6, R15, 0x20, RZ, 0x3c, !PT ;  /* 0x000000200f067812 */ /* 0x000fe400078e3cff */
        /* <DEDUP_REMOVED lines=29> */
[----:B-1----:R-:W-:-:S04]  /*161e0*/  IADD3 R12, P2, R4, R187, RZ ;  /* 0x000000bb040c7210 */ /* 0x002fc80007f5e0ff */
[----:B------:R-:W-:-:S05]  /*161f0*/  IADD3.X R13, R3, R188, RZ, P2, !PT ;  /* 0x000000bc030d7210 */ /* 0x000fca00017fe4ff */
[----:B------:R1:W-:Y:S02]  /*16200*/  LDGSTS.E [R6+0xc], desc[UR16][R12.64], P1 ;  /* 0x0000c0000c067fae */ /* 0x0003e40008921850 */
[----:B-1----:R-:W-:-:S05]  /*16210*/  IADD3 R12, P2, R4, R189, RZ ;  /* 0x000000bd040c7210 */ /* 0x002fca0007f5e0ff */
[----:B------:R-:W-:-:S05]  /*16220*/  IMAD.X R13, R3, 0x1, R190, P2 ;  /* 0x00000001030d7824 */ /* 0x000fca00010e06be */
        /* <DEDUP_REMOVED lines=34> */
[----:B------:R-:W-:-:S04]  /*16450*/  IADD3 R12, P3, R4, R201, RZ ;  /* 0x000000c9040c7210 */ /* 0x000fc80007f7e0ff */
[----:B------:R-:W-:-:S05]  /*16460*/  IADD3.X R13, R3, R202, RZ, P3, !PT ;  /* 0x000000ca030d7210 */ /* 0x000fca0001ffe4ff */
        /* <DEDUP_REMOVED lines=34> */
[----:B------:R-:W-:Y:S02]  /*16690*/  IADD3.X R13, R3, R216, RZ, P1, !PT ;  /* 0x000000d8030d7210 */ /* 0x000fe40000ffe4ff */
[----:B------:R-:W-:-:S03]  /*166a0*/  ISETP.GT.AND P1, PT, R5, 0x13, PT ;  /* 0x000000130500780c */ /* 0x000fc60003f24270 */
        /* <DEDUP_REMOVED lines=93> */
[----:B------:R1:W-:Y:S04]  /*16c80*/  LDGSTS.E [R6+0xc], desc[UR16][R12.64], P1 ;  /* 0x0000c0000c067fae */ /* 0x0003e80008921850 */
[----:B------:R-:W1:Y:S02]  /*16c90*/  LDL R13, [R1+0x600] ;  /* 0x00060000010d7983 */ /* 0x000e640000100800 */
[----:B-1----:R-:W-:Y:S02]  /*16ca0*/  IADD3 R12, P2, R4, R13, RZ ;  /* 0x0000000d040c7210 */ /* 0x002fe40007f5e0ff */
[----:B------:R-:W2:Y:S03]  /*16cb0*/  LDL R13, [R1+0x604] ;  /* 0x00060400010d7983 */ /* 0x000ea60000100800 */
[----:B--2---:R-:W-:-:S05]  /*16cc0*/  IMAD.X R13, R3, 0x1, R13, P2 ;  /* 0x00000001030d7824 */ /* 0x004fca00010e060d */
[----:B------:R1:W-:Y:S04]  /*16cd0*/  LDGSTS.E [R6+0x400c], desc[UR16][R12.64], P1 ;  /* 0x0400c0000c067fae */ /* 0x0003e80008921850 */
[----:B------:R-:W2:Y:S01]  /*16ce0*/  LDL R13, [R1+0x608] ;  /* 0x00060800010d7983 */ /* 0x000ea20000100800 */
[----:B------:R-:W-:-:S04]  /*16cf0*/  ISETP.GT.AND P1, PT, R5, 0x1c, PT ;  /* 0x0000001c0500780c */ /* 0x000fc80003f24270 */
[----:B-1----:R-:W-:-:S04]  /*16d00*/  SEL R6, RZ, 0x4, !P1 ;  /* 0x00000004ff067807 */ /* 0x002fc80004800000 */
[----:B------:R-:W-:-:S04]  /*16d10*/  SEL R6, R6, RZ, !P0 ;  /* 0x000000ff06067207 */ /* 0x000fc80004000000 */
[----:B------:R-:W-:Y:S02]  /*16d20*/  ISETP.NE.U32.AND P2, PT, R6, RZ, PT ;  /* 0x000000ff0600720c */ /* 0x000fe40003f45070 */
[----:B------:R-:W-:Y:S02]  /*16d30*/  LOP3.LUT R6, R15, 0x70, RZ, 0x3c, !PT ;  /* 0x000000700f067812 */ /* 0x000fe400078e3cff */
[----:B--2---:R-:W-:Y:S02]  /*16d40*/  IADD3 R12, P1, R4, R13, RZ ;  /* 0x0000000d040c7210 */ /* 0x004fe40007f3e0ff */
[----:B------:R-:W2:Y:S01]  /*16d50*/  LDL R13, [R1+0x60c] ;  /* 0x00060c00010d7983 */ /* 0x000ea20000100800 */
[----:B------:R-:W-:Y:S02]  /*16d60*/  VIADD R6, R6, UR4 ;  /* 0x0000000406067c36 */ /* 0x000fe40008000000 */
[----:B--2---:R-:W-:-:S05]  /*16d70*/  IMAD.X R13, R3, 0x1, R13, P1 ;  /* 0x00000001030d7824 */ /* 0x004fca00008e060d */
[----:B------:R1:W-:Y:S04]  /*16d80*/  LDGSTS.E [R6], desc[UR16][R12.64], P2 ;  /* 0x000000000c067fae */ /* 0x0003e80009121850 */
[----:B------:R-:W2:Y:S01]  /*16d90*/  LDL R13, [R1+0x610] ;  /* 0x00061000010d7983 */ /* 0x000ea20000100800 */
[----:B------:R-:W-:-:S04]  /*16da0*/  ISETP.GT.AND P1, PT, R5, 0x1d, PT ;  /* 0x0000001d0500780c */ /* 0x000fc80003f24270 */
[----:B-1----:R-:W-:-:S04]  /*16db0*/  SEL R12, RZ, 0x4, !P1 ;  /* 0x00000004ff0c7807 */ /* 0x002fc80004800000 */
[----:B------:R-:W-:-:S04]  /*16dc0*/  SEL R12, R12, RZ, !P0 ;  /* 0x000000ff0c0c7207 */ /* 0x000fc80004000000 */
[----:B------:R-:W-:Y:S02]  /*16dd0*/  ISETP.NE.U32.AND P1, PT, R12, RZ, PT ;  /* 0x000000ff0c00720c */ /* 0x000fe40003f25070 */
[----:B--2---:R-:W-:Y:S02]  /*16de0*/  IADD3 R12, P3, R4, R13, RZ ;  /* 0x0000000d040c7210 */ /* 0x004fe40007f7e0ff */
[----:B------:R-:W2:Y:S02]  /*16df0*/  LDL R13, [R1+0x614] ;  /* 0x00061400010d7983 */ /* 0x000ea40000100800 */
[----:B--2---:R-:W-:-:S05]  /*16e00*/  IADD3.X R13, R3, R13, RZ, P3, !PT ;  /* 0x0000000d030d7210 */ /* 0x004fca0001ffe4ff */
        /* <DEDUP_REMOVED lines=39> */
[----:B------:R-:W0:Y:S01]  /*17080*/  LDGDEPBAR ;  /* 0x00000000000079af */ /* 0x000e220000000000 */
[----:B-1----:R-:W1:Y:S02]  /*17090*/  S2R R13, SR_TID.X ;  /* 0x00000000000d7919 */ /* 0x002e640000002100 */
[----:B-1----:R-:W-:Y:S02]  /*170a0*/  LOP3.LUT R12, R13, 0x1f, RZ, 0xc0, !PT ;  /* 0x0000001f0d0c7812 */ /* 0x002fe400078ec0ff */
[----:B------:R-:W2:Y:S02]  /*170b0*/  LDL R13, [R1+0x648] ;  /* 0x00064800010d7983 */ /* 0x000ea40000100800 */
[----:B------:R-:W-:-:S04]  /*170c0*/  ISETP.GE.AND P1, PT, R12, R5, PT ;  /* 0x000000050c00720c */ /* 0x000fc80003f26270 */
[----:B------:R-:W-:-:S04]  /*170d0*/  SEL R6, RZ, 0x4, P1 ;  /* 0x00000004ff067807 */ /* 0x000fc80000800000 */
[----:B------:R-:W-:-:S04]  /*170e0*/  SEL R6, R6, RZ, !P0 ;  /* 0x000000ff06067207 */ /* 0x000fc80004000000 */
[----:B------:R-:W-:Y:S02]  /*170f0*/  ISETP.NE.U32.AND P0, PT, R6, RZ, PT ;  /* 0x000000ff0600720c */ /* 0x000fe40003f05070 */
[----:B------:R-:W3:Y:S01]  /*17100*/  LDL R6, [R1+0x854] ;  /* 0x0008540001067983 */ /* 0x000ee20000100800 */
[----:B--2---:R-:W-:-:S03]  /*17110*/  IADD3 R12, P1, R2, R13, RZ ;  /* 0x0000000d020c7210 */ /* 0x004fc60007f3e0ff */
[----:B------:R-:W2:Y:S01]  /*17120*/  LDL R13, [R1+0x64c] ;  /* 0x00064c00010d7983 */ /* 0x000ea20000100800 */
[----:B---3--:R-:W-:Y:S01]  /*17130*/  IADD3 R6, R6, UR4, RZ ;  /* 0x0000000406067c10 */ /* 0x008fe2000fffe0ff */
        /* <DEDUP_REMOVED lines=157> */
[----:B------:R-:W1:Y:S04]  /*17b10*/  LDL R13, [R1+0x650] ;  /* 0x00065000010d7983 */ /* 0x000e680000100800 */
[----:B------:R-:W2:Y:S01]  /*17b20*/  LDL R6, [R1+0x99c] ;  /* 0x00099c0001067983 */ /* 0x000ea20000100800 */
[----:B-1----:R-:W-:-:S03]  /*17b30*/  IADD3 R12, P1, R2, R13, RZ ;  /* 0x0000000d020c7210 */ /* 0x002fc60007f3e0ff */
[----:B------:R-:W3:Y:S01]  /*17b40*/  LDL R13, [R1+0x654] ;  /* 0x00065400010d7983 */ /* 0x000ee20000100800 */
[----:B--2---:R-:W-:Y:S01]  /*17b50*/  VIADD R6, R6, UR4 ;  /* 0x0000000406067c36 */ /* 0x004fe20008000000 */
[----:B---3--:R-:W-:-:S05]  /*17b60*/  IADD3.X R13, R0, R13, RZ, P1, !PT ;  /* 0x0000000d000d7210 */ /* 0x008fca0000ffe4ff */
        /* <DEDUP_REMOVED lines=153> */
[----:B------:R-:W2:Y:S01]  /*18500*/  LDL R13, [R1+0x844] ;  /* 0x00084400010d7983 */ /* 0x000ea20000100800 */
[----:B------:R-:W-:Y:S01]  /*18510*/  VIADD R14, R14, 0x1 ;  /* 0x000000010e0e7836 */ /* 0x000fe20000000000 */
[----:B------:R-:W-:Y:S01]  /*18520*/  LEA R4, P2, R11, R4, 0x2 ;  /* 0x000000040b047211 */ /* 0x000fe200078410ff */
[----:B------:R-:W-:Y:S01]  /*18530*/  VIADD R5, R5, 0xffffffe0 ;  /* 0xffffffe005057836 */ /* 0x000fe20000000000 */
[----:B--2---:R-:W-:-:S02]  /*18540*/  IADD3.X R13, R0, R13, RZ, P1, !PT ;  /* 0x0000000d000d7210 */ /* 0x004fc40000ffe4ff */
[----:B------:R-:W-:-:S03]  /*18550*/  LEA R2, P1, R10, R2, 0x2 ;  /* 0x000000020a027211 */ /* 0x000fc600078210ff */
[----:B------:R1:W-:Y:S01]  /*18560*/  LDGSTS.E [R6+0x2fe00], desc[UR16][R12.64], P0 ;  /* 0x2fe000000c067fae */ /* 0x0003e20008121850 */
[----:B------:R-:W-:-:S03]  /*18570*/  ISETP.NE.U32.AND P0, PT, R17, R14, PT ;  /* 0x0000000e1100720c */ /* 0x000fc60003f05070 */
[----:B------:R-:W0:Y:S01]  /*18580*/  LDGDEPBAR ;  /* 0x00000000000079af */ /* 0x000e220000000000 */
[----:B-1----:R-:W-:Y:S02]  /*18590*/  SHF.R.S32.HI R13, RZ, 0x1f, R11 ;  /* 0x0000001fff0d7819 */ /* 0x002fe4000001140b */
[----:B------:R-:W-:Y:S02]  /*185a0*/  SHF.R.S32.HI R12, RZ, 0x1f, R10 ;  /* 0x0000001fff0c7819 */ /* 0x000fe4000001140a */
[----:B------:R-:W-:Y:S02]  /*185b0*/  SHF.L.U64.HI R13, R11, 0x2, R13 ;  /* 0x000000020b0d7819 */ /* 0x000fe4000001020d */
[----:B------:R-:W-:-:S03]  /*185c0*/  SHF.L.U64.HI R12, R10, 0x2, R12 ;  /* 0x000000020a0c7819 */ /* 0x000fc6000001020c */
[----:B------:R-:W-:Y:S02]  /*185d0*/  IMAD.X R3, R3, 0x1, R13, P2 ;  /* 0x0000000103037824 */ /* 0x000fe400010e060d */
[----:B------:R-:W-:Y:S01]  /*185e0*/  IMAD.X R0, R0, 0x1, R12, P1 ;  /* 0x0000000100007824 */ /* 0x000fe200008e060c */
[----:B------:R-:W-:Y:S06]  /*185f0*/  @P0 BRA `(.L_x_1) ;  /* 0xffffff9c00500947 */ /* 0x000fec000383ffff */
.L_x_0:
[----:B-----5:R-:W1:Y:S01]  /*18600*/  S2R R6, SR_TID.X ;  /* 0x0000000000067919 */ /* 0x020e620000002100 */
[----:B------:R-:W-:Y:S01]  /*18610*/  LEA R251, R16, UR12, 0x4 ;  /* 0x0000000c10fb7c11 */ /* 0x000fe2000f8e20ff */
[----:B------:R-:W-:-:S04]  /*18620*/  DEPBAR.LE SB0, 0x0 ;  /* 0x000080000000791a */ /* 0x000fc80000000000 */
[----:B------:R-:W2:Y:S01]  /*18630*/  LDL.LU R13, [R1+0x864] ;  /* 0x00086400010d7983 */ /* 0x000ea20000300800 */
[----:B------:R-:W-:Y:S01]  /*18640*/  IMAD.MOV.U32 R14, RZ, RZ, R24 ;  /* 0x000000ffff0e7224 */ /* 0x000fe200078e0018 */
[----:B------:R-:W-:Y:S01]  /*18650*/  ULDC UR5, c[0x0][0x22c] ;  /* 0x00008b0000057ab9 */ /* 0x000fe20000000800 */
[----:B------:R-:W-:Y:S01]  /*18660*/  IMAD.MOV.U32 R15, RZ, RZ, R26 ;  /* 0x000000ffff0f7224 */ /* 0x000fe200078e001a */
[----:B------:R-:W-:Y:S01]  /*18670*/  IADD3 R2, R7, 0x1, RZ ;  /* 0x0000000107027810 */ /* 0x000fe20007ffe0ff */
[----:B------:R-:W-:Y:S01]  /*18680*/  IMAD.MOV.U32 R162, RZ, RZ, R121 ;  /* 0x000000ffffa27224 */ /* 0x000fe200078e0079 */
[----:B------:R-:W-:Y:S01]  /*18690*/  ULDC UR4, c[0x0][0x22c] ;  /* 0x00008b0000047ab9 */ /* 0x000fe20000000800 */
[----:B------:R-:W-:Y:S02]  /*186a0*/  IMAD.MOV.U32 R163, RZ, RZ, R123 ;  /* 0x000000ffffa37224 */ /* 0x000fe400078e007b */
[----:B------:R-:W-:Y:S02]  /*186b0*/  IMAD.MOV.U32 R158, RZ, RZ, R124 ;  /* 0x000000ffff9e7224 */ /* 0x000fe400078e007c */
[----:B------:R-:W-:-:S02]  /*186c0*/  IMAD.MOV.U32 R159, RZ, RZ, R126 ;  /* 0x000000ffff9f7224 */ /* 0x000fc400078e007e */
[----:B------:R-:W-:Y:S02]  /*186d0*/  IMAD.MOV.U32 R170, RZ, RZ, R125 ;  /* 0x000000ffffaa7224 */ /* 0x000fe400078e007d */
[----:B------:R-:W-:Y:S02]  /*186e0*/  IMAD.MOV.U32 R171, RZ, RZ, R127 ;  /* 0x000000ffffab7224 */ /* 0x000fe400078e007f */
[----:B------:R-:W-:Y:S02]  /*186f0*/  IMAD.MOV.U32 R182, RZ, RZ, R129 ;  /* 0x000000ffffb67224 */ /* 0x000fe400078e0081 */
[----:B------:R-:W-:Y:S02]  /*18700*/  IMAD.MOV.U32 R183, RZ, RZ, R131 ;  /* 0x000000ffffb77224 */ /* 0x000fe400078e0083 */
[----:B------:R-:W-:Y:S01]  /*18710*/  IMAD.MOV.U32 R194, RZ, RZ, R133 ;  /* 0x000000ffffc27224 */ /* 0x000fe200078e0085 */
[----:B------:R-:W-:Y:S01]  /*18720*/  MOV R195, R135 ;  /* 0x0000008700c37202 */ /* 0x000fe20000000f00 */
[----:B------:R-:W-:-:S02]  /*18730*/  IMAD.MOV.U32 R206, RZ, RZ, R137 ;  /* 0x000000ffffce7224 */ /* 0x000fc400078e0089 */
[----:B------:R-:W-:Y:S01]  /*18740*/  IMAD.MOV.U32 R207, RZ, RZ, R139 ;  /* 0x000000ffffcf7224 */ /* 0x000fe200078e008b */
[----:B------:R-:W-:Y:S01]  /*18750*/  MOV R218, R141 ;  /* 0x0000008d00da7202 */ /* 0x000fe20000000f00 */
[C---:B-1----:R-:W-:Y:S01]  /*18760*/  IMAD.SHL.U32 R17, R6.reuse, 0x40, RZ ;  /* 0x0000004006117824 */ /* 0x042fe200078e00ff */
[----:B------:R-:W1:Y:S01]  /*18770*/  LDC R5, c[0x0][0x244] ;  /* 0x00009100ff057b82 */ /* 0x000e620000000800 */
[----:B------:R-:W-:Y:S02]  /*18780*/  IMAD.SHL.U32 R12, R6, 0x10, RZ ;  /* 0x00000010060c7824 */ /* 0x000fe400078e00ff */
[----:B------:R-:W-:Y:S01]  /*18790*/  IMAD.MOV.U32 R219, RZ, RZ, R143 ;  /* 0x000000ffffdb7224 */ /* 0x000fe200078e008f */
[----:B------:R-:W-:Y:S01]  /*187a0*/  LOP3.LUT R17, R17, 0x400, RZ, 0xc0, !PT ;  /* 0x0000040011117812 */ /* 0x000fe200078ec0ff */
[----:B------:R-:W-:Y:S01]  /*187b0*/  IMAD.MOV.U32 R226, RZ, RZ, R145 ;  /* 0x000000ffffe27224 */ /* 0x000fe200078e0091 */
[----:B------:R-:W-:Y:S01]  /*187c0*/  LOP3.LUT R19, R12, 0xf0, RZ, 0xc0, !PT ;  /* 0x000000f00c137812 */ /* 0x000fe200078ec0ff */
[----:B------:R-:W-:Y:S01]  /*187d0*/  IMAD.MOV.U32 R227, RZ, RZ, R147 ;  /* 0x000000ffffe37224 */ /* 0x000fe200078e0093 */
[----:B------:R-:W3:Y:S01]  /*187e0*/  LDL.LU R12, [R1+0x860] ;  /* 0x00086000010c7983 */ /* 0x000ee20000300800 */
[----:B------:R-:W-:Y:S01]  /*187f0*/  IMAD.MOV.U32 R230, RZ, RZ, R148 ;  /* 0x000000ffffe67224 */ /* 0x000fe200078e0094 */
[----:B------:R-:W-:Y:S01]  /*18800*/  IADD3 R0, R17, UR12, R19 ;  /* 0x0000000c11007c10 */ /* 0x000fe2000fffe013 */
[C---:B------:R-:W-:Y:S01]  /*18810*/  VIADD R3, R7.reuse, 0x2 ;  /* 0x0000000207037836 */ /* 0x040fe20000000000 */
[----:B------:R-:W4:Y:S01]  /*18820*/  LDL.LU R16, [R1+0x400] ;  /* 0x0004000001107983 */ /* 0x000f220000300800 */
[----:B------:R-:W-:Y:S01]  /*18830*/  LOP3.LUT R6, R6, 0x60, RZ, 0xc0, !PT ;  /* 0x0000006006067812 */ /* 0x000fe200078ec0ff */
[----:B------:R-:W-:Y:S01]  /*18840*/  ULDC.64 UR26, c[0x0][0x228] ;  /* 0x00008a00001a7ab9 */ /* 0x000fe20000000a00 */
[----:B------:R-:W-:Y:S01]  /*18850*/  MOV R231, R150 ;  /* 0x0000009600e77202 */ /* 0x000fe20000000f00 */
[----:B------:R-:W4:Y:S01]  /*18860*/  LDL.LU R17, [R1+0x408] ;  /* 0x0004080001117983 */ /* 0x000f220000300800 */
[----:B------:R-:W-:Y:S01]  /*18870*/  ULDC UR28, c[0x0][0x248] ;  /* 0x00009200001c7ab9 */ /* 0x000fe20000000800 */
[----:B------:R-:W-:Y:S01]  /*18880*/  ULDC.64 UR22, c[0x0][0x228] ;  /* 0x00008a0000167ab9 */ /* 0x000fe20000000a00 */
[----:B------:R-:W-:Y:S01]  /*18890*/  ULDC.64 UR24, c[0x0][0x228] ;  /* 0x00008a0000187ab9 */ /* 0x000fe20000000a00 */
[----:B------:R-:W4:Y:S01]  /*188a0*/  LDL.LU R18, [R1+0x200] ;  /* 0x0002000001127983 */ /* 0x000f220000300800 */
[----:B------:R-:W-:Y:S01]  /*188b0*/  ULDC.64 UR18, c[0x0][0x228] ;  /* 0x00008a0000127ab9 */ /* 0x000fe20000000a00 */
[----:B------:R-:W-:Y:S01]  /*188c0*/  ULDC.64 UR20, c[0x0][0x228] ;  /* 0x00008a0000147ab9 */ /* 0x000fe20000000a00 */
[----:B------:R-:W-:Y:S01]  /*188d0*/  ULDC.64 UR14, c[0x0][0x228] ;  /* 0x00008a00000e7ab9 */ /* 0x000fe20000000a00 */
[----:B------:R-:W4:Y:S01]  /*188e0*/  LDL.LU R19, [R1+0x208] ;  /* 0x0002080001137983 */ /* 0x000f220000300800 */
[----:B------:R-:W-:Y:S01]  /*188f0*/  IMAD R0, R6, 0x8, R0 ;  /* 0x0000000806007824 */ /* 0x000fe200078e0200 */
[----:B------:R-:W-:Y:S01]  /*18900*/  ULDC.64 UR10, c[0x0][0x228] ;  /* 0x00008a00000a7ab9 */ /* 0x000fe20000000a00 */
[----:B------:R-:W-:Y:S01]  /*18910*/  ULDC.64 UR8, c[0x0][0x228] ;  /* 0x00008a0000087ab9 */ /* 0x000fe20000000a00 */
[----:B------:R-:W-:Y:S06]  /*18920*/  BAR.SYNC.DEFER_BLOCKING 0x0 ;  /* 0x0000000000007b1d */ /* 0x000fec0000010000 */
[----:B------:R-:W-:Y:S01]  /*18930*/  ULDC UR6, c[0x0][0x22c] ;  /* 0x00008b0000067ab9 */ /* 0x000fe20000000800 */
[----:B--2---:R-:W-:Y:S01]  /*18940*/  ISETP.GE.AND P2, PT, R7, R13, PT ;  /* 0x0000000d0700720c */ /* 0x004fe20003f46270 */
[----:B------:R-:W-:Y:S01]  /*18950*/  ULDC.64 UR12, c[0x0][0x228] ;  /* 0x00008a00000c7ab9 */ /* 0x000fe20000000a00 */
[----:B----4-:R-:W-:Y:S01]  /*18960*/  STSM.16.M88.4 [R0], R16 ;  /* 0x0000001000007844 */ /* 0x010fe20000000200 */
[----:B------:R-:W-:Y:S01]  /*18970*/  BAR.SYNC.DEFER_BLOCKING 0x0 ;  /* 0x0000000000007b1d */ /* 0x000fe20000010000 */
[----:B---3--:R-:W-:-:S05]  /*18980*/  ISETP.GE.AND P4, PT, R8, R12, PT ;  /* 0x0000000c0800720c */ /* 0x008fca0003f86270 */
[----:B------:R-:W2:Y:S04]  /*18990*/  LDL.LU R12, [R1] ;  /* 0x00000000010c7983 */ /* 0x000ea80000300800 */
[----:B------:R-:W2:Y:S04]  /*189a0*/  LDL.LU R13, [R1+0x8] ;  /* 0x00000800010d7983 */ /* 0x000ea80000300800 */
[----:B------:R-:W3:Y:S01]  /*189b0*/  LDS.128 R16, [R251] ;  /* 0x00000000fb107984 */ /* 0x000ee20000000c00 */
[----:B------:R-:W-:Y:S06]  /*189c0*/  BAR.SYNC.DEFER_BLOCKING 0x0 ;  /* 0x0000000000007b1d */ /* 0x000fec0000010000 */
[----:B---3--:R3:W-:Y:S04]  /*189d0*/  STL.64 [R1+0x600], R16 ;  /* 0x0006001001007387 */ /* 0x0087e80000100a00 */
[----:B------:R4:W-:Y:S04]  /*189e0*/  STL.64 [R1+0x608], R18 ;  /* 0x0006081201007387 */ /* 0x0009e80000100a00 */
[----:B---3--:R-:W3:Y:S04]  /*189f0*/  LDL.LU R16, [R1+0x404] ;  /* 0x0004040001107983 */ /* 0x008ee80000300800 */
[----:B------:R-:W3:Y:S04]  /*18a00*/  LDL.LU R17, [R1+0x40c] ;  /* 0x00040c0001117983 */ /* 0x000ee80000300800 */
[----:B----4-:R-:W3:Y:S04]  /*18a10*/  LDL.LU R18, [R1+0x204] ;  /* 0x0002040001127983 */ /* 0x010ee80000300800 */
[----:B------:R-:W3:Y:S04]  /*18a20*/  LDL.LU R19, [R1+0x20c] ;  /* 0x00020c0001137983 */ /* 0x000ee80000300800 */
[----:B--2---:R2:W-:Y:S01]  /*18a30*/  STSM.16.M88.4 [R0], R12 ;  /* 0x0000000c00007844 */ /* 0x0045e20000000200 */
[----:B------:R-:W-:Y:S06]  /*18a40*/  BAR.SYNC.DEFER_BLOCKING 0x0 ;  /* 0x0000000000007b1d */ /* 0x000fec0000010000 */
[----:B--2---:R-:W2:Y:S04]  /*18a50*/  LDL.LU R12, [R1+0x4] ;  /* 0x00000400010c7983 */ /* 0x004ea80000300800 */
[----:B------:R-:W2:Y:S04]  /*18a60*/  LDL.LU R13, [R1+0xc] ;  /* 0x00000c00010d7983 */ /* 0x000ea80000300800 */
[----:B------:R-:W4:Y:S01]  /*18a70*/  LDS.128 R20, [R251] ;  /* 0x00000000fb147984 */ /* 0x000f220000000c00 */
[----:B------:R-:W-:Y:S06]  /*18a80*/  BAR.SYNC.DEFER_BLOCKING 0x0 ;  /* 0x0000000000007b1d */ /* 0x000fec0000010000 */
[----:B---3--:R-:W-:Y:S02]  /*18a90*/  STSM.16.M88.4 [R0], R16 ;  /* 0x0000001000007844 */ /* 0x008fe40000000200 */
[----:B------:R-:W-:Y:S06]  /*18aa0*/  BAR.SYNC.DEFER_BLOCKING 0x0 ;  /* 0x0000000000007b1d */ /* 0x000fec0000010000 */
[----:B------:R-:W3:Y:S04]  /*18ab0*/  LDS.128 R16, [R251] ;  /* 0x00000000fb107984 */ /* 0x000ee80000000c00 */
[----:B----4-:R-:W-:Y:S04]  /*18ac0*/  STL [R1+0x4], R21 ;  /* 0x0000041501007387 */ /* 0x010fe80000100800 */
[----:B------:R-:W-:Y:S04]  /*18ad0*/  STL.64 [R1+0x8], R22 ;  /* 0x0000081601007387 */ /* 0x000fe80000100a00 */
[----:B---3--:R3:W-:Y:S04]  /*18ae0*/  STL.64 [R1+0x400], R16 ;  /* 0x0004001001007387 */ /* 0x0087e80000100a00 */
[----:B------:R4:W-:Y:S04]  /*18af0*/  STL.64 [R1+0x408], R18 ;  /* 0x0004081201007387 */ /* 0x0009e80000100a00 */
[----:B---3--:R-:W3:Y:S04]  /*18b00*/  LDL.LU R16, [R1+0x410] ;  /* 0x0004100001107983 */ /* 0x008ee80000300800 */
[----:B------:R-:W3:Y:S04]  /*18b10*/  LDL.LU R17, [R1+0x418] ;  /* 0x0004180001117983 */ /* 0x000ee80000300800 */
[----:B----4-:R-:W3:Y:S04]  /*18b20*/  LDL.LU R18, [R1+0x210] ;  /* 0x0002100001127983 */ /* 0x010ee80000300800 */
[----:B------:R-:W3:Y:S01]  /*18b30*/  LDL.LU R19, [R1+0x218] ;  /* 0x0002180001137983 */ /* 0x000ee20000300800 */
[----:B------:R-:W-:Y:S01]  /*18b40*/  BAR.SYNC.DEFER_BLOCKING 0x0 ;  /* 0x0000000000007b1d */ /* 0x000fe20000010000 */
[----:B------:R-:W-:-:S02]  /*18b50*/  IMAD.MOV.U32 R14, RZ, RZ, R25 ;  /* 0x000000ffff0e7224 */ /* 0x000fc400078e0019 */
[----:B------:R-:W-:Y:S01]  /*18b60*/  IMAD.MOV.U32 R15, RZ, RZ, R27 ;  /* 0x000000ffff0f7224 */ /* 0x000fe200078e001b */
[----:B------:R-:W-:-:S04]  /*18b70*/  MOV R250, R20 ;  /* 0x0000001400fa7202 */ /* 0x000fc80000000f00 */
[----:B--2---:R2:W-:Y:S01]  /*18b80*/  STSM.16.M88.4 [R0], R12 ;  /* 0x0000000c00007844 */ /* 0x0045e20000000200 */
[----:B------:R-:W-:Y:S06]  /*18b90*/  BAR.SYNC.DEFER_BLOCKING 0x0 ;  /* 0x0000000000007b1d */ /* 0x000fec0000010000 */
[----:B--2---:R-:W2:Y:S04]  /*18ba0*/  LDL.LU R12, [R1+0x10] ;  /* 0x00001000010c7983 */ /* 0x004ea80000300800 */
[----:B------:R-:W2:Y:S04]  /*18bb0*/  LDL.LU R13, [R1+0x18] ;  /* 0x00001800010d7983 */ /* 0x000ea80000300800 */
[----:B------:R-:W4:Y:S01]  /*18bc0*/  LDS.128 R20, [R251] ;  /* 0x00000000fb147984 */ /* 0x000f220000000c00 */
[----:B------:R-:W-:Y:S06]  /*18bd0*/  BAR.SYNC.DEFER_BLOCKING 0x0 ;  /* 0x0000000000007b1d */ /* 0x000fec0000010000 */
[----:B----4-:R-:W-:Y:S04]  /*18be0*/  STL.64 [R1+0x200], R20 ;  /* 0x0002001401007387 */ /* 0x010fe80000100a00 */
[----:B------:R-:W-:Y:S04]  /*18bf0*/  STL.64 [R1+0x208], R22 ;  /* 0x0002081601007387 */ /* 0x000fe80000100a00 */
[----:B---3--:R-:W-:Y:S01]  /*18c00*/  STSM.16.M88.4 [R0], R16 ;  /* 0x0000001000007844 */ /* 0x008fe20000000200 */
[----:B------:R-:W-:Y:S06]  /*18c10*/  BAR.SYNC.DEFER_BLOCKING 0x0 ;  /* 0x0000000000007b1d */ /* 0x000fec0000010000 */
[----:B------:R-:W3:Y:S04]  /*18c20*/  LDS.128 R16, [R251] ;  /* 0x00000000fb107984 */ /* 0x000ee80000000c00 */
        /* <DEDUP_REMOVED lines=8> */
[----:B------:R-:W-:-:S05]  /*18cb0*/  IMAD.MOV.U32 R15, RZ, RZ, R30 ;  /* 0x000000ffff0f7224 */ /* 0x000fca00078e001e */
        /* <DEDUP_REMOVED lines=58> */
[----:B------:R-:W-:Y:S01]  /*19060*/  IMAD.MOV.U32 R14, RZ, RZ, R33 ;  /* 0x000000ffff0e7224 */ /* 0x000fe200078e0021 */
[----:B------:R-:W-:-:S05]  /*19070*/  MOV R15, R35 ;  /* 0x00000023000f7202 */ /* 0x000fca0000000f00 */
        /* <DEDUP_REMOVED lines=318> */
[----:B------:R-:W-:Y:S01]  /*1a460*/  MOV R14, R65 ;  /* 0x00000041000e7202 */ /* 0x000fe20000000f00 */
        /* <DEDUP_REMOVED lines=251> */
[----:B------:R-:W3:Y:S02]  /*1b420*/  LDS.128 R20, [R251] ;  /* 0x00000000fb147984 */ /* 0x000ee40000000c00 */
[----:B---3--:R-:W-:-:S02]  /*1b430*/  MOV R252, R23 ;  /* 0x0000001700fc7202 */ /* 0x008fc40000000f00 */
[----:B------:R-:W-:Y:S04]  /*1b440*/  STL.64 [R1+0x710], R20 ;  /* 0x0007101401007387 */ /* 0x000fe80000100a00 */
[----:B------:R-:W-:Y:S04]  /*1b450*/  STL [R1+0x718], R22 ;  /* 0x0007181601007387 */ /* 0x000fe80000100800 */
[----:B------:R-:W-:Y:S04]  /*1b460*/  STL [R1+0x9c0], R252 ;  /* 0x0009c0fc01007387 */ /* 0x000fe80000100800 */
[----:B------:R-:W3:Y:S04]  /*1b470*/  LDL.LU R16, [R1+0x514] ;  /* 0x0005140001107983 */ /* 0x000ee80000300800 */
[----:B------:R-:W3:Y:S04]  /*1b480*/  LDL.LU R17, [R1+0x51c] ;  /* 0x00051c0001117983 */ /* 0x000ee80000300800 */
[----:B------:R-:W3:Y:S04]  /*1b490*/  LDL.LU R18, [R1+0x314] ;  /* 0x0003140001127983 */ /* 0x000ee80000300800 */
        /* <DEDUP_REMOVED lines=10> */
[----:B----4-:R-:W-:Y:S04]  /*1b540*/  STL [R1+0x9d0], R244 ;  /* 0x0009d0f401007387 */ /* 0x010fe80000100800 */
[----:B------:R-:W-:Y:S04]  /*1b550*/  STL [R1+0x9cc], R245 ;  /* 0x0009ccf501007387 */ /* 0x000fe80000100800 */
[----:B------:R-:W-:Y:S04]  /*1b560*/  STL [R1+0x9c8], R246 ;  /* 0x0009c8f601007387 */ /* 0x000fe80000100800 */
[----:B------:R-:W-:Y:S04]  /*1b570*/  STL [R1+0x9c4], R247 ;  /* 0x0009c4f701007387 */ /* 0x000fe80000100800 */
[----:B---3--:R-:W-:Y:S01]  /*1b580*/  STSM.16.M88.4 [R0], R16 ;  /* 0x0000001000007844 */ /* 0x008fe20000000200 */
[----:B------:R-:W-:Y:S06]  /*1b590*/  BAR.SYNC.DEFER_BLOCKING 0x0 ;  /* 0x0000000000007b1d */ /* 0x000fec0000010000 */
[----:B------:R-:W3:Y:S04]  /*1b5a0*/  LDS.128 R240, [R251] ;  /* 0x00000000fbf07984 */ /* 0x000ee80000000c00 */
[----:B---3--:R-:W-:Y:S04]  /*1b5b0*/  STL [R1+0x9e0], R240 ;  /* 0x0009e0f001007387 */ /* 0x008fe80000100800 */
[----:B------:R-:W-:Y:S04]  /*1b5c0*/  STL [R1+0x9dc], R241 ;  /* 0x0009dcf101007387 */ /* 0x000fe80000100800 */
[----:B------:R-:W-:Y:S04]  /*1b5d0*/  STL [R1+0x9d8], R242 ;  /* 0x0009d8f201007387 */ /* 0x000fe80000100800 */
[----:B------:R-:W-:Y:S04]  /*1b5e0*/  STL [R1+0x9d4], R243 ;  /* 0x0009d4f301007387 */ /* 0x000fe80000100800 */
[----:B------:R-:W3:Y:S04]  /*1b5f0*/  LDL.LU R20, [R1+0x520] ;  /* 0x0005200001147983 */ /* 0x000ee80000300800 */
[----:B------:R-:W3:Y:S04]  /*1b600*/  LDL.LU R21, [R1+0x528] ;  /* 0x0005280001157983 */ /* 0x000ee80000300800 */
[----:B------:R-:W3:Y:S04]  /*1b610*/  LDL.LU R22, [R1+0x320] ;  /* 0x0003200001167983 */ /* 0x000ee80000300800 */
[----:B------:R-:W3:Y:S04]  /*1b620*/  LDL.LU R23, [R1+0x328] ;  /* 0x0003280001177983 */ /* 0x000ee80000300800 */
[----:B------:R-:W4:Y:S04]  /*1b630*/  LDL.LU R16, [R1+0x120] ;  /* 0x0001200001107983 */ /* 0x000f280000300800 */
[----:B------:R-:W4:Y:S01]  /*1b640*/  LDL.LU R17, [R1+0x128] ;  /* 0x0001280001117983 */ /* 0x000f220000300800 */
[----:B------:R-:W-:Y:S01]  /*1b650*/  BAR.SYNC.DEFER_BLOCKING 0x0 ;  /* 0x0000000000007b1d */ /* 0x000fe20000010000 */
[----:B------:R-:W-:-:S02]  /*1b660*/  IMAD.MOV.U32 R14, RZ, RZ, R93 ;  /* 0x000000ffff0e7224 */ /* 0x000fc400078e005d */
[----:B------:R-:W-:-:S05]  /*1b670*/  IMAD.MOV.U32 R15, RZ, RZ, R95 ;  /* 0x000000ffff0f7224 */ /* 0x000fca00078e005f */
[----:B--2---:R-:W-:Y:S01]  /*1b680*/  STSM.16.M88.4 [R0], R12 ;  /* 0x0000000c00007844 */ /* 0x004fe20000000200 */
[----:B------:R-:W-:Y:S06]  /*1b690*/  BAR.SYNC.DEFER_BLOCKING 0x0 ;  /* 0x0000000000007b1d */ /* 0x000fec0000010000 */
[----:B------:R-:W2:Y:S02]  /*1b6a0*/  LDS.128 R236, [R251] ;  /* 0x00000000fbec7984 */ /* 0x000ea40000000c00 */
[----:B------:R-:W-:Y:S01]  /*1b6b0*/  BAR.SYNC.DEFER_BLOCKING 0x0 ;  /* 0x0000000000007b1d */ /* 0x000fe20000010000 */
[----:B------:R-:W-:-:S02]  /*1b6c0*/  IMAD.MOV.U32 R18, RZ, RZ, R96 ;  /* 0x000000ffff127224 */ /* 0x000fc400078e0060 */
[----:B------:R-:W-:-:S03]  /*1b6d0*/  IMAD.MOV.U32 R19, RZ, RZ, R98 ;  /* 0x000000ffff137224 */ /* 0x000fc600078e0062 */
[----:B--2---:R-:W-:Y:S04]  /*1b6e0*/  STL [R1+0x9f0], R236 ;  /* 0x0009f0ec01007387 */ /* 0x004fe80000100800 */
[----:B------:R-:W-:Y:S04]  /*1b6f0*/  STL [R1+0x9ec], R237 ;  /* 0x0009eced01007387 */ /* 0x000fe80000100800 */
[----:B------:R-:W-:Y:S04]  /*1b700*/  STL [R1+0x9e8], R238 ;  /* 0x0009e8ee01007387 */ /* 0x000fe80000100800 */
[----:B------:R-:W-:Y:S04]  /*1b710*/  STL [R1+0x9e4], R239 ;  /* 0x0009e4ef01007387 */ /* 0x000fe80000100800 */
[----:B---3--:R-:W-:Y:S01]  /*1b720*/  STSM.16.M88.4 [R0], R20 ;  /* 0x0000001400007844 */ /* 0x008fe20000000200 */
[----:B------:R-:W-:Y:S06]  /*1b730*/  BAR.SYNC.DEFER_BLOCKING 0x0 ;  /* 0x0000000000007b1d */ /* 0x000fec0000010000 */
[----:B------:R-:W2:Y:S02]  /*1b740*/  LDS.128 R12, [R251] ;  /* 0x00000000fb0c7984 */ /* 0x000ea40000000c00 */
[----:B------:R-:W-:Y:S06]  /*1b750*/  BAR.SYNC.DEFER_BLOCKING 0x0 ;  /* 0x0000000000007b1d */ /* 0x000fec0000010000 */
[----:B----4-:R3:W-:Y:S02]  /*1b760*/  STSM.16.M88.4 [R0], R16 ;  /* 0x0000001000007844 */ /* 0x0107e40000000200 */
[----:B------:R-:W-:Y:S06]  /*1b770*/  BAR.SYNC.DEFER_BLOCKING 0x0 ;  /* 0x0000000000007b1d */ /* 0x000fec0000010000 */
[----:B---3--:R-:W3:Y:S04]  /*1b780*/  LDL.LU R16, [R1+0x524] ;  /* 0x0005240001107983 */ /* 0x008ee80000300800 */
[----:B------:R-:W3:Y:S04]  /*1b790*/  LDL.LU R17, [R1+0x52c] ;  /* 0x00052c0001117983 */ /* 0x000ee80000300800 */
[----:B------:R-:W3:Y:S04]  /*1b7a0*/  LDL.LU R18, [R1+0x324] ;  /* 0x0003240001127983 */ /* 0x000ee80000300800 */
[----:B------:R-:W3:Y:S04]  /*1b7b0*/  LDL.LU R19, [R1+0x32c] ;  /* 0x00032c0001137983 */ /* 0x000ee80000300800 */
[----:B------:R-:W4:Y:S04]  /*1b7c0*/  LDL.LU R36, [R1+0x124] ;  /* 0x0001240001247983 */ /* 0x000f280000300800 */
[----:B------:R-:W4:Y:S04]  /*1b7d0*/  LDL.LU R37, [R1+0x12c] ;  /* 0x00012c0001257983 */ /* 0x000f280000300800 */
[----:B------:R-:W2:Y:S04]  /*1b7e0*/  LDL.LU R40, [R1+0x530] ;  /* 0x0005300001287983 */ /* 0x000ea80000300800 */
[----:B------:R-:W2:Y:S04]  /*1b7f0*/  LDL.LU R41, [R1+0x538] ;  /* 0x0005380001297983 */ /* 0x000ea80000300800 */
[----:B------:R-:W2:Y:S04]  /*1b800*/  LDL.LU R42, [R1+0x330] ;  /* 0x00033000012a7983 */ /* 0x000ea80000300800 */
[----:B------:R-:W2:Y:S04]  /*1b810*/  LDL.LU R43, [R1+0x338] ;  /* 0x00033800012b7983 */ /* 0x000ea80000300800 */
[----:B------:R-:W2:Y:S04]  /*1b820*/  LDL.LU R32, [R1+0x130] ;  /* 0x0001300001207983 */ /* 0x000ea80000300800 */
[----:B------:R-:W2:Y:S04]  /*1b830*/  LDL.LU R33, [R1+0x138] ;  /* 0x0001380001217983 */ /* 0x000ea80000300800 */
[----:B------:R-:W1:Y:S01]  /*1b840*/  LDS.128 R28, [R251] ;  /* 0x00000000fb1c7984 */ /* 0x000e620000000c00 */
[----:B------:R-:W-:Y:S01]  /*1b850*/  BAR.SYNC.DEFER_BLOCKING 0x0 ;  /* 0x0000000000007b1d */ /* 0x000fe20000010000 */
[----:B------:R-:W-:-:S02]  /*1b860*/  IMAD.MOV.U32 R38, RZ, RZ, R97 ;  /* 0x000000ffff267224 */ /* 0x000fc400078e0061 */
[----:B------:R-:W-:Y:S01]  /*1b870*/  IMAD.MOV.U32 R39, RZ, RZ, R99 ;  /* 0x000000ffff277224 */ /* 0x000fe200078e0063 */
[----:B------:R-:W-:Y:S01]  /*1b880*/  MOV R34, R100 ;  /* 0x0000006400227202 */ /* 0x000fe20000000f00 */
[----:B------:R-:W-:Y:S01]  /*1b890*/  IMAD.MOV.U32 R35, RZ, RZ, R102 ;  /* 0x000000ffff237224 */ /* 0x000fe200078e0066 */
[----:B---3--:R-:W-:Y:S02]  /*1b8a0*/  STSM.16.M88.4 [R0], R16 ;  /* 0x0000001000007844 */ /* 0x008fe40000000200 */
[----:B------:R-:W-:Y:S06]  /*1b8b0*/  BAR.SYNC.DEFER_BLOCKING 0x0 ;  /* 0x0000000000007b1d */ /* 0x000fec0000010000 */
[----:B------:R-:W3:Y:S02]  /*1b8c0*/  LDS.128 R24, [R251] ;  /* 0x00000000fb187984 */ /* 0x000ee40000000c00 */
[----:B------:R-:W-:Y:S06]  /*1b8d0*/  BAR.SYNC.DEFER_BLOCKING 0x0 ;  /* 0x0000000000007b1d */ /* 0x000fec0000010000 */
[----:B----4-:R-:W-:Y:S02]  /*1b8e0*/  STSM.16.M88.4 [R0], R36 ;  /* 0x0000002400007844 */ /* 0x010fe40000000200 */
[----:B------:R-:W-:Y:S06]  /*1b8f0*/  BAR.SYNC.DEFER_BLOCKING 0x0 ;  /* 0x0000000000007b1d */ /* 0x000fec0000010000 */
[----:B------:R-:W4:Y:S02]  /*1b900*/  LDS.128 R20, [R251] ;  /* 0x00000000fb147984 */ /* 0x000f240000000c00 */
[----:B------:R-:W-:Y:S06]  /*1b910*/  BAR.SYNC.DEFER_BLOCKING 0x0 ;  /* 0x0000000000007b1d */ /* 0x000fec0000010000 */
[----:B--2---:R-:W-:Y:S02]  /*1b920*/  STSM.16.M88.4 [R0], R40 ;  /* 0x0000002800007844 */ /* 0x004fe40000000200 */
[----:B------:R-:W-:Y:S06]  /*1b930*/  BAR.SYNC.DEFER_BLOCKING 0x0 ;  /* 0x0000000000007b1d */ /* 0x000fec0000010000 */
[----:B------:R-:W2:Y:S02]  /*1b940*/  LDS.128 R16, [R251] ;  /* 0x00000000fb107984 */ /* 0x000ea40000000c00 */
[----:B------:R-:W-:Y:S06]  /*1b950*/  BAR.SYNC.DEFER_BLOCKING 0x0 ;  /* 0x0000000000007b1d */ /* 0x000fec0000010000 */
[----:B------:R1:W-:Y:S02]  /*1b960*/  STSM.16.M88.4 [R0], R32 ;  /* 0x0000002000007844 */ /* 0x0003e40000000200 */
[----:B------:R-:W-:Y:S06]  /*1b970*/  BAR.SYNC.DEFER_BLOCKING 0x0 ;  /* 0x0000000000007b1d */ /* 0x000fec0000010000 */
[----:B-1----:R-:W3:Y:S04]  /*1b980*/  LDL.LU R32, [R1+0x534] ;  /* 0x0005340001207983 */ /* 0x002ee80000300800 */
        /* <DEDUP_REMOVED lines=14> */
[----:B------:R-:W-:Y:S02]  /*1ba70*/  IMAD.MOV.U32 R39, RZ, RZ, R103 ;  /* 0x000000ffff277224 */ /* 0x000fe400078e0067 */
[----:B------:R-:W-:Y:S02]  /*1ba80*/  IMAD.MOV.U32 R50, RZ, RZ, R104 ;  /* 0x000000ffff327224 */ /* 0x000fe400078e0068 */
[----:B------:R-:W-:Y:S01]  /*1ba90*/  IMAD.MOV.U32 R51, RZ, RZ, R106 ;  /* 0x000000ffff337224 */ /* 0x000fe200078e006a */
[----:B---3--:R-:W-:Y:S01]  /*1baa0*/  STSM.16.M88.4 [R0], R32 ;  /* 0x0000002000007844 */ /* 0x008fe20000000200 */
        /* <DEDUP_REMOVED lines=27> */
[----:B------:R-:W-:Y:S01]  /*1bc60*/  IMAD.MOV.U32 R70, RZ, RZ, R105 ;  /* 0x000000ffff467224 */ /* 0x000fe200078e0069 */
[----:B------:R-:W-:Y:S01]  /*1bc70*/  MOV R71, R107 ;  /* 0x0000006b00477202 */ /* 0x000fe20000000f00 */
[----:B------:R-:W-:-:S02]  /*1bc80*/  IMAD.MOV.U32 R66, RZ, RZ, R108 ;  /* 0x000000ffff427224 */ /* 0x000fc400078e006c */
        /* <DEDUP_REMOVED lines=61> */
[----:B------:R-:W-:Y:S01]  /*1c060*/  MOV R102, R113 ;  /* 0x0000007100667202 */ /* 0x000fe20000000f00 */
[----:B------:R-:W-:-:S02]  /*1c070*/  IMAD.MOV.U32 R103, RZ, RZ, R115 ;  /* 0x000000ffff677224 */ /* 0x000fc400078e0073 */
[----:B------:R-:W-:Y:S02]  /*1c080*/  IMAD.MOV.U32 R98, RZ, RZ, R116 ;  /* 0x000000ffff627224 */ /* 0x000fe400078e0074 */
[----:B------:R-:W-:Y:S01]  /*1c090*/  IMAD.MOV.U32 R99, RZ, RZ, R118 ;  /* 0x000000ffff637224 */ /* 0x000fe200078e0076 */
[----:B---3--:R-:W-:Y:S01]  /*1c0a0*/  STSM.16.M88.4 [R0], R80 ;  /* 0x0000005000007844 */ /* 0x008fe20000000200 */
[----:B------:R-:W-:Y:S06]  /*1c0b0*/  BAR.SYNC.DEFER_BLOCKING 0x0 ;  /* 0x0000000000007b1d */ /* 0x000fec0000010000 */
[----:B------:R-:W3:Y:S02]  /*1c0c0*/  LDS.128 R88, [R251] ;  /* 0x00000000fb587984 */ /* 0x000ee40000000c00 */
[----:B------:R-:W-:Y:S06]  /*1c0d0*/  BAR.SYNC.DEFER_BLOCKING 0x0 ;  /* 0x0000000000007b1d */ /* 0x000fec0000010000 */
[----:B----4-:R4:W-:Y:S02]  /*1c0e0*/  STSM.16.M88.4 [R0], R100 ;  /* 0x0000006400007844 */ /* 0x0109e40000000200 */
[----:B------:R-:W-:Y:S06]  /*1c0f0*/  BAR.SYNC.DEFER_BLOCKING 0x0 ;  /* 0x0000000000007b1d */ /* 0x000fec0000010000 */
[----:B------:R-:W3:Y:S02]  /*1c100*/  LDS.128 R84, [R251] ;  /* 0x00000000fb547984 */ /* 0x000ee40000000c00 */
[----:B------:R-:W-:Y:S06]  /*1c110*/  BAR.SYNC.DEFER_BLOCKING 0x0 ;  /* 0x0000000000007b1d */ /* 0x000fec0000010000 */
[----:B--2---:R-:W-:Y:S02]  /*1c120*/  STSM.16.M88.4 [R0], R104 ;  /* 0x0000006800007844 */ /* 0x004fe40000000200 */
[----:B------:R-:W-:Y:S06]  /*1c130*/  BAR.SYNC.DEFER_BLOCKING 0x0 ;  /* 0x0000000000007b1d */ /* 0x000fec0000010000 */
[----:B------:R-:W2:Y:S02]  /*1c140*/  LDS.128 R80, [R251] ;  /* 0x00000000fb507984 */ /* 0x000ea40000000c00 */
[----:B------:R-:W-:Y:S06]  /*1c150*/  BAR.SYNC.DEFER_BLOCKING 0x0 ;  /* 0x0000000000007b1d */ /* 0x000fec0000010000 */
[----:B------:R1:W-:Y:S01]  /*1c160*/  STSM.16.M88.4 [R0], R96 ;  /* 0x0000006000007844 */ /* 0x0003e20000000200 */
[----:B----4-:R-:W-:-:S02]  /*1c170*/  IMAD.MOV.U32 R102, RZ, RZ, R117 ;  /* 0x000000ffff667224 */ /* 0x010fc400078e0075 */
[----:B------:R-:W-:Y:S01]  /*1c180*/  IMAD.MOV.U32 R103, RZ, RZ, R119 ;  /* 0x000000ffff677224 */ /* 0x000fe200078e0077 */
[----:B------:R-:W-:Y:S06]  /*1c190*/  BAR.SYNC.DEFER_BLOCKING 0x0 ;  /* 0x0000000000007b1d */ /* 0x000fec0000010000 */
[----:B-1----:R-:W4:Y:S04]  /*1c1a0*/  LDL.LU R96, [R1+0x574] ;  /* 0x0005740001607983 */ /* 0x002f280000300800 */
[----:B------:R-:W4:Y:S04]  /*1c1b0*/  LDL.LU R97, [R1+0x57c] ;  /* 0x00057c0001617983 */ /* 0x000f280000300800 */
[----:B------:R-:W4:Y:S04]  /*1c1c0*/  LDL.LU R98, [R1+0x374] ;  /* 0x0003740001627983 */ /* 0x000f280000300800 */
[----:B------:R-:W4:Y:S04]  /*1c1d0*/  LDL.LU R99, [R1+0x37c] ;  /* 0x00037c0001637983 */ /* 0x000f280000300800 */
[----:B------:R-:W3:Y:S04]  /*1c1e0*/  LDL.LU R100, [R1+0x174] ;  /* 0x0001740001647983 */ /* 0x000ee80000300800 */
[----:B------:R-:W3:Y:S04]  /*1c1f0*/  LDL.LU R101, [R1+0x17c] ;  /* 0x00017c0001657983 */ /* 0x000ee80000300800 */
        /* <DEDUP_REMOVED lines=9> */
[----:B------:R-:W-:-:S04]  /*1c290*/  MOV R115, R122 ;  /* 0x0000007a00737202 */ /* 0x000fc80000000f00 */
[----:B----4-:R-:W-:Y:S02]  /*1c2a0*/  STSM.16.M88.4 [R0], R96 ;  /* 0x0000006000007844 */ /* 0x010fe40000000200 */
[----:B------:R-:W-:Y:S06]  /*1c2b0*/  BAR.SYNC.DEFER_BLOCKING 0x0 ;  /* 0x0000000000007b1d */ /* 0x000fec0000010000 */
[----:B------:R-:W4:Y:S02]  /*1c2c0*/  LDS.128 R104, [R251] ;  /* 0x00000000fb687984 */ /* 0x000f240000000c00 */
[----:B------:R-:W-:Y:S06]  /*1c2d0*/  BAR.SYNC.DEFER_BLOCKING 0x0 ;  /* 0x0000000000007b1d */ /* 0x000fec0000010000 */
[----:B---3--:R-:W-:Y:S02]  /*1c2e0*/  STSM.16.M88.4 [R0], R100 ;  /* 0x0000006400007844 */ /* 0x008fe40000000200 */
[----:B------:R-:W-:Y:S06]  /*1c2f0*/  BAR.SYNC.DEFER_BLOCKING 0x0 ;  /* 0x0000000000007b1d */ /* 0x000fec0000010000 */
[----:B------:R-:W3:Y:S02]  /*1c300*/  LDS.128 R100, [R251] ;  /* 0x00000000fb647984 */ /* 0x000ee40000000c00 */
[----:B------:R-:W-:Y:S06]  /*1c310*/  BAR.SYNC.DEFER_BLOCKING 0x0 ;  /* 0x0000000000007b1d */ /* 0x000fec0000010000 */
[----:B--2---:R-:W-:Y:S02]  /*1c320*/  STSM.16.M88.4 [R0], R116 ;  /* 0x0000007400007844 */ /* 0x004fe40000000200 */
[----:B------:R-:W-:Y:S06]  /*1c330*/  BAR.SYNC.DEFER_BLOCKING 0x0 ;  /* 0x0000000000007b1d */ /* 0x000fec0000010000 */
[----:B------:R-:W2:Y:S02]  /*1c340*/  LDS.128 R96, [R251] ;  /* 0x00000000fb607984 */ /* 0x000ea40000000c00 */
[----:B------:R-:W-:Y:S06]  /*1c350*/  BAR.SYNC.DEFER_BLOCKING 0x0 ;  /* 0x0000000000007b1d */ /* 0x000fec0000010000 */
[----:B------:R1:W-:Y:S02]  /*1c360*/  STSM.16.M88.4 [R0], R112 ;  /* 0x0000007000007844 */ /* 0x0003e40000000200 */
        /* <DEDUP_REMOVED lines=14> */
[----:B------:R-:W-:Y:S06]  /*1c450*/  BAR.SYNC.DEFER_BLOCKING 0x0 ;  /* 0x0000000000007b1d */ /* 0x000fec0000010000 */
        /* <DEDUP_REMOVED lines=20> */
[----:B------:R-:W1:Y:S01]  /*1c5a0*/  LDS.128 R164, [R251] ;  /* 0x00000000fba47984 */ /* 0x000e620000000c00 */
[----:B------:R-:W-:Y:S06]  /*1c5b0*/  BAR.SYNC.DEFER_BLOCKING 0x0 ;  /* 0x0000000000007b1d */ /* 0x000fec0000010000 */
[----:B------:R-:W2:Y:S04]  /*1c5c0*/  LDL.LU R124, [R1+0x5a0] ;  /* 0x0005a000017c7983 */ /* 0x000ea80000300800 */
[----:B------:R-:W2:Y:S04]  /*1c5d0*/  LDL.LU R125, [R1+0x5a8] ;  /* 0x0005a800017d7983 */ /* 0x000ea80000300800 */
[----:B------:R-:W2:Y:S04]  /*1c5e0*/  LDL.LU R126, [R1+0x3a0] ;  /* 0x0003a000017e7983 */ /* 0x000ea80000300800 */
[----:B------:R-:W2:Y:S04]  /*1c5f0*/  LDL.LU R127, [R1+0x3a8] ;  /* 0x0003a800017f7983 */ /* 0x000ea80000300800 */
[----:B----4-:R-:W-:Y:S01]  /*1c600*/  STSM.16.M88.4 [R0], R156 ;  /* 0x0000009c00007844 */ /* 0x010fe20000000200 */
[----:B------:R-:W-:Y:S06]  /*1c610*/  BAR.SYNC.DEFER_BLOCKING 0x0 ;  /* 0x0000000000007b1d */ /* 0x000fec0000010000 */
[----:B------:R-:W4:Y:S02]  /*1c620*/  LDS.128 R160, [R251] ;  /* 0x00000000fba07984 */ /* 0x000f240000000c00 */
[----:B------:R-:W-:Y:S06]  /*1c630*/  BAR.SYNC.DEFER_BLOCKING 0x0 ;  /* 0x0000000000007b1d */ /* 0x000fec0000010000 */
[----:B---3--:R3:W-:Y:S02]  /*1c640*/  STSM.16.M88.4 [R0], R168 ;  /* 0x000000a800007844 */ /* 0x0087e40000000200 */
[----:B------:R-:W-:Y:S06]  /*1c650*/  BAR.SYNC.DEFER_BLOCKING 0x0 ;  /* 0x0000000000007b1d */ /* 0x000fec0000010000 */
[----:B---3--:R-:W3:Y:S04]  /*1c660*/  LDL.LU R168, [R1+0x1a0] ;  /* 0x0001a00001a87983 */ /* 0x008ee80000300800 */
[----:B------:R-:W3:Y:S04]  /*1c670*/  LDL.LU R169, [R1+0x1a8] ;  /* 0x0001a80001a97983 */ /* 0x000ee80000300800 */
[----:B------:R-:W4:Y:S01]  /*1c680*/  LDS.128 R156, [R251] ;  /* 0x00000000fb9c7984 */ /* 0x000f220000000c00 */
[----:B------:R-:W-:Y:S06]  /*1c690*/  BAR.SYNC.DEFER_BLOCKING 0x0 ;  /* 0x0000000000007b1d */ /* 0x000fec0000010000 */
[----:B--2---:R-:W-:Y:S02]  /*1c6a0*/  STSM.16.M88.4 [R0], R124 ;  /* 0x0000007c00007844 */ /* 0x004fe40000000200 */
[----:B------:R-:W-:Y:S01]  /*1c6b0*/  BAR.SYNC.DEFER_BLOCKING 0x0 ;  /* 0x0000000000007b1d */ /* 0x000fe20000010000 */
[----:B------:R-:W-:Y:S01]  /*1c6c0*/  MOV R170, R128 ;  /* 0x0000008000aa7202 */ /* 0x000fe20000000f00 */
[----:B------:R-:W-:-:S04]  /*1c6d0*/  IMAD.MOV.U32 R171, RZ, RZ, R130 ;  /* 0x000000ffffab7224 */ /* 0x000fc800078e0082 */
[----:B------:R-:W2:Y:S02]  /*1c6e0*/  LDS.128 R124, [R251] ;  /* 0x00000000fb7c7984 */ /* 0x000ea40000000c00 */
[----:B------:R-:W-:Y:S06]  /*1c6f0*/  BAR.SYNC.DEFER_BLOCKING 0x0 ;  /* 0x0000000000007b1d */ /* 0x000fec0000010000 */
[----:B---3--:R3:W-:Y:S02]  /*1c700*/  STSM.16.M88.4 [R0], R168 ;  /* 0x000000a800007844 */ /* 0x0087e40000000200 */
[----:B------:R-:W-:Y:S06]  /*1c710*/  BAR.SYNC.DEFER_BLOCKING 0x0 ;  /* 0x0000000000007b1d */ /* 0x000fec0000010000 */
[----:B---3--:R-:W3:Y:S04]  /*1c720*/  LDL.LU R168, [R1+0x5a4] ;  /* 0x0005a40001a87983 */ /* 0x008ee80000300800 */
[----:B------:R-:W3:Y:S04]  /*1c730*/  LDL.LU R169, [R1+0x5ac] ;  /* 0x0005ac0001a97983 */ /* 0x000ee80000300800 */
[----:B------:R-:W3:Y:S04]  /*1c740*/  LDL.LU R170, [R1+0x3a4] ;  /* 0x0003a40001aa7983 */ /* 0x000ee80000300800 */
[----:B------:R-:W3:Y:S04]  /*1c750*/  LDL.LU R171, [R1+0x3ac] ;  /* 0x0003ac0001ab7983 */ /* 0x000ee80000300800 */
[----:B------:R-:W4:Y:S04]  /*1c760*/  LDL.LU R180, [R1+0x1a4] ;  /* 0x0001a40001b47983 */ /* 0x000f280000300800 */
[----:B------:R-:W4:Y:S04]  /*1c770*/  LDL.LU R181, [R1+0x1ac] ;  /* 0x0001ac0001b57983 */ /* 0x000f280000300800 */
[----:B------:R-:W2:Y:S01]  /*1c780*/  LDS.128 R176, [R251] ;  /* 0x00000000fbb07984 */ /* 0x000ea20000000c00 */
[----:B------:R-:W-:Y:S06]  /*1c790*/  BAR.SYNC.DEFER_BLOCKING 0x0 ;  /* 0x0000000000007b1d */ /* 0x000fec0000010000 */
[----:B------:R-:W2:Y:S04]  /*1c7a0*/  LDL.LU R128, [R1+0x5b0] ;  /* 0x0005b00001807983 */ /* 0x000ea80000300800 */
[----:B------:R-:W2:Y:S04]  /*1c7b0*/  LDL.LU R129, [R1+0x5b8] ;  /* 0x0005b80001817983 */ /* 0x000ea80000300800 */
[----:B------:R-:W2:Y:S04]  /*1c7c0*/  LDL.LU R130, [R1+0x3b0] ;  /* 0x0003b00001827983 */ /* 0x000ea80000300800 */
[----:B------:R-:W2:Y:S04]  /*1c7d0*/  LDL.LU R131, [R1+0x3b8] ;  /* 0x0003b80001837983 */ /* 0x000ea80000300800 */
[----:B---3--:R-:W-:Y:S01]  /*1c7e0*/  STSM.16.M88.4 [R0], R168 ;  /* 0x000000a800007844 */ /* 0x008fe20000000200 */
[----:B------:R-:W-:Y:S06]  /*1c7f0*/  BAR.SYNC.DEFER_BLOCKING 0x0 ;  /* 0x0000000000007b1d */ /* 0x000fec0000010000 */
[----:B------:R-:W3:Y:S02]  /*1c800*/  LDS.128 R172, [R251] ;  /* 0x00000000fbac7984 */ /* 0x000ee40000000c00 */
[----:B------:R-:W-:Y:S06]  /*1c810*/  BAR.SYNC.DEFER_BLOCKING 0x0 ;  /* 0x0000000000007b1d */ /* 0x000fec0000010000 */
[----:B----4-:R4:W-:Y:S02]  /*1c820*/  STSM.16.M88.4 [R0], R180 ;  /* 0x000000b400007844 */ /* 0x0109e40000000200 */
[----:B------:R-:W-:Y:S06]  /*1c830*/  BAR.SYNC.DEFER_BLOCKING 0x0 ;  /* 0x0000000000007b1d */ /* 0x000fec0000010000 */
[----:B----4-:R-:W4:Y:S04]  /*1c840*/  LDL.LU R180, [R1+0x1b0] ;  /* 0x0001b00001b47983 */ /* 0x010f280000300800 */
[----:B------:R-:W4:Y:S04]  /*1c850*/  LDL.LU R181, [R1+0x1b8] ;  /* 0x0001b80001b57983 */ /* 0x000f280000300800 */
[----:B------:R-:W3:Y:S01]  /*1c860*/  LDS.128 R168, [R251] ;  /* 0x00000000fba87984 */ /* 0x000ee20000000c00 */
[----:B------:R-:W-:Y:S06]  /*1c870*/  BAR.SYNC.DEFER_BLOCKING 0x0 ;  /* 0x0000000000007b1d */ /* 0x000fec0000010000 */
[----:B--2---:R-:W-:Y:S02]  /*1c880*/  STSM.16.M88.4 [R0], R128 ;  /* 0x0000008000007844 */ /* 0x004fe40000000200 */
[----:B------:R-:W-:Y:S01]  /*1c890*/  BAR.SYNC.DEFER_BLOCKING 0x0 ;  /* 0x0000000000007b1d */ /* 0x000fe20000010000 */
[----:B------:R-:W-:-:S02]  /*1c8a0*/  IMAD.MOV.U32 R182, RZ, RZ, R132 ;  /* 0x000000ffffb67224 */ /* 0x000fc400078e0084 */
[----:B------:R-:W-:-:S03]  /*1c8b0*/  IMAD.MOV.U32 R183, RZ, RZ, R134 ;  /* 0x000000ffffb77224 */ /* 0x000fc600078e0086 */
[----:B------:R-:W2:Y:S02]  /*1c8c0*/  LDS.128 R128, [R251] ;  /* 0x00000000fb807984 */ /* 0x000ea40000000c00 */
[----:B------:R-:W-:Y:S06]  /*1c8d0*/  BAR.SYNC.DEFER_BLOCKING 0x0 ;  /* 0x0000000000007b1d */ /* 0x000fec0000010000 */
[----:B----4-:R4:W-:Y:S02]  /*1c8e0*/  STSM.16.M88.4 [R0], R180 ;  /* 0x000000b400007844 */ /* 0x0109e40000000200 */
[----:B------:R-:W-:Y:S06]  /*1c8f0*/  BAR.SYNC.DEFER_BLOCKING 0x0 ;  /* 0x0000000000007b1d */ /* 0x000fec0000010000 */
[----:B----4-:R-:W4:Y:S04]  /*1c900*/  LDL.LU R180, [R1+0x5b4] ;  /* 0x0005b40001b47983 */ /* 0x010f280000300800 */
[----:B------:R-:W4:Y:S04]  /*1c910*/  LDL.LU R181, [R1+0x5bc] ;  /* 0x0005bc0001b57983 */ /* 0x000f280000300800 */
[----:B------:R-:W4:Y:S04]  /*1c920*/  LDL.LU R182, [R1+0x3b4] ;  /* 0x0003b40001b67983 */ /* 0x000f280000300800 */
[----:B------:R-:W4:Y:S04]  /*1c930*/  LDL.LU R183, [R1+0x3bc] ;  /* 0x0003bc0001b77983 */ /* 0x000f280000300800 */
[----:B------:R-:W3:Y:S04]  /*1c940*/  LDL.LU R192, [R1+0x1b4] ;  /* 0x0001b40001c07983 */ /* 0x000ee80000300800 */
[----:B------:R-:W3:Y:S04]  /*1c950*/  LDL.LU R193, [R1+0x1bc] ;  /* 0x0001bc0001c17983 */ /* 0x000ee80000300800 */
[----:B------:R-:W2:Y:S01]  /*1c960*/  LDS.128 R188, [R251] ;  /* 0x00000000fbbc7984 */ /* 0x000ea20000000c00 */
        /* <DEDUP_REMOVED lines=17> */
[----:B------:R-:W-:-:S02]  /*1ca80*/  IMAD.MOV.U32 R194, RZ, RZ, R136 ;  /* 0x000000ffffc27224 */ /* 0x000fc400078e0088 */
[----:B------:R-:W-:-:S03]  /*1ca90*/  IMAD.MOV.U32 R195, RZ, RZ, R138 ;  /* 0x000000ffffc37224 */ /* 0x000fc600078e008a */
        /* <DEDUP_REMOVED lines=54> */
[----:B------:R-:W4:Y:S04]  /*1ce00*/  LDL.LU R220, [R1+0x5e4] ;  /* 0x0005e40001dc7983 */ /* 0x000f280000300800 */
[----:B------:R-:W4:Y:S04]  /*1ce10*/  LDL.LU R221, [R1+0x5ec] ;  /* 0x0005ec0001dd7983 */ /* 0x000f280000300800 */
[----:B------:R-:W4:Y:S04]  /*1ce20*/  LDL.LU R222, [R1+0x3e4] ;  /* 0x0003e40001de7983 */ /* 0x000f280000300800 */
[----:B------:R-:W4:Y:S04]  /*1ce30*/  LDL.LU R223, [R1+0x3ec] ;  /* 0x0003ec0001df7983 */ /* 0x000f280000300800 */
[----:B------:R-:W4:Y:S04]  /*1ce40*/  LDL.LU R224, [R1+0x1e4] ;  /* 0x0001e40001e07983 */ /* 0x000f280000300800 */
[----:B------:R-:W4:Y:S01]  /*1ce50*/  LDL.LU R225, [R1+0x1ec] ;  /* 0x0001ec0001e17983 */ /* 0x000f220000300800 */
[----:B------:R-:W-:-:S02]  /*1ce60*/  IMAD.MOV.U32 R218, RZ, RZ, R144 ;  /* 0x000000ffffda7224 */ /* 0x000fc400078e0090 */
[----:B------:R-:W-:Y:S01]  /*1ce70*/  IMAD.MOV.U32 R219, RZ, RZ, R146 ;  /* 0x000000ffffdb7224 */ /* 0x000fe200078e0092 */
[----:B------:R-:W4:Y:S04]  /*1ce80*/  LDL.LU R144, [R1+0x5f0] ;  /* 0x0005f00001907983 */ /* 0x000f280000300800 */
[----:B------:R-:W4:Y:S04]  /*1ce90*/  LDL.LU R145, [R1+0x5f8] ;  /* 0x0005f80001917983 */ /* 0x000f280000300800 */
[----:B------:R-:W4:Y:S04]  /*1cea0*/  LDL.LU R146, [R1+0x3f0] ;  /* 0x0003f00001927983 */ /* 0x000f280000300800 */
[----:B------:R-:W4:Y:S04]  /*1ceb0*/  LDL.LU R147, [R1+0x3f8] ;  /* 0x0003f80001937983 */ /* 0x000f280000300800 */
[----:B------:R-:W4:Y:S04]  /*1cec0*/  LDL.LU R228, [R1+0x1f0] ;  /* 0x0001f00001e47983 */ /* 0x000f280000300800 */
[----:B------:R-:W4:Y:S04]  /*1ced0*/  LDL.LU R229, [R1+0x1f8] ;  /* 0x0001f80001e57983 */ /* 0x000f280000300800 */
[----:B------:R-:W1:Y:S01]  /*1cee0*/  LDS.128 R204, [R251] ;  /* 0x00000000fbcc7984 */ /* 0x000e620000000c00 */
[----:B------:R-:W-:Y:S06]  /*1cef0*/  BAR.SYNC.DEFER_BLOCKING 0x0 ;  /* 0x0000000000007b1d */ /* 0x000fec0000010000 */
[----:B--2---:R-:W-:Y:S02]  /*1cf00*/  STSM.16.M88.4 [R0], R140 ;  /* 0x0000008c00007844 */ /* 0x004fe40000000200 */
[----:B------:R-:W-:Y:S06]  /*1cf10*/  BAR.SYNC.DEFER_BLOCKING 0x0 ;  /* 0x0000000000007b1d */ /* 0x000fec0000010000 */
[----:B------:R-:W2:Y:S02]  /*1cf20*/  LDS.128 R140, [R251] ;  /* 0x00000000fb8c7984 */ /* 0x000ea40000000c00 */
[----:B------:R-:W-:Y:S06]  /*1cf30*/  BAR.SYNC.DEFER_BLOCKING 0x0 ;  /* 0x0000000000007b1d */ /* 0x000fec0000010000 */
        /* <DEDUP_REMOVED lines=8> */
[----:B------:R-:W-:Y:S02]  /*1cfc0*/  STSM.16.M88.4 [R0], R224 ;  /* 0x000000e000007844 */ /* 0x000fe40000000200 */
[----:B------:R-:W-:Y:S06]  /*1cfd0*/  BAR.SYNC.DEFER_BLOCKING 0x0 ;  /* 0x0000000000007b1d */ /* 0x000fec0000010000 */
[----:B------:R-:W4:Y:S02]  /*1cfe0*/  LDS.128 R224, [R251] ;  /* 0x00000000fbe07984 */ /* 0x000f240000000c00 */
[----:B------:R-:W-:Y:S06]  /*1cff0*/  BAR.SYNC.DEFER_BLOCKING 0x0 ;  /* 0x0000000000007b1d */ /* 0x000fec0000010000 */
[----:B------:R-:W-:Y:S02]  /*1d000*/  STSM.16.M88.4 [R0], R144 ;  /* 0x0000009000007844 */ /* 0x000fe40000000200 */
[----:B------:R-:W-:Y:S06]  /*1d010*/  BAR.SYNC.DEFER_BLOCKING 0x0 ;  /* 0x0000000000007b1d */ /* 0x000fec0000010000 */
[----:B------:R-:W4:Y:S02]  /*1d020*/  LDS.128 R144, [R251] ;  /* 0x00000000fb907984 */ /* 0x000f240000000c00 */
[----:B------:R-:W-:Y:S06]  /*1d030*/  BAR.SYNC.DEFER_BLOCKING 0x0 ;  /* 0x0000000000007b1d */ /* 0x000fec0000010000 */
[----:B------:R1:W-:Y:S02]  /*1d040*/  STSM.16.M88.4 [R0], R228 ;  /* 0x000000e400007844 */ /* 0x0003e40000000200 */
[----:B------:R-:W-:Y:S06]  /*1d050*/  BAR.SYNC.DEFER_BLOCKING 0x0 ;  /* 0x0000000000007b1d */ /* 0x000fec0000010000 */
[----:B-1----:R-:W2:Y:S04]  /*1d060*/  LDL.LU R228, [R1+0x5f4] ;  /* 0x0005f40001e47983 */ /* 0x002ea80000300800 */
[----:B------:R-:W2:Y:S04]  /*1d070*/  LDL.LU R229, [R1+0x5fc] ;  /* 0x0005fc0001e57983 */ /* 0x000ea80000300800 */
[----:B------:R-:W2:Y:S04]  /*1d080*/  LDL.LU R230, [R1+0x3f4] ;  /* 0x0003f40001e67983 */ /* 0x000ea80000300800 */
[----:B------:R-:W2:Y:S04]  /*1d090*/  LDL.LU R231, [R1+0x3fc] ;  /* 0x0003fc0001e77983 */ /* 0x000ea80000300800 */
[----:B------:R-:W1:Y:S01]  /*1d0a0*/  LDS.128 R232, [R251] ;  /* 0x00000000fbe87984 */ /* 0x000e620000000c00 */
[----:B------:R-:W-:Y:S06]  /*1d0b0*/  BAR.SYNC.DEFER_BLOCKING 0x0 ;  /* 0x0000000000007b1d */ /* 0x000fec0000010000 */
[----:B--2---:R2:W-:Y:S04]  /*1d0c0*/  STSM.16.M88.4 [R0], R228 ;  /* 0x000000e400007844 */ /* 0x0045e80000000200 */
[----:B--2---:R-:W2:Y:S04]  /*1d0d0*/  LDL.LU R228, [R1+0x1f4] ;  /* 0x0001f40001e47983 */ /* 0x004ea80000300800 */
[----:B------:R-:W2:Y:S01]  /*1d0e0*/  LDL.LU R229, [R1+0x1fc] ;  /* 0x0001fc0001e57983 */ /* 0x000ea20000300800 */
[----:B------:R-:W-:-:S02]  /*1d0f0*/  IMAD.MOV.U32 R230, RZ, RZ, R149 ;  /* 0x000000ffffe67224 */ /* 0x000fc400078e0095 */
[----:B------:R-:W-:Y:S01]  /*1d100*/  IMAD.MOV.U32 R231, RZ, RZ, R151 ;  /* 0x000000ffffe77224 */ /* 0x000fe200078e0097 */
[----:B------:R-:W-:Y:S06]  /*1d110*/  BAR.SYNC.DEFER_BLOCKING 0x0 ;  /* 0x0000000000007b1d */ /* 0x000fec0000010000 */
[----:B------:R-:W3:Y:S04]  /*1d120*/  LDL.LU R239, [R1+0x200] ;  /* 0x0002000001ef7983 */ /* 0x000ee80000300800 */
[----:B------:R-:W4:Y:S04]  /*1d130*/  LDL.LU R238, [R1+0x604] ;  /* 0x0006040001ee7983 */ /* 0x000f280000300800 */
[----:B------:R-:W4:Y:S04]  /*1d140*/  LDL.LU R237, [R1+0x4] ;  /* 0x0000040001ed7983 */ /* 0x000f280000300800 */
[----:B------:R-:W4:Y:S04]  /*1d150*/  LDL.LU R236, [R1+0x404] ;  /* 0x0004040001ec7983 */ /* 0x000f280000300800 */
[----:B------:R-:W1:Y:S01]  /*1d160*/  LDS.128 R148, [R251] ;  /* 0x00000000fb947984 */ /* 0x000e620000000c00 */
[----:B------:R-:W-:Y:S06]  /*1d170*/  BAR.SYNC.DEFER_BLOCKING 0x0 ;  /* 0x0000000000007b1d */ /* 0x000fec0000010000 */
        /* <DEDUP_REMOVED lines=9> */
[----:B--2---:R2:W-:Y:S04]  /*1d210*/  STSM.16.M88.4 [R0], R228 ;  /* 0x000000e400007844 */ /* 0x0045e80000000200 */
[----:B--2---:R-:W2:Y:S01]  /*1d220*/  LDL.LU R0, [R1+0x600] ;  /* 0x0006000001007983 */ /* 0x004ea20000300800 */
[----:B------:R-:W-:Y:S01]  /*1d230*/  BAR.SYNC.DEFER_BLOCKING 0x0 ;  /* 0x0000000000007b1d */ /* 0x000fe20000010000 */
[----:B------:R-:W-:Y:S01]  /*1d240*/  ISETP.GE.AND P1, PT, R3, UR5, PT ;  /* 0x0000000503007c0c */ /* 0x000fe2000bf26270 */
[C---:B------:R-:W-:Y:S01]  /*1d250*/  VIADD R3, R7.reuse, 0x4 ;  /* 0x0000000407037836 */ /* 0x040fe20000000000 */
[----:B------:R-:W-:Y:S01]  /*1d260*/  ISETP.GE.AND P0, PT, R2, UR4, PT ;  /* 0x0000000402007c0c */ /* 0x000fe2000bf06270 */
[----:B------:R-:W-:-:S02]  /*1d270*/  VIADD R2, R7, 0x3 ;  /* 0x0000000307027836 */ /* 0x000fc40000000000 */
[----:B------:R-:W-:Y:S01]  /*1d280*/  ULDC UR5, c[0x0][0x22c] ;  /* 0x00008b0000057ab9 */ /* 0x000fe20000000800 */
[----:B------:R-:W-:Y:S01]  /*1d290*/  ULDC UR4, c[0x0][0x22c] ;  /* 0x00008b0000047ab9 */ /* 0x000fe20000000800 */
[----:B------:R-:W-:Y:S01]  /*1d2a0*/  ISETP.GE.AND P5, PT, R3, UR5, PT ;  /* 0x0000000503007c0c */ /* 0x000fe2000bfa6270 */
[----:B------:R-:W-:Y:S01]  /*1d2b0*/  IMAD R3, R8, R5, RZ ;  /* 0x0000000508037224 */ /* 0x000fe200078e02ff */
[----:B------:R-:W-:Y:S01]  /*1d2c0*/  ISETP.GE.AND P3, PT, R2, UR4, PT ;  /* 0x0000000402007c0c */ /* 0x000fe2000bf66270 */
[----:B------:R-:W-:Y:S01]  /*1d2d0*/  ULDC.64 UR4, c[0x0][0x220] ;  /* 0x0000880000047ab9 */ /* 0x000fe20000000a00 */
[----:B------:R-:W-:Y:S01]  /*1d2e0*/  ISETP.LT.AND P4, PT, R7, UR27, !P4 ;  /* 0x0000001b07007c0c */ /* 0x000fe2000e781270 */
[----:B------:R-:W-:Y:S01]  /*1d2f0*/  IMAD R5, R5, 0x80, R3 ;  /* 0x0000008005057824 */ /* 0x000fe200078e0203 */
[----:B------:R-:W-:Y:S01]  /*1d300*/  LEA R2, P6, R3, UR4, 0x2 ;  /* 0x0000000403027c11 */ /* 0x000fe2000f8c10ff */
[----:B------:R-:W-:Y:S01]  /*1d310*/  IMAD R6, R7, UR28, RZ ;  /* 0x0000001c07067c24 */ /* 0x000fe2000f8e02ff */
[----:B------:R-:W-:-:S02]  /*1d320*/  ISETP.LT.AND P2, PT, R9, UR22, !P2 ;  /* 0x0000001609007c0c */ /* 0x000fc4000d741270 */
[----:B------:R-:W-:Y:S02]  /*1d330*/  LEA.HI.X.SX32 R3, R3, UR5, 0x2, P6 ;  /* 0x0000000503037c11 */ /* 0x000fe4000b0f16ff */
[C---:B------:R-:W-:Y:S01]  /*1d340*/  LEA R4, P6, R5.reuse, UR4, 0x2 ;  /* 0x0000000405047c11 */ /* 0x040fe2000f8c10ff */
[----:B------:R-:W-:Y:S01]  /*1d350*/  ULDC UR4, c[0x0][0x22c] ;  /* 0x00008b0000047ab9 */ /* 0x000fe20000000800 */
[----:B------:R-:W-:Y:S02]  /*1d360*/  IMAD.WIDE R248, R6, 0x4, R2 ;  /* 0x0000000406f87825 */ /* 0x000fe400078e0202 */
[----:B------:R-:W-:-:S03]  /*1d370*/  LEA.HI.X.SX32 R5, R5, UR5, 0x2, P6 ;  /* 0x0000000505057c11 */ /* 0x000fc6000b0f16ff */
[----:B------:R-:W-:-:S04]  /*1d380*/  IMAD.WIDE R10, R6, 0x4, R4 ;  /* 0x00000004060a7825 */ /* 0x000fc800078e0204 */
[----:B------:R-:W-:-:S04]  /*1d390*/  VIADD R6, R6, UR28 ;  /* 0x0000001c06067c36 */ /* 0x000fc80008000000 */
[C---:B------:R-:W-:Y:S01]  /*1d3a0*/  IMAD.WIDE R228, R6.reuse, 0x4, R4 ;  /* 0x0000000406e47825 */ /* 0x040fe200078e0204 */
[----:B--2---:R2:W-:Y:S04]  /*1d3b0*/  @P4 STG.E desc[UR16][R248.64], R0 ;  /* 0x00000000f8004986 */ /* 0x0045e8000c101910 */
[----:B------:R1:W-:Y:S01]  /*1d3c0*/  @P2 STG.E desc[UR16][R10.64], R250 ;  /* 0x000000fa0a002986 */ /* 0x0003e2000c101910 */
[----:B--2---:R-:W-:Y:S02]  /*1d3d0*/  VIADD R0, R7, 0x5 ;  /* 0x0000000507007836 */ /* 0x004fe40000000000 */
[----:B-1----:R-:W-:-:S03]  /*1d3e0*/  IMAD.WIDE R10, R6, 0x4, R2 ;  /* 0x00000004060a7825 */ /* 0x002fc600078e0202 */
[----:B------:R-:W-:Y:S01]  /*1d3f0*/  ISETP.GE.AND P2, PT, R0, UR4, PT ;  /* 0x0000000400007c0c */ /* 0x000fe2000bf46270 */
[----:B------:R-:W-:Y:S01]  /*1d400*/  ULDC UR4, c[0x0][0x22c] ;  /* 0x00008b0000047ab9 */ /* 0x000fe20000000800 */
[----:B------:R-:W-:Y:S02]  /*1d410*/  VIADD R0, R6, UR28 ;  /* 0x0000001c06007c36 */ /* 0x000fe40008000000 */
[----:B------:R-:W2:Y:S01]  /*1d420*/  LDL.LU R6, [R1+0x400] ;  /* 0x0004000001067983 */ /* 0x000ea20000300800 */
[C---:B------:R-:W-:Y:S02]  /*1d430*/  ISETP.LT.AND P4, PT, R8.reuse, UR24, !P0 ;  /* 0x0000001808007c0c */ /* 0x040fe4000c781270 */
[C---:B------:R-:W-:Y:S02]  /*1d440*/  ISETP.LT.AND P0, PT, R9.reuse, UR18, !P0 ;  /* 0x0000001209007c0c */ /* 0x040fe4000c701270 */
[----:B------:R-:W-:Y:S01]  /*1d450*/  ISETP.LT.AND P6, PT, R8, UR20, !P1 ;  /* 0x0000001408007c0c */ /* 0x000fe2000cfc1270 */
[C---:B------:R-:W-:Y:S01]  /*1d460*/  IMAD.WIDE R230, R0.reuse, 0x4, R2 ;  /* 0x0000000400e67825 */ /* 0x040fe200078e0202 */
[----:B------:R-:W-:Y:S01]  /*1d470*/  ISETP.LT.AND P1, PT, R9, UR12, !P1 ;  /* 0x0000000c09007c0c */ /* 0x000fe2000cf21270 */
[----:B------:R-:W-:Y:S01]  /*1d480*/  ULDC UR12, c[0x0][0x228] ;  /* 0x00008a00000c7ab9 */ /* 0x000fe20000000800 */
[----:B------:R-:W-:Y:S01]  /*1d490*/  IADD3 R250, R7, 0x6, RZ ;  /* 0x0000000607fa7810 */ /* 0x000fe20007ffe0ff */
[----:B------:R-:W-:Y:S01]  /*1d4a0*/  IMAD.WIDE R248, R0, 0x4, R4 ;  /* 0x0000000400f87825 */ /* 0x000fe200078e0204 */
[----:B------:R-:W-:-:S03]  /*1d4b0*/  ULDC UR18, c[0x0][0x228] ;  /* 0x00008a0000127ab9 */ /* 0x000fc60000000800 */
[----:B--2---:R1:W-:Y:S01]  /*1d4c0*/  @P4 STG.E desc[UR16][R10.64], R6 ;  /* 0x000000060a004986 */ /* 0x0043e2000c101910 */
[----:B------:R-:W-:Y:S01]  /*1d4d0*/  ISETP.GE.AND P4, PT, R250, UR4, PT ;  /* 0x00000004fa007c0c */ /* 0x000fe2000bf86270 */
[----:B------:R-:W-:Y:S02]  /*1d4e0*/  ULDC.64 UR4, c[0x0][0x228] ;  /* 0x00008a0000047ab9 */ /* 0x000fe40000000a00 */
[----:B---3--:R2:W-:Y:S04]  /*1d4f0*/  @P0 STG.E desc[UR16][R228.64], R239 ;  /* 0x000000efe4000986 */ /* 0x0085e8000c101910 */
[----:B----4-:R3:W-:Y:S01]  /*1d500*/  @P6 STG.E desc[UR16][R230.64], R238 ;  /* 0x000000eee6006986 */ /* 0x0107e2000c101910 */
[----:B------:R-:W-:Y:S01]  /*1d510*/  ISETP.LT.AND P6, PT, R8, UR4, !P5 ;  /* 0x0000000408007c0c */ /* 0x000fe2000efc1270 */
[----:B-1----:R-:W-:-:S02]  /*1d520*/  VIADD R10, R7, 0x7 ;  /* 0x00000007070a7836 */ /* 0x002fc40000000000 */
[----:B------:R1:W-:Y:S01]  /*1d530*/  @P1 STG.E desc[UR16][R248.64], R237 ;  /* 0x000000edf8001986 */ /* 0x0003e2000c101910 */
[----:B------:R-:W-:Y:S01]  /*1d540*/  ISETP.LT.AND P1, PT, R8, UR14, !P3 ;  /* 0x0000000e08007c0c */ /* 0x000fe2000df21270 */
[----:B------:R-:W-:Y:S01]  /*1d550*/  VIADD R6, R0, UR28 ;  /* 0x0000001c00067c36 */ /* 0x000fe20008000000 */
[----:B------:R-:W-:Y:S01]  /*1d560*/  ISETP.LT.AND P3, PT, R9, UR10, !P3 ;  /* 0x0000000a09007c0c */ /* 0x000fe2000df61270 */
[----:B------:R-:W-:Y:S01]  /*1d570*/  VIADD R250, R7, 0x8 ;  /* 0x0000000807fa7836 */ /* 0x000fe20000000000 */
[----:B------:R-:W-:Y:S01]  /*1d580*/  ISETP.LT.AND P5, PT, R9, UR8, !P5 ;  /* 0x0000000809007c0c */ /* 0x000fe2000efa1270 */
[----:B------:R-:W-:Y:S01]  /*1d590*/  VIADD R0, R6, UR28 ;  /* 0x0000001c06007c36 */ /* 0x000fe20008000000 */
[----:B------:R-:W-:Y:S01]  /*1d5a0*/  ISETP.GE.AND P0, PT, R10, UR6, PT ;  /* 0x000000060a007c0c */ /* 0x000fe2000bf06270 */
[C---:B------:R-:W-:Y:S01]  /*1d5b0*/  IMAD.WIDE R10, R6.reuse, 0x4, R2 ;  /* 0x00000004060a7825 */ /* 0x040fe200078e0202 */
[----:B------:R-:W-:Y:S01]  /*1d5c0*/  ULDC.64 UR6, c[0x0][0x228] ;  /* 0x00008a0000067ab9 */ /* 0x000fe20000000a00 */
[----:B------:R-:W-:Y:S01]  /*1d5d0*/  ULDC UR8, c[0x0][0x228] ;  /* 0x00008a0000087ab9 */ /* 0x000fe20000000800 */
[----:B------:R-:W-:Y:S01]  /*1d5e0*/  ULDC UR4, c[0x0][0x22c] ;  /* 0x00008b0000047ab9 */ /* 0x000fe20000000800 */
[----:B--2---:R-:W-:Y:S01]  /*1d5f0*/  IMAD.WIDE R228, R6, 0x4, R4 ;  /* 0x0000000406e47825 */ /* 0x004fe200078e0204 */
[----:B------:R-:W-:Y:S01]  /*1d600*/  ULDC UR10, c[0x0][0x228] ;  /* 0x00008a00000a7ab9 */ /* 0x000fe20000000800 */
[----:B------:R-:W-:-:S02]  /*1d610*/  ULDC UR14, c[0x0][0x228] ;  /* 0x00008a00000e7ab9 */ /* 0x000fc40000000800 */
[C---:B---3--:R-:W-:Y:S01]  /*1d620*/  IMAD.WIDE R230, R0.reuse, 0x4, R2 ;  /* 0x0000000400e67825 */ /* 0x048fe200078e0202 */
[----:B------:R2:W-:Y:S03]  /*1d630*/  @P1 STG.E desc[UR16][R10.64], R236 ;  /* 0x000000ec0a001986 */ /* 0x0005e6000c101910 */
[----:B-1----:R-:W-:Y:S01]  /*1d640*/  IMAD.WIDE R248, R0, 0x4, R4 ;  /* 0x0000000400f87825 */ /* 0x002fe200078e0204 */
[----:B------:R1:W-:Y:S04]  /*1d650*/  @P3 STG.E desc[UR16][R228.64], R243 ;  /* 0x000000f3e4003986 */ /* 0x0003e8000c101910 */
[----:B------:R3:W-:Y:S01]  /*1d660*/  @P6 STG.E desc[UR16][R230.64], R242 ;  /* 0x000000f2e6006986 */ /* 0x0007e2000c101910 */
[----:B------:R-:W-:Y:S01]  /*1d670*/  ISETP.LT.AND P6, PT, R8, UR26, !P4 ;  /* 0x0000001a08007c0c */ /* 0x000fe2000e7c1270 */
[----:B------:R-:W-:Y:S01]  /*1d680*/  ULDC.64 UR26, c[0x0][0x228] ;  /* 0x00008a00001a7ab9 */ /* 0x000fe20000000a00 */
[----:B------:R-:W-:Y:S01]  /*1d690*/  VIADD R6, R0, UR28 ;  /* 0x0000001c00067c36 */ /* 0x000fe20008000000 */
[----:B------:R4:W-:Y:S01]  /*1d6a0*/  @P5 STG.E desc[UR16][R248.64], R241 ;  /* 0x000000f1f8005986 */ /* 0x0009e2000c101910 */
[----:B------:R-:W-:Y:S01]  /*1d6b0*/  ISETP.LT.AND P5, PT, R8, UR26, !P2 ;  /* 0x0000001a08007c0c */ /* 0x000fe2000d7a1270 */
[----:B--2---:R-:W-:Y:S01]  /*1d6c0*/  VIADD R10, R7, 0x9 ;  /* 0x00000009070a7836 */ /* 0x004fe20000000000 */
[----:B------:R-:W-:-:S02]  /*1d6d0*/  ISETP.LT.AND P2, PT, R9, UR6, !P2 ;  /* 0x0000000609007c0c */ /* 0x000fc4000d741270 */
[----:B------:R-:W-:Y:S02]  /*1d6e0*/  ISETP.LT.AND P4, PT, R9, UR8, !P4 ;  /* 0x0000000809007c0c */ /* 0x000fe4000e781270 */
[----:B------:R-:W-:Y:S01]  /*1d6f0*/  ISETP.GE.AND P1, PT, R250, UR4, PT ;  /* 0x00000004fa007c0c */ /* 0x000fe2000bf26270 */
[----:B------:R-:W-:Y:S01]  /*1d700*/  ULDC UR4, c[0x0][0x22c] ;  /* 0x00008b0000047ab9 */ /* 0x000fe20000000800 */
[C---:B------:R-:W-:Y:S01]  /*1d710*/  IADD3 R0, R6.reuse, UR28, RZ ;  /* 0x0000001c06007c10 */ /* 0x040fe2000fffe0ff */
[----:B-1----:R-:W-:Y:S01]  /*1d720*/  IMAD.WIDE R228, R6, 0x4, R4 ;  /* 0x0000000406e47825 */ /* 0x002fe200078e0204 */
[----:B------:R-:W-:Y:S01]  /*1d730*/  ISETP.GE.AND P3, PT, R10, UR4, PT ;  /* 0x000000040a007c0c */ /* 0x000fe2000bf66270 */
[----:B------:R-:W-:Y:S01]  /*1d740*/  ULDC UR6, c[0x0][0x228] ;  /* 0x00008a0000067ab9 */ /* 0x000fe20000000800 */
[----:B------:R-:W-:Y:S01]  /*1d750*/  ULDC UR4, c[0x0][0x22c] ;  /* 0x00008b0000047ab9 */ /* 0x000fe20000000800 */
[----:B------:R-:W-:Y:S01]  /*1d760*/  IMAD.WIDE R10, R6, 0x4, R2 ;  /* 0x00000004060a7825 */ /* 0x000fe200078e0202 */
[----:B------:R-:W-:-:S03]  /*1d770*/  ULDC UR8, c[0x0][0x228] ;  /* 0x00008a0000087ab9 */ /* 0x000fc60000000800 */
[C---:B---3--:R-:W-:Y:S01]  /*1d780*/  IMAD.WIDE R230, R0.reuse, 0x4, R2 ;  /* 0x0000000400e67825 */ /* 0x048fe200078e0202 */
[----:B------:R1:W-:Y:S03]  /*1d790*/  @P5 STG.E desc[UR16][R10.64], R240 ;  /* 0x000000f00a005986 */ /* 0x0003e6000c101910 */
[----:B----4-:R-:W-:Y:S01]  /*1d7a0*/  IMAD.WIDE R248, R0, 0x4, R4 ;  /* 0x0000000400f87825 */ /* 0x010fe200078e0204 */
[----:B------:R2:W-:Y:S03]  /*1d7b0*/  @P2 STG.E desc[UR16][R228.64], R247 ;  /* 0x000000f7e4002986 */ /* 0x0005e6000c101910 */
[C---:B------:R-:W-:Y:S01]  /*1d7c0*/  VIADD R250, R7.reuse, 0xa ;  /* 0x0000000a07fa7836 */ /* 0x040fe20000000000 */
[----:B------:R3:W-:Y:S04]  /*1d7d0*/  @P6 STG.E desc[UR16][R230.64], R246 ;  /* 0x000000f6e6006986 */ /* 0x0007e8000c101910 */
[----:B------:R-:W-:Y:S01]  /*1d7e0*/  @P4 STG.E desc[UR16][R248.64], R245 ;  /* 0x000000f5f8004986 */ /* 0x000fe2000c101910 */
[----:B------:R-:W-:Y:S01]  /*1d7f0*/  ISETP.LT.AND P4, PT, R8, UR6, !P0 ;  /* 0x0000000608007c0c */ /* 0x000fe2000c781270 */
[----:B-1----:R-:W-:Y:S01]  /*1d800*/  VIADD R10, R7, 0xb ;  /* 0x0000000b070a7836 */ /* 0x002fe20000000000 */
[----:B------:R-:W-:Y:S01]  /*1d810*/  ISETP.GE.AND P5, PT, R250, UR4, PT ;  /* 0x00000004fa007c0c */ /* 0x000fe2000bfa6270 */
[----:B------:R-:W-:Y:S01]  /*1d820*/  VIADD R6, R0, UR28 ;  /* 0x0000001c00067c36 */ /* 0x000fe20008000000 */
[----:B------:R-:W-:Y:S01]  /*1d830*/  ULDC UR4, c[0x0][0x22c] ;  /* 0x00008b0000047ab9 */ /* 0x000fe20000000800 */
[----:B------:R-:W-:Y:S01]  /*1d840*/  ISETP.LT.AND P6, PT, R8, UR10, !P1 ;  /* 0x0000000a08007c0c */ /* 0x000fe2000cfc1270 */
[----:B------:R-:W-:Y:S01]  /*1d850*/  ULDC UR6, c[0x0][0x228] ;  /* 0x00008a0000067ab9 */ /* 0x000fe20000000800 */
[----:B------:R-:W-:Y:S01]  /*1d860*/  ISETP.GE.AND P2, PT, R10, UR4, PT ;  /* 0x000000040a007c0c */ /* 0x000fe2000bf46270 */
[----:B------:R-:W-:-:S04]  /*1d870*/  IMAD.WIDE R10, R6, 0x4, R2 ;  /* 0x00000004060a7825 */ /* 0x000fc800078e0202 */
[C---:B------:R-:W-:Y:S01]  /*1d880*/  VIADD R0, R6.reuse, UR28 ;  /* 0x0000001c06007c36 */ /* 0x040fe20008000000 */
[----:B------:R1:W-:Y:S01]  /*1d890*/  @P4 STG.E desc[UR16][R10.64], R244 ;  /* 0x000000f40a004986 */ /* 0x0003e2000c101910 */
[----:B--2---:R-:W-:Y:S01]  /*1d8a0*/  IMAD.WIDE R228, R6, 0x4, R4 ;  /* 0x0000000406e47825 */ /* 0x004fe200078e0204 */
[C---:B------:R-:W-:Y:S01]  /*1d8b0*/  ISETP.LT.AND P0, PT, R9.reuse, UR8, !P0 ;  /* 0x0000000809007c0c */ /* 0x040fe2000c701270 */
[----:B------:R-:W-:Y:S01]  /*1d8c0*/  ULDC UR4, c[0x0][0x22c] ;  /* 0x00008b0000047ab9 */ /* 0x000fe20000000800 */
[----:B------:R-:W2:Y:S01]  /*1d8d0*/  LDL.LU R6, [R1+0x10] ;  /* 0x0000100001067983 */ /* 0x000ea20000300800 */
[----:B------:R-:W-:Y:S01]  /*1d8e0*/  ISETP.LT.AND P1, PT, R9, UR12, !P1 ;  /* 0x0000000c09007c0c */ /* 0x000fe2000cf21270 */
[C---:B---3--:R-:W-:Y:S01]  /*1d8f0*/  IMAD.WIDE R230, R0.reuse, 0x4, R2 ;  /* 0x0000000400e67825 */ /* 0x048fe200078e0202 */
[----:B------:R-:W-:Y:S01]  /*1d900*/  ULDC UR8, c[0x0][0x228] ;  /* 0x00008a0000087ab9 */ /* 0x000fe20000000800 */
[----:B------:R-:W-:Y:S01]  /*1d910*/  ULDC UR10, c[0x0][0x228] ;  /* 0x00008a00000a7ab9 */ /* 0x000fe20000000800 */
[----:B------:R-:W-:Y:S01]  /*1d920*/  ULDC UR12, c[0x0][0x228] ;  /* 0x00008a00000c7ab9 */ /* 0x000fe20000000800 */
[----:B-1----:R-:W3:Y:S01]  /*1d930*/  LDL.LU R11, [R1+0x610] ;  /* 0x00061000010b7983 */ /* 0x002ee20000300800 */
[----:B------:R-:W-:-:S03]  /*1d940*/  IMAD.WIDE R248, R0, 0x4, R4 ;  /* 0x0000000400f87825 */ /* 0x000fc600078e0204 */
[----:B------:R-:W4:Y:S01]  /*1d950*/  LDL.LU R239, [R1+0x210] ;  /* 0x0002100001ef7983 */ /* 0x000f220000300800 */
[----:B------:R-:W-:-:S03]  /*1d960*/  VIADD R250, R7, 0xc ;  /* 0x0000000c07fa7836 */ /* 0x000fc60000000000 */
[----:B------:R-:W4:Y:S04]  /*1d970*/  LDL.LU R238, [R1+0x614] ;  /* 0x0006140001ee7983 */ /* 0x000f280000300800 */
[----:B------:R-:W4:Y:S01]  /*1d980*/  LDL.LU R237, [R1+0x14] ;  /* 0x0000140001ed7983 */ /* 0x000f220000300800 */
[----:B------:R-:W-:-:S03]  /*1d990*/  VIADD R10, R7, 0xd ;  /* 0x0000000d070a7836 */ /* 0x000fc60000000000 */
[----:B------:R-:W4:Y:S04]  /*1d9a0*/  LDL.LU R236, [R1+0x414] ;  /* 0x0004140001ec7983 */ /* 0x000f280000300800 */
[----:B------:R-:W-:Y:S04]  /*1d9b0*/  @P0 STG.E desc[UR16][R228.64], R252 ;  /* 0x000000fce4000986 */ /* 0x000fe8000c101910 */
[----:B------:R-:W4:Y:S01]  /*1d9c0*/  LDL.LU R243, [R1+0x214] ;  /* 0x0002140001f37983 */ /* 0x000f220000300800 */
[----:B------:R-:W-:Y:S01]  /*1d9d0*/  ISETP.GE.AND P4, PT, R250, UR4, PT ;  /* 0x00000004fa007c0c */ /* 0x000fe2000bf86270 */
[----:B------:R-:W-:-:S02]  /*1d9e0*/  ULDC UR4, c[0x0][0x22c] ;  /* 0x00008b0000047ab9 */ /* 0x000fc40000000800 */
[----:B------:R-:W4:Y:S04]  /*1d9f0*/  LDL.LU R242, [R1+0x618] ;  /* 0x0006180001f27983 */ /* 0x000f280000300800 */
[----:B------:R-:W4:Y:S04]  /*1da00*/  LDL.LU R241, [R1+0x18] ;  /* 0x0000180001f17983 */ /* 0x000f280000300800 */
[----:B------:R-:W4:Y:S01]  /*1da10*/  LDL.LU R240, [R1+0x418] ;  /* 0x0004180001f07983 */ /* 0x000f220000300800 */
[----:B------:R-:W-:-:S03]  /*1da20*/  ISETP.GE.AND P0, PT, R10, UR4, PT ;  /* 0x000000040a007c0c */ /* 0x000fc6000bf06270 */
[----:B---3--:R-:W-:Y:S01]  /*1da30*/  @P6 STG.E desc[UR16][R230.64], R11 ;  /* 0x0000000be6006986 */ /* 0x008fe2000c101910 */
[----:B------:R-:W-:Y:S01]  /*1da40*/  VIADD R250, R7, 0xe ;  /* 0x0000000e07fa7836 */ /* 0x000fe20000000000 */
[----:B------:R-:W-:Y:S02]  /*1da50*/  ULDC UR4, c[0x0][0x22c] ;  /* 0x00008b0000047ab9 */ /* 0x000fe40000000800 */
[----:B--2---:R1:W-:Y:S04]  /*1da60*/  @P1 STG.E desc[UR16][R248.64], R6 ;  /* 0x00000006f8001986 */ /* 0x0043e8000c101910 */
[----:B------:R-:W2:Y:S04]  /*1da70*/  LDL.LU R247, [R1+0x218] ;  /* 0x0002180001f77983 */ /* 0x000ea80000300800 */
[----:B------:R-:W3:Y:S01]  /*1da80*/  LDL.LU R246, [R1+0x61c] ;  /* 0x00061c0001f67983 */ /* 0x000ee20000300800 */
[----:B-1----:R-:W-:-:S03]  /*1da90*/  IADD3 R6, R0, UR28, RZ ;  /* 0x0000001c00067c10 */ /* 0x002fc6000fffe0ff */
[----:B------:R-:W3:Y:S04]  /*1daa0*/  LDL.LU R245, [R1+0x1c] ;  /* 0x00001c0001f57983 */ /* 0x000ee80000300800 */
[----:B------:R-:W3:Y:S01]  /*1dab0*/  LDL.LU R244, [R1+0x41c] ;  /* 0x00041c0001f47983 */ /* 0x000ee20000300800 */
[C---:B------:R-:W-:Y:S02]  /*1dac0*/  VIADD R0, R6.reuse, UR28 ;  /* 0x0000001c06007c36 */ /* 0x040fe40008000000 */
[C---:B------:R-:W-:Y:S01]  /*1dad0*/  IMAD.WIDE R10, R6.reuse, 0x4, R2 ;  /* 0x00000004060a7825 */ /* 0x040fe200078e0202 */
[----:B------:R-:W3:Y:S03]  /*1dae0*/  LDL.LU R252, [R1+0x21c] ;  /* 0x00021c0001fc7983 */ /* 0x000ee60000300800 */
[----:B------:R-:W-:-:S02]  /*1daf0*/  IMAD.WIDE R228, R6, 0x4, R4 ;  /* 0x0000000406e47825 */ /* 0x000fc400078e0204 */
[----:B------:R-:W4:Y:S01]  /*1db00*/  LDL.LU R6, [R1+0x410] ;  /* 0x0004100001067983 */ /* 0x000f220000300800 */
[C---:B------:R-:W-:Y:S02]  /*1db10*/  ISETP.LT.AND P1, PT, R8.reuse, UR6, !P3 ;  /* 0x0000000608007c0c */ /* 0x040fe4000df21270 */
[----:B------:R-:W-:Y:S01]  /*1db20*/  ISETP.LT.AND P6, PT, R8, UR10, !P5 ;  /* 0x0000000a08007c0c */ /* 0x000fe2000efc1270 */
[C---:B------:R-:W-:Y:S01]  /*1db30*/  IMAD.WIDE R230, R0.reuse, 0x4, R2 ;  /* 0x0000000400e67825 */ /* 0x040fe200078e0202 */
[C---:B------:R-:W-:Y:S01]  /*1db40*/  ISETP.LT.AND P3, PT, R9.reuse, UR8, !P3 ;  /* 0x0000000809007c0c */ /* 0x040fe2000df61270 */
[----:B------:R-:W-:Y:S01]  /*1db50*/  ULDC UR6, c[0x0][0x228] ;  /* 0x00008a0000067ab9 */ /* 0x000fe20000000800 */
[----:B------:R-:W-:Y:S01]  /*1db60*/  ISETP.LT.AND P5, PT, R9, UR12, !P5 ;  /* 0x0000000c09007c0c */ /* 0x000fe2000efa1270 */
[----:B------:R-:W-:Y:S01]  /*1db70*/  IMAD.WIDE R248, R0, 0x4, R4 ;  /* 0x0000000400f87825 */ /* 0x000fe200078e0204 */
[----:B------:R-:W-:Y:S01]  /*1db80*/  ULDC UR8, c[0x0][0x228] ;  /* 0x00008a0000087ab9 */ /* 0x000fe20000000800 */
[----:B------:R-:W-:Y:S01]  /*1db90*/  ULDC UR10, c[0x0][0x228] ;  /* 0x00008a00000a7ab9 */ /* 0x000fe20000000800 */
[----:B------:R-:W-:-:S03]  /*1dba0*/  ULDC UR12, c[0x0][0x228] ;  /* 0x00008a00000c7ab9 */ /* 0x000fc60000000800 */
[----:B----4-:R1:W-:Y:S04]  /*1dbb0*/  @P1 STG.E desc[UR16][R10.64], R6 ;  /* 0x000000060a001986 */ /* 0x0103e8000c101910 */
[----:B------:R4:W-:Y:S04]  /*1dbc0*/  @P3 STG.E desc[UR16][R228.64], R239 ;  /* 0x000000efe4003986 */ /* 0x0009e8000c101910 */
[----:B------:R2:W-:Y:S01]  /*1dbd0*/  @P6 STG.E desc[UR16][R230.64], R238 ;  /* 0x000000eee6006986 */ /* 0x0005e2000c101910 */
[----:B------:R-:W-:Y:S01]  /*1dbe0*/  ISETP.LT.AND P6, PT, R8, UR10, !P4 ;  /* 0x0000000a08007c0c */ /* 0x000fe2000e7c1270 */
[----:B------:R-:W-:-:S02]  /*1dbf0*/  ULDC UR10, c[0x0][0x228] ;  /* 0x00008a00000a7ab9 */ /* 0x000fc40000000800 */
[----:B------:R3:W-:Y:S01]  /*1dc00*/  @P5 STG.E desc[UR16][R248.64], R237 ;  /* 0x000000edf8005986 */ /* 0x0007e2000c101910 */
[----:B------:R-:W-:Y:S01]  /*1dc10*/  ISETP.LT.AND P5, PT, R8, UR6, !P2 ;  /* 0x0000000608007c0c */ /* 0x000fe2000d7a1270 */
[----:B-1----:R-:W-:Y:S01]  /*1dc20*/  VIADD R10, R7, 0xf ;  /* 0x0000000f070a7836 */ /* 0x002fe20000000000 */
[C---:B------:R-:W-:Y:S01]  /*1dc30*/  ISETP.LT.AND P2, PT, R9.reuse, UR8, !P2 ;  /* 0x0000000809007c0c */ /* 0x040fe2000d741270 */
[----:B------:R-:W-:Y:S01]  /*1dc40*/  VIADD R6, R0, UR28 ;  /* 0x0000001c00067c36 */ /* 0x000fe20008000000 */
[----:B------:R-:W-:Y:S01]  /*1dc50*/  ISETP.LT.AND P4, PT, R9, UR12, !P4 ;  /* 0x0000000c09007c0c */ /* 0x000fe2000e781270 */
[----:B------:R-:W-:Y:S01]  /*1dc60*/  ULDC UR6, c[0x0][0x228] ;  /* 0x00008a0000067ab9 */ /* 0x000fe20000000800 */
[----:B------:R-:W-:Y:S01]  /*1dc70*/  ISETP.GE.AND P1, PT, R250, UR4, PT ;  /* 0x00000004fa007c0c */ /* 0x000fe2000bf26270 */
[----:B------:R-:W-:Y:S01]  /*1dc80*/  ULDC UR4, c[0x0][0x22c] ;  /* 0x00008b0000047ab9 */ /* 0x000fe20000000800 */
[----:B------:R-:W-:Y:S01]  /*1dc90*/  VIADD R0, R6, UR28 ;  /* 0x0000001c06007c36 */ /* 0x000fe20008000000 */
[----:B------:R-:W-:Y:S01]  /*1dca0*/  ISETP.GE.AND P3, PT, R10, UR4, PT ;  /* 0x000000040a007c0c */ /* 0x000fe2000bf66270 */
[C---:B------:R-:W-:Y:S01]  /*1dcb0*/  IMAD.WIDE R10, R6.reuse, 0x4, R2 ;  /* 0x00000004060a7825 */ /* 0x040fe200078e0202 */
[----:B------:R-:W-:Y:S01]  /*1dcc0*/  ULDC UR8, c[0x0][0x228] ;  /* 0x00008a0000087ab9 */ /* 0x000fe20000000800 */
[----:B------:R-:W-:Y:S01]  /*1dcd0*/  ULDC UR12, c[0x0][0x228] ;  /* 0x00008a00000c7ab9 */ /* 0x000fe20000000800 */
[----:B------:R-:W-:Y:S01]  /*1dce0*/  ULDC UR4, c[0x0][0x22c] ;  /* 0x00008b0000047ab9 */ /* 0x000fe20000000800 */
[----:B----4-:R-:W-:Y:S01]  /*1dcf0*/  IMAD.WIDE R228, R6, 0x4, R4 ;  /* 0x0000000406e47825 */ /* 0x010fe200078e0204 */
[----:B------:R1:W-:Y:S03]  /*1dd00*/  @P5 STG.E desc[UR16][R10.64], R236 ;  /* 0x000000ec0a005986 */ /* 0x0003e6000c101910 */
[C---:B--2---:R-:W-:Y:S01]  /*1dd10*/  IMAD.WIDE R230, R0.reuse, 0x4, R2 ;  /* 0x0000000400e67825 */ /* 0x044fe200078e0202 */
[----:B------:R2:W-:Y:S03]  /*1dd20*/  @P2 STG.E desc[UR16][R228.64], R243 ;  /* 0x000000f3e4002986 */ /* 0x0005e6000c101910 */
[----:B---3--:R-:W-:Y:S01]  /*1dd30*/  IMAD.WIDE R248, R0, 0x4, R4 ;  /* 0x0000000400f87825 */ /* 0x008fe200078e0204 */
[----:B------:R3:W-:Y:S03]  /*1dd40*/  @P6 STG.E desc[UR16][R230.64], R242 ;  /* 0x000000f2e6006986 */ /* 0x0007e6000c101910 */
[----:B------:R-:W-:Y:S01]  /*1dd50*/  VIADD R250, R7, 0x10 ;  /* 0x0000001007fa7836 */ /* 0x000fe20000000000 */
[----:B------:R4:W-:Y:S01]  /*1dd60*/  @P4 STG.E desc[UR16][R248.64], R241 ;  /* 0x000000f1f8004986 */ /* 0x0009e2000c101910 */
[----:B------:R-:W-:Y:S01]  /*1dd70*/  ISETP.LT.AND P4, PT, R8, UR6, !P0 ;  /* 0x0000000608007c0c */ /* 0x000fe2000c781270 */
[----:B------:R-:W-:Y:S01]  /*1dd80*/  VIADD R6, R0, UR28 ;  /* 0x0000001c00067c36 */ /* 0x000fe20008000000 */
[----:B------:R-:W-:Y:S01]  /*1dd90*/  ISETP.LT.AND P0, PT, R9, UR8, !P0 ;  /* 0x0000000809007c0c */ /* 0x000fe2000c701270 */
[----:B------:R-:W-:Y:S01]  /*1dda0*/  ULDC UR6, c[0x0][0x228] ;  /* 0x00008a0000067ab9 */ /* 0x000fe20000000800 */
[----:B------:R-:W-:-:S02]  /*1ddb0*/  ISETP.LT.AND P6, PT, R8, UR10, !P1 ;  /* 0x0000000a08007c0c */ /* 0x000fc4000cfc1270 */
[----:B-1----:R-:W-:Y:S02]  /*1ddc0*/  IADD3 R10, R7, 0x11, RZ ;  /* 0x00000011070a7810 */ /* 0x002fe40007ffe0ff */
[----:B------:R-:W-:Y:S01]  /*1ddd0*/  ISETP.GE.AND P5, PT, R250, UR4, PT ;  /* 0x00000004fa007c0c */ /* 0x000fe2000bfa6270 */
[----:B------:R-:W-:Y:S01]  /*1dde0*/  ULDC UR4, c[0x0][0x22c] ;  /* 0x00008b0000047ab9 */ /* 0x000fe20000000800 */
[----:B------:R-:W-:Y:S01]  /*1ddf0*/  ISETP.LT.AND P1, PT, R9, UR12, !P1 ;  /* 0x0000000c09007c0c */ /* 0x000fe2000cf21270 */
[----:B------:R-:W-:Y:S01]  /*1de00*/  VIADD R0, R6, UR28 ;  /* 0x0000001c06007c36 */ /* 0x000fe20008000000 */
[----:B------:R-:W-:Y:S01]  /*1de10*/  ISETP.GE.AND P2, PT, R10, UR4, PT ;  /* 0x000000040a007c0c */ /* 0x000fe2000bf46270 */
[C---:B------:R-:W-:Y:S01]  /*1de20*/  IMAD.WIDE R10, R6.reuse, 0x4, R2 ;  /* 0x00000004060a7825 */ /* 0x040fe200078e0202 */
[----:B------:R-:W-:Y:S01]  /*1de30*/  ULDC UR4, c[0x0][0x22c] ;  /* 0x00008b0000047ab9 */ /* 0x000fe20000000800 */
[----:B------:R-:W-:Y:S01]  /*1de40*/  ULDC UR8, c[0x0][0x228] ;  /* 0x00008a0000087ab9 */ /* 0x000fe20000000800 */
[----:B------:R-:W-:Y:S01]  /*1de50*/  ULDC UR10, c[0x0][0x228] ;  /* 0x00008a00000a7ab9 */ /* 0x000fe20000000800 */
[----:B--2---:R-:W-:Y:S01]  /*1de60*/  IMAD.WIDE R228, R6, 0x4, R4 ;  /* 0x0000000406e47825 */ /* 0x004fe200078e0204 */
[----:B------:R1:W-:Y:S01]  /*1de70*/  @P4 STG.E desc[UR16][R10.64], R240 ;  /* 0x000000f00a004986 */ /* 0x0003e2000c101910 */
[----:B------:R-:W-:-:S02]  /*1de80*/  ULDC UR12, c[0x0][0x228] ;  /* 0x00008a00000c7ab9 */ /* 0x000fc40000000800 */
[C---:B---3--:R-:W-:Y:S01]  /*1de90*/  IMAD.WIDE R230, R0.reuse, 0x4, R2 ;  /* 0x0000000400e67825 */ /* 0x048fe200078e0202 */
[----:B------:R2:W-:Y:S03]  /*1dea0*/  @P0 STG.E desc[UR16][R228.64], R247 ;  /* 0x000000f7e4000986 */ /* 0x0005e6000c101910 */
[----:B----4-:R-:W-:Y:S01]  /*1deb0*/  IMAD.WIDE R248, R0, 0x4, R4 ;  /* 0x0000000400f87825 */ /* 0x010fe200078e0204 */
[----:B------:R3:W-:Y:S03]  /*1dec0*/  @P6 STG.E desc[UR16][R230.64], R246 ;  /* 0x000000f6e6006986 */ /* 0x0007e6000c101910 */
[C---:B------:R-:W-:Y:S01]  /*1ded0*/  VIADD R250, R7.reuse, 0x12 ;  /* 0x0000001207fa7836 */ /* 0x040fe20000000000 */
[----:B------:R4:W-:Y:S01]  /*1dee0*/  @P1 STG.E desc[UR16][R248.64], R245 ;  /* 0x000000f5f8001986 */ /* 0x0009e2000c101910 */
[----:B------:R-:W-:Y:S01]  /*1def0*/  ISETP.LT.AND P1, PT, R8, UR6, !P3 ;  /* 0x0000000608007c0c */ /* 0x000fe2000df21270 */
[----:B-1----:R-:W-:-:S02]  /*1df00*/  VIADD R10, R7, 0x13 ;  /* 0x00000013070a7836 */ /* 0x002fc40000000000 */
        /* <DEDUP_REMOVED lines=15> */
[----:B------:R-:W-:Y:S01]  /*1e000*/  IADD3 R250, R7, 0x14, RZ ;  /* 0x0000001407fa7810 */ /* 0x000fe20007ffe0ff */
[----:B------:R-:W-:Y:S01]  /*1e010*/  ULDC UR8, c[0x0][0x22c] ;  /* 0x00008b0000087ab9 */ /* 0x000fe20000000800 */
[----:B------:R-:W-:Y:S01]  /*1e020*/  ULDC UR10, c[0x0][0x228] ;  /* 0x00008a00000a7ab9 */ /* 0x000fe20000000800 */
[----:B----4-:R-:W-:Y:S01]  /*1e030*/  IMAD.WIDE R248, R0, 0x4, R4 ;  /* 0x0000000400f87825 */ /* 0x010fe200078e0204 */
[----:B-1----:R-:W3:Y:S01]  /*1e040*/  LDL.LU R11, [R1+0x620] ;  /* 0x00062000010b7983 */ /* 0x002ee20000300800 */
[----:B------:R-:W-:-:S03]  /*1e050*/  ULDC UR12, c[0x0][0x228] ;  /* 0x00008a00000c7ab9 */ /* 0x000fc60000000800 */
[----:B------:R-:W4:Y:S01]  /*1e060*/  LDL.LU R239, [R1+0x220] ;  /* 0x0002200001ef7983 */ /* 0x000f220000300800 */
[----:B------:R-:W-:Y:S01]  /*1e070*/  ISETP.GE.AND P1, PT, R250, UR4, PT ;  /* 0x00000004fa007c0c */ /* 0x000fe2000bf26270 */
[----:B------:R-:W-:Y:S02]  /*1e080*/  ULDC UR4, c[0x0][0x248] ;  /* 0x0000920000047ab9 */ /* 0x000fe40000000800 */
[----:B------:R-:W4:Y:S04]  /*1e090*/  LDL.LU R238, [R1+0x624] ;  /* 0x0006240001ee7983 */ /* 0x000f280000300800 */
[----:B------:R-:W4:Y:S01]  /*1e0a0*/  LDL.LU R237, [R1+0x24] ;  /* 0x0000240001ed7983 */ /* 0x000f220000300800 */
[----:B------:R-:W-:-:S03]  /*1e0b0*/  VIADD R10, R7, 0x15 ;  /* 0x00000015070a7836 */ /* 0x000fc60000000000 */
[----:B------:R-:W4:Y:S04]  /*1e0c0*/  LDL.LU R236, [R1+0x424] ;  /* 0x0004240001ec7983 */ /* 0x000f280000300800 */
[----:B------:R1:W-:Y:S04]  /*1e0d0*/  @P3 STG.E desc[UR16][R228.64], R252 ;  /* 0x000000fce4003986 */ /* 0x0003e8000c101910 */
[----:B------:R-:W4:Y:S04]  /*1e0e0*/  LDL.LU R243, [R1+0x224] ;  /* 0x0002240001f37983 */ /* 0x000f280000300800 */
[----:B------:R-:W4:Y:S04]  /*1e0f0*/  LDL.LU R242, [R1+0x628] ;  /* 0x0006280001f27983 */ /* 0x000f280000300800 */
[----:B------:R-:W4:Y:S04]  /*1e100*/  LDL.LU R241, [R1+0x28] ;  /* 0x0000280001f17983 */ /* 0x000f280000300800 */
[----:B------:R-:W4:Y:S01]  /*1e110*/  LDL.LU R240, [R1+0x428] ;  /* 0x0004280001f07983 */ /* 0x000f220000300800 */
[----:B------:R-:W-:Y:S01]  /*1e120*/  ISETP.GE.AND P3, PT, R10, UR8, PT ;  /* 0x000000080a007c0c */ /* 0x000fe2000bf66270 */
[----:B------:R-:W-:Y:S01]  /*1e130*/  VIADD R250, R7, 0x16 ;  /* 0x0000001607fa7836 */ /* 0x000fe20000000000 */
[----:B------:R-:W-:Y:S01]  /*1e140*/  ULDC UR8, c[0x0][0x22c] ;  /* 0x00008b0000087ab9 */ /* 0x000fe20000000800 */
[----:B------:R-:W4:Y:S04]  /*1e150*/  LDL.LU R247, [R1+0x228] ;  /* 0x0002280001f77983 */ /* 0x000f280000300800 */
[----:B------:R-:W4:Y:S04]  /*1e160*/  LDL.LU R246, [R1+0x62c] ;  /* 0x00062c0001f67983 */ /* 0x000f280000300800 */
[----:B------:R-:W4:Y:S04]  /*1e170*/  LDL.LU R245, [R1+0x2c] ;  /* 0x00002c0001f57983 */ /* 0x000f280000300800 */
[----:B------:R-:W4:Y:S04]  /*1e180*/  LDL.LU R244, [R1+0x42c] ;  /* 0x00042c0001f47983 */ /* 0x000f280000300800 */
[----:B-1----:R-:W4:Y:S04]  /*1e190*/  LDL.LU R252, [R1+0x22c] ;  /* 0x00022c0001fc7983 */ /* 0x002f280000300800 */
[----:B---3--:R-:W-:Y:S04]  /*1e1a0*/  @P6 STG.E desc[UR16][R230.64], R11 ;  /* 0x0000000be6006986 */ /* 0x008fe8000c101910 */
[----:B--2---:R1:W-:Y:S02]  /*1e1b0*/  @P5 STG.E desc[UR16][R248.64], R6 ;  /* 0x00000006f8005986 */ /* 0x0043e4000c101910 */
[----:B-1----:R-:W-:Y:S01]  /*1e1c0*/  VIADD R6, R0, UR4 ;  /* 0x0000000400067c36 */ /* 0x002fe20008000000 */
[----:B------:R-:W-:Y:S01]  /*1e1d0*/  ISETP.LT.AND P5, PT, R8, UR10, !P2 ;  /* 0x0000000a08007c0c */ /* 0x000fe2000d7a1270 */
[----:B------:R-:W-:-:S02]  /*1e1e0*/  ULDC UR4, c[0x0][0x22c] ;  /* 0x00008b0000047ab9 */ /* 0x000fc40000000800 */
[C---:B------:R-:W-:Y:S02]  /*1e1f0*/  VIADD R0, R6.reuse, UR6 ;  /* 0x0000000606007c36 */ /* 0x040fe40008000000 */
[----:B------:R-:W-:-:S04]  /*1e200*/  IMAD.WIDE R10, R6, 0x4, R2 ;  /* 0x00000004060a7825 */ /* 0x000fc800078e0202 */
[----:B------:R-:W-:Y:S01]  /*1e210*/  IMAD.WIDE R228, R6, 0x4, R4 ;  /* 0x0000000406e47825 */ /* 0x000fe200078e0204 */
[C---:B------:R-:W-:Y:S01]  /*1e220*/  ISETP.LT.AND P2, PT, R9.reuse, UR12, !P2 ;  /* 0x0000000c09007c0c */ /* 0x040fe2000d741270 */
[----:B------:R-:W2:Y:S01]  /*1e230*/  LDL.LU R6, [R1+0x420] ;  /* 0x0004200001067983 */ /* 0x000ea20000300800 */
[----:B------:R-:W-:Y:S01]  /*1e240*/  ISETP.LT.AND P6, PT, R8, UR14, !P4 ;  /* 0x0000000e08007c0c */ /* 0x000fe2000e7c1270 */
[C---:B------:R-:W-:Y:S01]  /*1e250*/  IMAD.WIDE R230, R0.reuse, 0x4, R2 ;  /* 0x0000000400e67825 */ /* 0x040fe200078e0202 */
[----:B------:R-:W-:Y:S01]  /*1e260*/  ISETP.LT.AND P4, PT, R9, UR18, !P4 ;  /* 0x0000001209007c0c */ /* 0x000fe2000e781270 */
[----:B------:R-:W-:Y:S01]  /*1e270*/  ULDC UR10, c[0x0][0x228] ;  /* 0x00008a00000a7ab9 */ /* 0x000fe20000000800 */
[----:B------:R-:W-:Y:S01]  /*1e280*/  ULDC UR12, c[0x0][0x228] ;  /* 0x00008a00000c7ab9 */ /* 0x000fe20000000800 */
[----:B------:R-:W-:Y:S01]  /*1e290*/  IMAD.WIDE R248, R0, 0x4, R4 ;  /* 0x0000000400f87825 */ /* 0x000fe200078e0204 */
[----:B------:R-:W-:Y:S01]  /*1e2a0*/  ULDC UR14, c[0x0][0x228] ;  /* 0x00008a00000e7ab9 */ /* 0x000fe20000000800 */
[----:B------:R-:W-:Y:S01]  /*1e2b0*/  ULDC UR18, c[0x0][0x228] ;  /* 0x00008a0000127ab9 */ /* 0x000fe20000000800 */
[----:B------:R-:W-:Y:S01]  /*1e2c0*/  ULDC UR6, c[0x0][0x248] ;  /* 0x0000920000067ab9 */ /* 0x000fe20000000800 */
[----:B--2---:R1:W-:Y:S01]  /*1e2d0*/  @P5 STG.E desc[UR16][R10.64], R6 ;  /* 0x000000060a005986 */ /* 0x0043e2000c101910 */
[----:B------:R-:W-:Y:S01]  /*1e2e0*/  ISETP.GE.AND P5, PT, R250, UR4, PT ;  /* 0x00000004fa007c0c */ /* 0x000fe2000bfa6270 */
[----:B------:R-:W-:-:S02]  /*1e2f0*/  ULDC UR4, c[0x0][0x248] ;  /* 0x0000920000047ab9 */ /* 0x000fc40000000800 */
[----:B----4-:R2:W-:Y:S04]  /*1e300*/  @P2 STG.E desc[UR16][R228.64], R239 ;  /* 0x000000efe4002986 */ /* 0x0105e8000c101910 */
[----:B------:R3:W-:Y:S01]  /*1e310*/  @P6 STG.E desc[UR16][R230.64], R238 ;  /* 0x000000eee6006986 */ /* 0x0007e2000c101910 */
[C---:B------:R-:W-:Y:S01]  /*1e320*/  ISETP.LT.AND P6, PT, R8.reuse, UR14, !P1 ;  /* 0x0000000e08007c0c */ /* 0x040fe2000cfc1270 */
[----:B-1----:R-:W-:Y:S02]  /*1e330*/  VIADD R10, R7, 0x17 ;  /* 0x00000017070a7836 */ /* 0x002fe40000000000 */
[----:B------:R1:W-:Y:S01]  /*1e340*/  @P4 STG.E desc[UR16][R248.64], R237 ;  /* 0x000000edf8004986 */ /* 0x0003e2000c101910 */
[----:B------:R-:W-:Y:S01]  /*1e350*/  ISETP.LT.AND P4, PT, R8, UR10, !P0 ;  /* 0x0000000a08007c0c */ /* 0x000fe2000c781270 */
[----:B------:R-:W-:Y:S01]  /*1e360*/  VIADD R6, R0, UR4 ;  /* 0x0000000400067c36 */ /* 0x000fe20008000000 */
[----:B------:R-:W-:Y:S01]  /*1e370*/  ISETP.LT.AND P0, PT, R9, UR12, !P0 ;  /* 0x0000000c09007c0c */ /* 0x000fe2000c701270 */
[----:B------:R-:W-:Y:S01]  /*1e380*/  VIADD R250, R7, 0x18 ;  /* 0x0000001807fa7836 */ /* 0x000fe20000000000 */
[----:B------:R-:W-:Y:S01]  /*1e390*/  ISETP.LT.AND P1, PT, R9, UR18, !P1 ;  /* 0x0000001209007c0c */ /* 0x000fe2000cf21270 */
[----:B------:R-:W-:Y:S01]  /*1e3a0*/  ULDC UR14, c[0x0][0x228] ;  /* 0x00008a00000e7ab9 */ /* 0x000fe20000000800 */
[----:B------:R-:W-:-:S02]  /*1e3b0*/  IADD3 R0, R6, UR6, RZ ;  /* 0x0000000606007c10 */ /* 0x000fc4000fffe0ff */
[----:B------:R-:W-:Y:S01]  /*1e3c0*/  ISETP.GE.AND P2, PT, R10, UR8, PT ;  /* 0x000000080a007c0c */ /* 0x000fe2000bf46270 */
[C---:B------:R-:W-:Y:S01]  /*1e3d0*/  IMAD.WIDE R10, R6.reuse, 0x4, R2 ;  /* 0x00000004060a7825 */ /* 0x040fe200078e0202 */
[----:B------:R-:W-:Y:S01]  /*1e3e0*/  ULDC UR4, c[0x0][0x22c] ;  /* 0x00008b0000047ab9 */ /* 0x000fe20000000800 */
[----:B------:R-:W-:Y:S01]  /*1e3f0*/  ULDC UR10, c[0x0][0x228] ;  /* 0x00008a00000a7ab9 */ /* 0x000fe20000000800 */
[----:B------:R-:W-:Y:S01]  /*1e400*/  ULDC UR12, c[0x0][0x228] ;  /* 0x00008a00000c7ab9 */ /* 0x000fe20000000800 */
[----:B--2---:R-:W-:Y:S01]  /*1e410*/  IMAD.WIDE R228, R6, 0x4, R4 ;  /* 0x0000000406e47825 */ /* 0x004fe200078e0204 */
[----:B------:R2:W-:Y:S01]  /*1e420*/  @P4 STG.E desc[UR16][R10.64], R236 ;  /* 0x000000ec0a004986 */ /* 0x0005e2000c101910 */
[----:B------:R-:W-:Y:S01]  /*1e430*/  ULDC UR18, c[0x0][0x228] ;  /* 0x00008a0000127ab9 */ /* 0x000fe20000000800 */
[----:B------:R-:W-:Y:S01]  /*1e440*/  ULDC UR6, c[0x0][0x248] ;  /* 0x0000920000067ab9 */ /* 0x000fe20000000800 */
[C---:B---3--:R-:W-:Y:S01]  /*1e450*/  IMAD.WIDE R230, R0.reuse, 0x4, R2 ;  /* 0x0000000400e67825 */ /* 0x048fe200078e0202 */
[----:B------:R3:W-:Y:S03]  /*1e460*/  @P0 STG.E desc[UR16][R228.64], R243 ;  /* 0x000000f3e4000986 */ /* 0x0007e6000c101910 */
[----:B-1----:R-:W-:Y:S01]  /*1e470*/  IMAD.WIDE R248, R0, 0x4, R4 ;  /* 0x0000000400f87825 */ /* 0x002fe200078e0204 */
[----:B------:R1:W-:Y:S01]  /*1e480*/  @P6 STG.E desc[UR16][R230.64], R242 ;  /* 0x000000f2e6006986 */ /* 0x0003e2000c101910 */
[----:B------:R-:W-:Y:S01]  /*1e490*/  ISETP.GE.AND P4, PT, R250, UR4, PT ;  /* 0x00000004fa007c0c */ /* 0x000fe2000bf86270 */
[----:B------:R-:W-:Y:S01]  /*1e4a0*/  ULDC UR4, c[0x0][0x248] ;  /* 0x0000920000047ab9 */ /* 0x000fe20000000800 */
[----:B------:R-:W-:Y:S01]  /*1e4b0*/  ULDC UR8, c[0x0][0x22c] ;  /* 0x00008b0000087ab9 */ /* 0x000fe20000000800 */
[----:B------:R4:W-:Y:S01]  /*1e4c0*/  @P1 STG.E desc[UR16][R248.64], R241 ;  /* 0x000000f1f8001986 */ /* 0x0009e2000c101910 */
[----:B------:R-:W-:Y:S01]  /*1e4d0*/  ISETP.LT.AND P1, PT, R8, UR10, !P3 ;  /* 0x0000000a08007c0c */ /* 0x000fe2000df21270 */
[----:B--2---:R-:W-:Y:S01]  /*1e4e0*/  VIADD R10, R7, 0x19 ;  /* 0x00000019070a7836 */ /* 0x004fe20000000000 */
        /* <DEDUP_REMOVED lines=8> */
[----:B------:R-:W-:Y:S01]  /*1e570*/  ULDC UR4, c[0x0][0x22c] ;  /* 0x00008b0000047ab9 */ /* 0x000fe20000000800 */
[----:B------:R-:W-:Y:S01]  /*1e580*/  ULDC UR10, c[0x0][0x228] ;  /* 0x00008a00000a7ab9 */ /* 0x000fe20000000800 */
[----:B------:R-:W-:Y:S01]  /*1e590*/  ULDC UR8, c[0x0][0x22c] ;  /* 0x00008b0000087ab9 */ /* 0x000fe20000000800 */
[----:B---3--:R-:W-:Y:S01]  /*1e5a0*/  IMAD.WIDE R228, R6, 0x4, R4 ;  /* 0x0000000406e47825 */ /* 0x008fe200078e0204 */
[----:B------:R2:W-:Y:S01]  /*1e5b0*/  @P1 STG.E desc[UR16][R10.64], R240 ;  /* 0x000000f00a001986 */ /* 0x0005e2000c101910 */
[----:B------:R-:W-:Y:S01]  /*1e5c0*/  ULDC UR6, c[0x0][0x248] ;  /* 0x0000920000067ab9 */ /* 0x000fe20000000800 */
[----:B------:R-:W-:Y:S01]  /*1e5d0*/  ULDC UR12, c[0x0][0x228] ;  /* 0x00008a00000c7ab9 */ /* 0x000fe20000000800 */
[C---:B-1----:R-:W-:Y:S01]  /*1e5e0*/  IMAD.WIDE R230, R0.reuse, 0x4, R2 ;  /* 0x0000000400e67825 */ /* 0x042fe200078e0202 */
[----:B------:R1:W-:Y:S01]  /*1e5f0*/  @P3 STG.E desc[UR16][R228.64], R247 ;  /* 0x000000f7e4003986 */ /* 0x0003e2000c101910 */
[----:B------:R-:W-:Y:S01]  /*1e600*/  ULDC UR14, c[0x0][0x228] ;  /* 0x00008a00000e7ab9 */ /* 0x000fe20000000800 */
[----:B------:R-:W-:Y:S01]  /*1e610*/  ULDC UR18, c[0x0][0x228] ;  /* 0x00008a0000127ab9 */ /* 0x000fe20000000800 */
[----:B----4-:R-:W-:Y:S01]  /*1e620*/  IMAD.WIDE R248, R0, 0x4, R4 ;  /* 0x0000000400f87825 */ /* 0x010fe200078e0204 */
[----:B------:R3:W-:Y:S01]  /*1e630*/  @P6 STG.E desc[UR16][R230.64], R246 ;  /* 0x000000f6e6006986 */ /* 0x0007e2000c101910 */
[----:B------:R-:W-:Y:S01]  /*1e640*/  ISETP.GE.AND P1, PT, R250, UR4, PT ;  /* 0x00000004fa007c0c */ /* 0x000fe2000bf26270 */
[----:B------:R-:W-:-:S02]  /*1e650*/  ULDC UR4, c[0x0][0x248] ;  /* 0x0000920000047ab9 */ /* 0x000fc40000000800 */
[----:B------:R4:W-:Y:S01]  /*1e660*/  @P5 STG.E desc[UR16][R248.64], R245 ;  /* 0x000000f5f8005986 */ /* 0x0009e2000c101910 */
[----:B------:R-:W-:Y:S01]  /*1e670*/  ISETP.LT.AND P5, PT, R8, UR10, !P2 ;  /* 0x0000000a08007c0c */ /* 0x000fe2000d7a1270 */
[C---:B--2---:R-:W-:Y:S01]  /*1e680*/  VIADD R10, R7.reuse, 0x1b ;  /* 0x0000001b070a7836 */ /* 0x044fe20000000000 */
[----:B------:R-:W-:Y:S02]  /*1e690*/  IADD3 R6, R0, UR4, RZ ;  /* 0x0000000400067c10 */ /* 0x000fe4000fffe0ff */
[----:B------:R-:W-:Y:S01]  /*1e6a0*/  ISETP.LT.AND P6, PT, R8, UR14, !P4 ;  /* 0x0000000e08007c0c */ /* 0x000fe2000e7c1270 */
[----:B------:R-:W-:Y:S01]  /*1e6b0*/  VIADD R250, R7, 0x1c ;  /* 0x0000001c07fa7836 */ /* 0x000fe20000000000 */
[----:B------:R-:W-:Y:S01]  /*1e6c0*/  ISETP.GE.AND P3, PT, R10, UR8, PT ;  /* 0x000000080a007c0c */ /* 0x000fe2000bf66270 */
[C---:B------:R-:W-:Y:S01]  /*1e6d0*/  IMAD.WIDE R10, R6.reuse, 0x4, R2 ;  /* 0x00000004060a7825 */ /* 0x040fe200078e0202 */
[----:B------:R-:W-:Y:S01]  /*1e6e0*/  ISETP.LT.AND P2, PT, R9, UR12, !P2 ;  /* 0x0000000c09007c0c */ /* 0x000fe2000d741270 */
[----:B------:R-:W-:Y:S01]  /*1e6f0*/  ULDC UR4, c[0x0][0x22c] ;  /* 0x00008b0000047ab9 */ /* 0x000fe20000000800 */
[----:B------:R-:W-:Y:S01]  /*1e700*/  ULDC UR10, c[0x0][0x228] ;  /* 0x00008a00000a7ab9 */ /* 0x000fe20000000800 */
[----:B------:R-:W-:-:S02]  /*1e710*/  VIADD R0, R6, UR6 ;  /* 0x0000000606007c36 */ /* 0x000fc40008000000 */
[----:B-1----:R-:W-:Y:S01]  /*1e720*/  IMAD.WIDE R228, R6, 0x4, R4 ;  /* 0x0000000406e47825 */ /* 0x002fe200078e0204 */
[----:B------:R1:W-:Y:S01]  /*1e730*/  @P5 STG.E desc[UR16][R10.64], R244 ;  /* 0x000000f40a005986 */ /* 0x0003e2000c101910 */
[----:B------:R-:W-:Y:S01]  /*1e740*/  ISETP.LT.AND P4, PT, R9, UR18, !P4 ;  /* 0x0000001209007c0c */ /* 0x000fe2000e781270 */
[----:B------:R-:W-:Y:S01]  /*1e750*/  ULDC UR8, c[0x0][0x22c] ;  /* 0x00008b0000087ab9 */ /* 0x000fe20000000800 */
[----:B------:R-:W-:Y:S01]  /*1e760*/  ULDC UR6, c[0x0][0x248] ;  /* 0x0000920000067ab9 */ /* 0x000fe20000000800 */
[----:B------:R-:W2:Y:S01]  /*1e770*/  LDL.LU R6, [R1+0x30] ;  /* 0x0000300001067983 */ /* 0x000ea20000300800 */
[----:B---3--:R-:W-:Y:S01]  /*1e780*/  IMAD.WIDE R230, R0, 0x4, R2 ;  /* 0x0000000400e67825 */ /* 0x008fe200078e0202 */
[----:B------:R-:W-:Y:S01]  /*1e790*/  ISETP.GE.AND P5, PT, R250, UR4, PT ;  /* 0x00000004fa007c0c */ /* 0x000fe2000bfa6270 */
[----:B------:R-:W-:Y:S01]  /*1e7a0*/  ULDC UR4, c[0x0][0x248] ;  /* 0x0000920000047ab9 */ /* 0x000fe20000000800 */
[----:B------:R-:W-:Y:S01]  /*1e7b0*/  ULDC UR12, c[0x0][0x228] ;  /* 0x00008a00000c7ab9 */ /* 0x000fe20000000800 */
[----:B----4-:R-:W-:Y:S01]  /*1e7c0*/  IMAD.WIDE R248, R0, 0x4, R4 ;  /* 0x0000000400f87825 */ /* 0x010fe200078e0204 */
[----:B------:R3:W-:Y:S01]  /*1e7d0*/  @P2 STG.E desc[UR16][R228.64], R252 ;  /* 0x000000fce4002986 */ /* 0x0007e2000c101910 */
[----:B------:R-:W-:Y:S01]  /*1e7e0*/  ULDC UR14, c[0x0][0x228] ;  /* 0x00008a00000e7ab9 */ /* 0x000fe20000000800 */
[----:B------:R-:W-:-:S02]  /*1e7f0*/  ULDC UR18, c[0x0][0x228] ;  /* 0x00008a0000127ab9 */ /* 0x000fc40000000800 */
[----:B-1----:R-:W4:Y:S04]  /*1e800*/  LDL.LU R11, [R1+0x630] ;  /* 0x00063000010b7983 */ /* 0x002f280000300800 */
[----:B------:R-:W2:Y:S04]  /*1e810*/  LDL.LU R239, [R1+0x230] ;  /* 0x0002300001ef7983 */ /* 0x000ea80000300800 */
[----:B------:R-:W2:Y:S04]  /*1e820*/  LDL.LU R238, [R1+0x634] ;  /* 0x0006340001ee7983 */ /* 0x000ea80000300800 */
[----:B------:R-:W2:Y:S01]  /*1e830*/  LDL.LU R237, [R1+0x34] ;  /* 0x0000340001ed7983 */ /* 0x000ea20000300800 */
[----:B------:R-:W-:-:S03]  /*1e840*/  VIADD R10, R7, 0x1d ;  /* 0x0000001d070a7836 */ /* 0x000fc60000000000 */
[----:B------:R-:W2:Y:S04]  /*1e850*/  LDL.LU R236, [R1+0x434] ;  /* 0x0004340001ec7983 */ /* 0x000ea80000300800 */
[----:B------:R-:W2:Y:S04]  /*1e860*/  LDL.LU R243, [R1+0x234] ;  /* 0x0002340001f37983 */ /* 0x000ea80000300800 */
[----:B------:R-:W2:Y:S04]  /*1e870*/  LDL.LU R242, [R1+0x638] ;  /* 0x0006380001f27983 */ /* 0x000ea80000300800 */
[----:B------:R-:W2:Y:S04]  /*1e880*/  LDL.LU R241, [R1+0x38] ;  /* 0x0000380001f17983 */ /* 0x000ea80000300800 */
[----:B------:R-:W2:Y:S01]  /*1e890*/  LDL.LU R240, [R1+0x438] ;  /* 0x0004380001f07983 */ /* 0x000ea20000300800 */
[----:B------:R-:W-:Y:S01]  /*1e8a0*/  ISETP.GE.AND P2, PT, R10, UR8, PT ;  /* 0x000000080a007c0c */ /* 0x000fe2000bf46270 */
[----:B------:R-:W-:Y:S01]  /*1e8b0*/  VIADD R250, R7, 0x1e ;  /* 0x0000001e07fa7836 */ /* 0x000fe20000000000 */
[----:B------:R-:W-:Y:S01]  /*1e8c0*/  ULDC UR8, c[0x0][0x22c] ;  /* 0x00008b0000087ab9 */ /* 0x000fe20000000800 */
[----:B------:R-:W2:Y:S04]  /*1e8d0*/  LDL.LU R247, [R1+0x238] ;  /* 0x0002380001f77983 */ /* 0x000ea80000300800 */
[----:B------:R-:W2:Y:S04]  /*1e8e0*/  LDL.LU R246, [R1+0x63c] ;  /* 0x00063c0001f67983 */ /* 0x000ea80000300800 */
[----:B------:R-:W2:Y:S04]  /*1e8f0*/  LDL.LU R245, [R1+0x3c] ;  /* 0x00003c0001f57983 */ /* 0x000ea80000300800 */
[----:B------:R-:W2:Y:S04]  /*1e900*/  LDL.LU R244, [R1+0x43c] ;  /* 0x00043c0001f47983 */ /* 0x000ea80000300800 */
[----:B---3--:R-:W3:Y:S04]  /*1e910*/  LDL.LU R252, [R1+0x23c] ;  /* 0x00023c0001fc7983 */ /* 0x008ee80000300800 */
[----:B----4-:R-:W-:Y:S04]  /*1e920*/  @P6 STG.E desc[UR16][R230.64], R11 ;  /* 0x0000000be6006986 */ /* 0x010fe8000c101910 */
        /* <DEDUP_REMOVED lines=21> */
[----:B------:R2:W-:Y:S04]  /*1ea80*/  @P0 STG.E desc[UR16][R228.64], R239 ;  /* 0x000000efe4000986 */ /* 0x0005e8000c101910 */
[----:B------:R4:W-:Y:S01]  /*1ea90*/  @P6 STG.E desc[UR16][R230.64], R238 ;  /* 0x000000eee6006986 */ /* 0x0009e2000c101910 */
[C---:B------:R-:W-:Y:S02]  /*1eaa0*/  ISETP.LT.AND P6, PT, R8.reuse, UR14, !P5 ;  /* 0x0000000e08007c0c */ /* 0x040fe4000efc1270 */
[----:B-1----:R-:W-:Y:S01]  /*1eab0*/  IADD3 R10, R7, 0x1f, RZ ;  /* 0x0000001f070a7810 */ /* 0x002fe20007ffe0ff */
        /* <DEDUP_REMOVED lines=13> */
[----:B------:R-:W-:Y:S01]  /*1eb90*/  ULDC UR14, c[0x0][0x228] ;  /* 0x00008a00000e7ab9 */ /* 0x000fe20000000800 */
[----:B------:R-:W-:Y:S01]  /*1eba0*/  ULDC UR18, c[0x0][0x228] ;  /* 0x00008a0000127ab9 */ /* 0x000fe20000000800 */
[----:B------:R-:W-:Y:S01]  /*1ebb0*/  ULDC UR6, c[0x0][0x248] ;  /* 0x0000920000067ab9 */ /* 0x000fe20000000800 */
[C---:B----4-:R-:W-:Y:S01]  /*1ebc0*/  IMAD.WIDE R230, R0.reuse, 0x4, R2 ;  /* 0x0000000400e67825 */ /* 0x050fe200078e0202 */
[----:B------:R2:W-:Y:S03]  /*1ebd0*/  @P1 STG.E desc[UR16][R10.64], R236 ;  /* 0x000000ec0a001986 */ /* 0x0005e6000c101910 */
[--C-:B-1----:R-:W-:Y:S01]  /*1ebe0*/  IMAD.WIDE R248, R0, 0x4, R4.reuse ;  /* 0x0000000400f87825 */ /* 0x102fe200078e0204 */
[----:B------:R1:W-:Y:S01]  /*1ebf0*/  @P3 STG.E desc[UR16][R228.64], R243 ;  /* 0x000000f3e4003986 */ /* 0x0003e2000c101910 */
[----:B------:R-:W-:Y:S01]  /*1ec00*/  ISETP.GE.AND P1, PT, R250, UR4, PT ;  /* 0x00000004fa007c0c */ /* 0x000fe2000bf26270 */
[----:B------:R-:W-:Y:S01]  /*1ec10*/  ULDC UR4, c[0x0][0x248] ;  /* 0x0000920000047ab9 */ /* 0x000fe20000000800 */
[----:B------:R-:W-:Y:S01]  /*1ec20*/  ULDC UR8, c[0x0][0x22c] ;  /* 0x00008b0000087ab9 */ /* 0x000fe20000000800 */
[----:B------:R4:W-:Y:S01]  /*1ec30*/  @P6 STG.E desc[UR16][R230.64], R242 ;  /* 0x000000f2e6006986 */ /* 0x0009e2000c101910 */
[----:B------:R-:W-:Y:S01]  /*1ec40*/  VIADD R6, R0, UR4 ;  /* 0x0000000400067c36 */ /* 0x000fe20008000000 */
[C---:B------:R-:W-:Y:S01]  /*1ec50*/  ISETP.LT.AND P6, PT, R8.reuse, UR14, !P4 ;  /* 0x0000000e08007c0c */ /* 0x040fe2000e7c1270 */
[----:B------:R-:W-:Y:S01]  /*1ec60*/  ULDC UR4, c[0x0][0x22c] ;  /* 0x00008b0000047ab9 */ /* 0x000fe20000000800 */
[----:B------:R3:W-:Y:S01]  /*1ec70*/  @P5 STG.E desc[UR16][R248.64], R241 ;  /* 0x000000f1f8005986 */ /* 0x0007e2000c101910 */
[----:B------:R-:W-:Y:S01]  /*1ec80*/  ISETP.LT.AND P5, PT, R8, UR10, !P2 ;  /* 0x0000000a08007c0c */ /* 0x000fe2000d7a1270 */
[----:B--2---:R-:W-:Y:S01]  /*1ec90*/  VIADD R10, R7, 0x21 ;  /* 0x00000021070a7836 */ /* 0x004fe20000000000 */
[C---:B------:R-:W-:Y:S01]  /*1eca0*/  ISETP.LT.AND P2, PT, R9.reuse, UR12, !P2 ;  /* 0x0000000c09007c0c */ /* 0x040fe2000d741270 */
[C---:B------:R-:W-:Y:S01]  /*1ecb0*/  VIADD R0, R6.reuse, UR6 ;  /* 0x0000000606007c36 */ /* 0x040fe20008000000 */
[----:B------:R-:W-:Y:S01]  /*1ecc0*/  ISETP.LT.AND P4, PT, R9, UR18, !P4 ;  /* 0x0000001209007c0c */ /* 0x000fe2000e781270 */
[----:B-1----:R-:W-:Y:S01]  /*1ecd0*/  IMAD.WIDE R228, R6, 0x4, R4 ;  /* 0x0000000406e47825 */ /* 0x002fe200078e0204 */
[----:B------:R-:W-:Y:S01]  /*1ece0*/  ISETP.GE.AND P3, PT, R10, UR8, PT ;  /* 0x000000080a007c0c */ /* 0x000fe2000bf66270 */
[----:B------:R-:W-:Y:S01]  /*1ecf0*/  ULDC UR10, c[0x0][0x228] ;  /* 0x00008a00000a7ab9 */ /* 0x000fe20000000800 */
[----:B------:R-:W-:Y:S01]  /*1ed00*/  IADD3 R250, R7, 0x22, RZ ;  /* 0x0000002207fa7810 */ /* 0x000fe20007ffe0ff */
[--C-:B------:R-:W-:Y:S01]  /*1ed10*/  IMAD.WIDE R10, R6, 0x4, R2.reuse ;  /* 0x00000004060a7825 */ /* 0x100fe200078e0202 */
[----:B------:R-:W-:Y:S01]  /*1ed20*/  ULDC UR8, c[0x0][0x22c] ;  /* 0x00008b0000087ab9 */ /* 0x000fe20000000800 */
[----:B------:R-:W-:Y:S01]  /*1ed30*/  ULDC UR6, c[0x0][0x248] ;  /* 0x0000920000067ab9 */ /* 0x000fe20000000800 */
[----:B------:R-:W-:Y:S01]  /*1ed40*/  ULDC UR12, c[0x0][0x228] ;  /* 0x00008a00000c7ab9 */ /* 0x000fe20000000800 */
[C---:B----4-:R-:W-:Y:S01]  /*1ed50*/  IMAD.WIDE R230, R0.reuse, 0x4, R2 ;  /* 0x0000000400e67825 */ /* 0x050fe200078e0202 */
[----:B------:R1:W-:Y:S01]  /*1ed60*/  @P5 STG.E desc[UR16][R10.64], R240 ;  /* 0x000000f00a005986 */ /* 0x0003e2000c101910 */
[----:B------:R-:W-:Y:S01]  /*1ed70*/  ULDC UR14, c[0x0][0x228] ;  /* 0x00008a00000e7ab9 */ /* 0x000fe20000000800 */
[----:B------:R-:W-:Y:S01]  /*1ed80*/  ULDC UR18, c[0x0][0x228] ;  /* 0x00008a0000127ab9 */ /* 0x000fe20000000800 */
[----:B---3--:R-:W-:Y:S01]  /*1ed90*/  IMAD.WIDE R248, R0, 0x4, R4 ;  /* 0x0000000400f87825 */ /* 0x008fe200078e0204 */
[----:B------:R2:W-:Y:S01]  /*1eda0*/  @P2 STG.E desc[UR16][R228.64], R247 ;  /* 0x000000f7e4002986 */ /* 0x0005e2000c101910 */
[----:B------:R-:W-:Y:S01]  /*1edb0*/  ISETP.GE.AND P5, PT, R250, UR4, PT ;  /* 0x00000004fa007c0c */ /* 0x000fe2000bfa6270 */
[----:B------:R-:W-:-:S02]  /*1edc0*/  ULDC UR4, c[0x0][0x248] ;  /* 0x0000920000047ab9 */ /* 0x000fc40000000800 */
[----:B------:R3:W-:Y:S04]  /*1edd0*/  @P6 STG.E desc[UR16][R230.64], R246 ;  /* 0x000000f6e6006986 */ /* 0x0007e8000c101910 */
[----:B------:R4:W-:Y:S01]  /*1ede0*/  @P4 STG.E desc[UR16][R248.64], R245 ;  /* 0x000000f5f8004986 */ /* 0x0009e2000c101910 */
[----:B------:R-:W-:Y:S01]  /*1edf0*/  ISETP.LT.AND P4, PT, R8, UR10, !P0 ;  /* 0x0000000a08007c0c */ /* 0x000fe2000c781270 */
[----:B-1----:R-:W-:Y:S02]  /*1ee00*/  VIADD R10, R7, 0x23 ;  /* 0x00000023070a7836 */ /* 0x002fe40000000000 */
[----:B------:R-:W-:Y:S01]  /*1ee10*/  VIADD R6, R0, UR4 ;  /* 0x0000000400067c36 */ /* 0x000fe20008000000 */
[----:B------:R-:W-:Y:S01]  /*1ee20*/  ISETP.LT.AND P0, PT, R9, UR12, !P0 ;  /* 0x0000000c09007c0c */ /* 0x000fe2000c701270 */
[----:B------:R-:W-:Y:S01]  /*1ee30*/  VIADD R250, R7, 0x24 ;  /* 0x0000002407fa7836 */ /* 0x000fe20000000000 */
[----:B------:R-:W-:Y:S01]  /*1ee40*/  ISETP.GE.AND P2, PT, R10, UR8, PT ;  /* 0x000000080a007c0c */ /* 0x000fe2000bf46270 */
[----:B------:R-:W-:Y:S01]  /*1ee50*/  IMAD.WIDE R10, R6, 0x4, R2 ;  /* 0x00000004060a7825 */ /* 0x000fe200078e0202 */
[----:B------:R-:W-:Y:S01]  /*1ee60*/  ISETP.LT.AND P6, PT, R8, UR14, !P1 ;  /* 0x0000000e08007c0c */ /* 0x000fe2000cfc1270 */
[----:B------:R-:W-:Y:S01]  /*1ee70*/  ULDC UR4, c[0x0][0x22c] ;  /* 0x00008b0000047ab9 */ /* 0x000fe20000000800 */
[----:B------:R-:W-:Y:S01]  /*1ee80*/  ULDC UR8, c[0x0][0x22c] ;  /* 0x00008b0000087ab9 */ /* 0x000fe20000000800 */
[C---:B------:R-:W-:Y:S01]  /*1ee90*/  VIADD R0, R6.reuse, UR6 ;  /* 0x0000000606007c36 */ /* 0x040fe20008000000 */
[----:B------:R-:W-:Y:S01]  /*1eea0*/  ULDC UR10, c[0x0][0x228] ;  /* 0x00008a00000a7ab9 */ /* 0x000fe20000000800 */
[----:B--2---:R-:W-:Y:S01]  /*1eeb0*/  IMAD.WIDE R228, R6, 0x4, R4 ;  /* 0x0000000406e47825 */ /* 0x004fe200078e0204 */
        /* <DEDUP_REMOVED lines=11> */
[----:B------:R-:W-:-:S03]  /*1ef70*/  ULDC UR18, c[0x0][0x228] ;  /* 0x00008a0000127ab9 */ /* 0x000fc60000000800 */
        /* <DEDUP_REMOVED lines=23> */
[C---:B------:R-:W-:Y:S01]  /*1f0f0*/  IMAD.WIDE R10, R6.reuse, 0x4, R2 ;  /* 0x00000004060a7825 */ /* 0x040fe200078e0202 */
[C---:B------:R-:W-:Y:S01]  /*1f100*/  IADD3 R0, R6.reuse, UR6, RZ ;  /* 0x0000000606007c10 */ /* 0x040fe2000fffe0ff */
[----:B------:R-:W-:Y:S02]  /*1f110*/  ULDC UR10, c[0x0][0x228] ;  /* 0x00008a00000a7ab9 */ /* 0x000fe40000000800 */
        /* <DEDUP_REMOVED lines=11> */
[----:B--2---:R1:W-:Y:S01]  /*1f1d0*/  @P1 STG.E desc[UR16][R10.64], R6 ;  /* 0x000000060a001986 */ /* 0x0043e2000c101910 */
[----:B------:R-:W-:Y:S01]  /*1f1e0*/  ISETP.GE.AND P1, PT, R250, UR4, PT ;  /* 0x00000004fa007c0c */ /* 0x000fe2000bf26270 */
[----:B------:R-:W-:-:S02]  /*1f1f0*/  ULDC UR4, c[0x0][0x248] ;  /* 0x0000920000047ab9 */ /* 0x000fc40000000800 */
[----:B------:R2:W-:Y:S04]  /*1f200*/  @P3 STG.E desc[UR16][R228.64], R239 ;  /* 0x000000efe4003986 */ /* 0x0005e8000c101910 */
        /* <DEDUP_REMOVED lines=21> */
[----:B-1----:R-:W-:Y:S01]  /*1f360*/  IMAD.WIDE R248, R0, 0x4, R4 ;  /* 0x0000000400f87825 */ /* 0x002fe200078e0204 */
[----:B------:R1:W-:Y:S01]  /*1f370*/  @P2 STG.E desc[UR16][R228.64], R243 ;  /* 0x000000f3e4002986 */ /* 0x0003e2000c101910 */
[----:B------:R-:W-:Y:S01]  /*1f380*/  ISETP.GE.AND P5, PT, R250, UR4, PT ;  /* 0x00000004fa007c0c */ /* 0x000fe2000bfa6270 */
[----:B------:R-:W-:Y:S01]  /*1f390*/  ULDC UR4, c[0x0][0x248] ;  /* 0x0000920000047ab9 */ /* 0x000fe20000000800 */
[----:B------:R-:W-:Y:S01]  /*1f3a0*/  ULDC UR8, c[0x0][0x22c] ;  /* 0x00008b0000087ab9 */ /* 0x000fe20000000800 */
[----:B------:R4:W-:Y:S01]  /*1f3b0*/  @P6 STG.E desc[UR16][R230.64], R242 ;  /* 0x000000f2e6006986 */ /* 0x0009e2000c101910 */
[----:B------:R-:W-:Y:S01]  /*1f3c0*/  IADD3 R6, R0, UR4, RZ ;  /* 0x0000000400067c10 */ /* 0x000fe2000fffe0ff */
[----:B--2---:R-:W-:-:S02]  /*1f3d0*/  VIADD R10, R7, 0x29 ;  /* 0x00000029070a7836 */ /* 0x004fc40000000000 */
[----:B------:R2:W-:Y:S01]  /*1f3e0*/  @P4 STG.E desc[UR16][R248.64], R241 ;  /* 0x000000f1f8004986 */ /* 0x0005e2000c101910 */
[C---:B------:R-:W-:Y:S02]  /*1f3f0*/  ISETP.LT.AND P4, PT, R8.reuse, UR10, !P0 ;  /* 0x0000000a08007c0c */ /* 0x040fe4000c781270 */
[----:B------:R-:W-:Y:S01]  /*1f400*/  ISETP.LT.AND P6, PT, R8, UR14, !P1 ;  /* 0x0000000e08007c0c */ /* 0x000fe2000cfc1270 */
[C---:B------:R-:W-:Y:S01]  /*1f410*/  VIADD R0, R6.reuse, UR6 ;  /* 0x0000000606007c36 */ /* 0x040fe20008000000 */
[C---:B------:R-:W-:Y:S01]  /*1f420*/  ISETP.LT.AND P0, PT, R9.reuse, UR12, !P0 ;  /* 0x0000000c09007c0c */ /* 0x040fe2000c701270 */
[----:B-1----:R-:W-:Y:S01]  /*1f430*/  IMAD.WIDE R228, R6, 0x4, R4 ;  /* 0x0000000406e47825 */ /* 0x002fe200078e0204 */
[----:B------:R-:W-:Y:S01]  /*1f440*/  ISETP.LT.AND P1, PT, R9, UR18, !P1 ;  /* 0x0000001209007c0c */ /* 0x000fe2000cf21270 */
[----:B------:R-:W-:Y:S01]  /*1f450*/  ULDC UR10, c[0x0][0x228] ;  /* 0x00008a00000a7ab9 */ /* 0x000fe20000000800 */
[----:B------:R-:W-:Y:S01]  /*1f460*/  ISETP.GE.AND P2, PT, R10, UR8, PT ;  /* 0x000000080a007c0c */ /* 0x000fe2000bf46270 */
        /* <DEDUP_REMOVED lines=8> */
[----:B--2---:R-:W-:Y:S01]  /*1f4f0*/  IMAD.WIDE R248, R0, 0x4, R4 ;  /* 0x0000000400f87825 */ /* 0x004fe200078e0204 */
[----:B------:R2:W-:Y:S01]  /*1f500*/  @P0 STG.E desc[UR16][R228.64], R247 ;  /* 0x000000f7e4000986 */ /* 0x0005e2000c101910 */
[----:B------:R-:W-:-:S02]  /*1f510*/  ULDC UR18, c[0x0][0x228] ;  /* 0x00008a0000127ab9 */ /* 0x000fc40000000800 */
[C---:B------:R-:W-:Y:S01]  /*1f520*/  VIADD R250, R7.reuse, 0x2a ;  /* 0x0000002a07fa7836 */ /* 0x040fe20000000000 */
[----:B------:R-:W-:Y:S04]  /*1f530*/  @P6 STG.E desc[UR16][R230.64], R246 ;  /* 0x000000f6e6006986 */ /* 0x000fe8000c101910 */
[----:B------:R-:W-:Y:S01]  /*1f540*/  @P1 STG.E desc[UR16][R248.64], R245 ;  /* 0x000000f5f8001986 */ /* 0x000fe2000c101910 */
[----:B------:R-:W-:Y:S01]  /*1f550*/  ISETP.LT.AND P1, PT, R8, UR10, !P3 ;  /* 0x0000000a08007c0c */ /* 0x000fe2000df21270 */
[----:B-1----:R-:W-:Y:S01]  /*1f560*/  VIADD R10, R7, 0x2b ;  /* 0x0000002b070a7836 */ /* 0x002fe20000000000 */
[----:B------:R-:W-:Y:S01]  /*1f570*/  ISETP.GE.AND P4, PT, R250, UR4, PT ;  /* 0x00000004fa007c0c */ /* 0x000fe2000bf86270 */
[----:B------:R-:W-:Y:S01]  /*1f580*/  ULDC UR4, c[0x0][0x248] ;  /* 0x0000920000047ab9 */ /* 0x000fe20000000800 */
[----:B------:R-:W-:Y:S01]  /*1f590*/  ISETP.LT.AND P6, PT, R8, UR14, !P5 ;  /* 0x0000000e08007c0c */ /* 0x000fe2000efc1270 */
[----:B------:R-:W-:Y:S01]  /*1f5a0*/  VIADD R6, R0, UR4 ;  /* 0x0000000400067c36 */ /* 0x000fe20008000000 */
[----:B------:R-:W-:Y:S01]  /*1f5b0*/  ISETP.GE.AND P0, PT, R10, UR8, PT ;  /* 0x000000080a007c0c */ /* 0x000fe2000bf06270 */
[----:B------:R-:W-:Y:S01]  /*1f5c0*/  ULDC UR10, c[0x0][0x228] ;  /* 0x00008a00000a7ab9 */ /* 0x000fe20000000800 */
[C---:B------:R-:W-:Y:S01]  /*1f5d0*/  ISETP.LT.AND P3, PT, R9.reuse, UR12, !P3 ;  /* 0x0000000c09007c0c */ /* 0x040fe2000df61270 */
[C---:B------:R-:W-:Y:S01]  /*1f5e0*/  IMAD.WIDE R10, R6.reuse, 0x4, R2 ;  /* 0x00000004060a7825 */ /* 0x040fe200078e0202 */
[----:B------:R-:W-:Y:S01]  /*1f5f0*/  ISETP.LT.AND P5, PT, R9, UR18, !P5 ;  /* 0x0000001209007c0c */ /* 0x000fe2000efa1270 */
[----:B------:R-:W-:Y:S01]  /*1f600*/  ULDC UR4, c[0x0][0x22c] ;  /* 0x00008b0000047ab9 */ /* 0x000fe20000000800 */
[----:B------:R-:W-:Y:S01]  /*1f610*/  ULDC UR8, c[0x0][0x22c] ;  /* 0x00008b0000087ab9 */ /* 0x000fe20000000800 */
[C---:B------:R-:W-:Y:S01]  /*1f620*/  VIADD R0, R6.reuse, UR6 ;  /* 0x0000000606007c36 */ /* 0x040fe20008000000 */
[----:B------:R1:W-:Y:S01]  /*1f630*/  @P1 STG.E desc[UR16][R10.64], R244 ;  /* 0x000000f40a001986 */ /* 0x0003e2000c101910 */
[----:B--2---:R-:W-:Y:S01]  /*1f640*/  IMAD.WIDE R228, R6, 0x4, R4 ;  /* 0x0000000406e47825 */ /* 0x004fe200078e0204 */
[----:B------:R-:W-:Y:S01]  /*1f650*/  ULDC UR6, c[0x0][0x248] ;  /* 0x0000920000067ab9 */ /* 0x000fe20000000800 */
[----:B------:R-:W-:Y:S01]  /*1f660*/  ULDC UR12, c[0x0][0x228] ;  /* 0x00008a00000c7ab9 */ /* 0x000fe20000000800 */
[----:B------:R-:W2:Y:S01]  /*1f670*/  LDL.LU R6, [R1+0x50] ;  /* 0x0000500001067983 */ /* 0x000ea20000300800 */
[----:B------:R-:W-:Y:S01]  /*1f680*/  VIADD R250, R7, 0x2c ;  /* 0x0000002c07fa7836 */ /* 0x000fe20000000000 */
[----:B------:R-:W-:Y:S01]  /*1f690*/  ULDC UR14, c[0x0][0x228] ;  /* 0x00008a00000e7ab9 */ /* 0x000fe20000000800 */
[----:B------:R-:W-:Y:S01]  /*1f6a0*/  ULDC UR18, c[0x0][0x228] ;  /* 0x00008a0000127ab9 */ /* 0x000fe20000000800 */
[----:B-1----:R-:W4:Y:S01]  /*1f6b0*/  LDL.LU R11, [R1+0x650] ;  /* 0x00065000010b7983 */ /* 0x002f220000300800 */
[----:B------:R-:W-:-:S03]  /*1f6c0*/  IMAD.WIDE R230, R0, 0x4, R2 ;  /* 0x0000000400e67825 */ /* 0x000fc600078e0202 */
[----:B------:R-:W2:Y:S01]  /*1f6d0*/  LDL.LU R239, [R1+0x250] ;  /* 0x0002500001ef7983 */ /* 0x000ea20000300800 */
[----:B------:R-:W-:-:S03]  /*1f6e0*/  IMAD.WIDE R248, R0, 0x4, R4 ;  /* 0x0000000400f87825 */ /* 0x000fc600078e0204 */
[----:B------:R-:W2:Y:S01]  /*1f6f0*/  LDL.LU R238, [R1+0x654] ;  /* 0x0006540001ee7983 */ /* 0x000ea20000300800 */
[----:B------:R-:W-:Y:S01]  /*1f700*/  ISETP.GE.AND P1, PT, R250, UR4, PT ;  /* 0x00000004fa007c0c */ /* 0x000fe2000bf26270 */
[----:B------:R-:W-:Y:S02]  /*1f710*/  ULDC UR4, c[0x0][0x248] ;  /* 0x0000920000047ab9 */ /* 0x000fe40000000800 */
[----:B------:R-:W2:Y:S04]  /*1f720*/  LDL.LU R237, [R1+0x54] ;  /* 0x0000540001ed7983 */ /* 0x000ea80000300800 */
[----:B------:R-:W2:Y:S01]  /*1f730*/  LDL.LU R236, [R1+0x454] ;  /* 0x0004540001ec7983 */ /* 0x000ea20000300800 */
[----:B------:R-:W-:-:S03]  /*1f740*/  IADD3 R10, R7, 0x2d, RZ ;  /* 0x0000002d070a7810 */ /* 0x000fc60007ffe0ff */
[----:B---3--:R1:W-:Y:S04]  /*1f750*/  @P3 STG.E desc[UR16][R228.64], R252 ;  /* 0x000000fce4003986 */ /* 0x0083e8000c101910 */
[----:B------:R-:W3:Y:S04]  /*1f760*/  LDL.LU R243, [R1+0x254] ;  /* 0x0002540001f37983 */ /* 0x000ee80000300800 */
[----:B------:R-:W3:Y:S04]  /*1f770*/  LDL.LU R242, [R1+0x658] ;  /* 0x0006580001f27983 */ /* 0x000ee80000300800 */
[----:B------:R-:W3:Y:S04]  /*1f780*/  LDL.LU R241, [R1+0x58] ;  /* 0x0000580001f17983 */ /* 0x000ee80000300800 */
[----:B------:R-:W3:Y:S01]  /*1f790*/  LDL.LU R240, [R1+0x458] ;  /* 0x0004580001f07983 */ /* 0x000ee20000300800 */
[----:B------:R-:W-:Y:S01]  /*1f7a0*/  ISETP.GE.AND P3, PT, R10, UR8, PT ;  /* 0x000000080a007c0c */ /* 0x000fe2000bf66270 */
[----:B------:R-:W-:Y:S01]  /*1f7b0*/  VIADD R250, R7, 0x2e ;  /* 0x0000002e07fa7836 */ /* 0x000fe20000000000 */
[----:B------:R-:W-:Y:S01]  /*1f7c0*/  ULDC UR8, c[0x0][0x22c] ;  /* 0x00008b0000087ab9 */ /* 0x000fe20000000800 */
[----:B------:R-:W3:Y:S04]  /*1f7d0*/  LDL.LU R247, [R1+0x258] ;  /* 0x0002580001f77983 */ /* 0x000ee80000300800 */
[----:B------:R-:W3:Y:S04]  /*1f7e0*/  LDL.LU R246, [R1+0x65c] ;  /* 0x00065c0001f67983 */ /* 0x000ee80000300800 */
[----:B------:R-:W3:Y:S04]  /*1f7f0*/  LDL.LU R245, [R1+0x5c] ;  /* 0x00005c0001f57983 */ /* 0x000ee80000300800 */
[----:B------:R-:W3:Y:S04]  /*1f800*/  LDL.LU R244, [R1+0x45c] ;  /* 0x00045c0001f47983 */ /* 0x000ee80000300800 */
[----:B-1----:R-:W3:Y:S04]  /*1f810*/  LDL.LU R252, [R1+0x25c] ;  /* 0x00025c0001fc7983 */ /* 0x002ee80000300800 */
        /* <DEDUP_REMOVED lines=25> */
[----:B------:R-:W-:Y:S02]  /*1f9b0*/  ULDC UR14, c[0x0][0x228] ;  /* 0x00008a00000e7ab9 */ /* 0x000fe40000000800 */
        /* <DEDUP_REMOVED lines=8> */
[C---:B------:R-:W-:Y:S01]  /*1fa40*/  VIADD R0, R6.reuse, UR6 ;  /* 0x0000000606007c36 */ /* 0x040fe20008000000 */
[----:B------:R-:W-:Y:S01]  /*1fa50*/  IADD3 R250, R7, 0x30, RZ ;  /* 0x0000003007fa7810 */ /* 0x000fe20007ffe0ff */
        /* <DEDUP_REMOVED lines=8> */
[C---:B----4-:R-:W-:Y:S01]  /*1fae0*/  IMAD.WIDE R230, R0.reuse, 0x4, R2 ;  /* 0x0000000400e67825 */ /* 0x050fe200078e0202 */
[----:B---3--:R2:W-:Y:S03]  /*1faf0*/  @P0 STG.E desc[UR16][R228.64], R243 ;  /* 0x000000f3e4000986 */ /* 0x0085e6000c101910 */
[----:B------:R-:W-:Y:S01]  /*1fb00*/  IMAD.WIDE R248, R0, 0x4, R4 ;  /* 0x0000000400f87825 */ /* 0x000fe200078e0204 */
[----:B------:R3:W-:Y:S01]  /*1fb10*/  @P6 STG.E desc[UR16][R230.64], R242 ;  /* 0x000000f2e6006986 */ /* 0x0007e2000c101910 */
[----:B------:R-:W-:Y:S01]  /*1fb20*/  ISETP.GE.AND P4, PT, R250, UR4, PT ;  /* 0x00000004fa007c0c */ /* 0x000fe2000bf86270 */
[----:B------:R-:W-:-:S02]  /*1fb30*/  ULDC UR4, c[0x0][0x248] ;  /* 0x0000920000047ab9 */ /* 0x000fc40000000800 */
[----:B------:R4:W-:Y:S01]  /*1fb40*/  @P1 STG.E desc[UR16][R248.64], R241 ;  /* 0x000000f1f8001986 */ /* 0x0009e2000c101910 */
[----:B------:R-:W-:Y:S01]  /*1fb50*/  ISETP.LT.AND P1, PT, R8, UR10, !P3 ;  /* 0x0000000a08007c0c */ /* 0x000fe2000df21270 */
[----:B-1----:R-:W-:Y:S01]  /*1fb60*/  VIADD R10, R7, 0x31 ;  /* 0x00000031070a7836 */ /* 0x002fe20000000000 */
        /* <DEDUP_REMOVED lines=16> */
[----:B------:R2:W-:Y:S01]  /*1fc70*/  @P3 STG.E desc[UR16][R228.64], R247 ;  /* 0x000000f7e4003986 */ /* 0x0005e2000c101910 */
[----:B------:R-:W-:Y:S01]  /*1fc80*/  ULDC UR14, c[0x0][0x228] ;  /* 0x00008a00000e7ab9 */ /* 0x000fe20000000800 */
[----:B------:R-:W-:Y:S01]  /*1fc90*/  ULDC UR18, c[0x0][0x228] ;  /* 0x00008a0000127ab9 */ /* 0x000fe20000000800 */
[----:B----4-:R-:W-:Y:S01]  /*1fca0*/  IMAD.WIDE R248, R0, 0x4, R4 ;  /* 0x0000000400f87825 */ /* 0x010fe200078e0204 */
[----:B------:R3:W-:Y:S01]  /*1fcb0*/  @P6 STG.E desc[UR16][R230.64], R246 ;  /* 0x000000f6e6006986 */ /* 0x0007e2000c101910 */
[----:B------:R-:W-:Y:S01]  /*1fcc0*/  ISETP.GE.AND P1, PT, R250, UR4, PT ;  /* 0x00000004fa007c0c */ /* 0x000fe2000bf26270 */
[----:B------:R-:W-:-:S02]  /*1fcd0*/  ULDC UR4, c[0x0][0x248] ;  /* 0x0000920000047ab9 */ /* 0x000fc40000000800 */
[----:B------:R-:W-:Y:S01]  /*1fce0*/  @P5 STG.E desc[UR16][R248.64], R245 ;  /* 0x000000f5f8005986 */ /* 0x000fe2000c101910 */
[C---:B------:R-:W-:Y:S01]  /*1fcf0*/  ISETP.LT.AND P5, PT, R8.reuse, UR10, !P2 ;  /* 0x0000000a08007c0c */ /* 0x040fe2000d7a1270 */
[----:B-1----:R-:W-:Y:S01]  /*1fd00*/  VIADD R10, R7, 0x33 ;  /* 0x00000033070a7836 */ /* 0x002fe20000000000 */
[----:B------:R-:W-:Y:S01]  /*1fd10*/  ISETP.LT.AND P6, PT, R8, UR14, !P4 ;  /* 0x0000000e08007c0c */ /* 0x000fe2000e7c1270 */
[----:B------:R-:W-:Y:S01]  /*1fd20*/  VIADD R6, R0, UR4 ;  /* 0x0000000400067c36 */ /* 0x000fe20008000000 */
[----:B------:R-:W-:Y:S02]  /*1fd30*/  ULDC UR10, c[0x0][0x228] ;  /* 0x00008a00000a7ab9 */ /* 0x000fe40000000800 */
[----:B------:R-:W-:Y:S01]  /*1fd40*/  ISETP.GE.AND P3, PT, R10, UR8, PT ;  /* 0x000000080a007c0c */ /* 0x000fe2000bf66270 */
[C---:B------:R-:W-:Y:S01]  /*1fd50*/  IMAD.WIDE R10, R6.reuse, 0x4, R2 ;  /* 0x00000004060a7825 */ /* 0x040fe200078e0202 */
[C---:B------:R-:W-:Y:S01]  /*1fd60*/  IADD3 R0, R6.reuse, UR6, RZ ;  /* 0x0000000606007c10 */ /* 0x040fe2000fffe0ff */
[----:B------:R-:W-:Y:S01]  /*1fd70*/  ULDC UR4, c[0x0][0x22c] ;  /* 0x00008b0000047ab9 */ /* 0x000fe20000000800 */
[C---:B------:R-:W-:Y:S01]  /*1fd80*/  ISETP.LT.AND P2, PT, R9.reuse, UR12, !P2 ;  /* 0x0000000c09007c0c */ /* 0x040fe2000d741270 */
[----:B--2---:R-:W-:Y:S01]  /*1fd90*/  IMAD.WIDE R228, R6, 0x4, R4 ;  /* 0x0000000406e47825 */ /* 0x004fe200078e0204 */
[----:B------:R-:W-:Y:S01]  /*1fda0*/  ISETP.LT.AND P4, PT, R9, UR18, !P4 ;  /* 0x0000001209007c0c */ /* 0x000fe2000e781270 */
[----:B------:R-:W2:Y:S01]  /*1fdb0*/  LDL.LU R6, [R1+0x60] ;  /* 0x0000600001067983 */ /* 0x000ea20000300800 */
[----:B------:R-:W-:Y:S01]  /*1fdc0*/  ULDC UR8, c[0x0][0x22c] ;  /* 0x00008b0000087ab9 */ /* 0x000fe20000000800 */
[----:B------:R-:W-:Y:S01]  /*1fdd0*/  VIADD R250, R7, 0x34 ;  /* 0x0000003407fa7836 */ /* 0x000fe20000000000 */
[----:B------:R-:W-:Y:S01]  /*1fde0*/  ULDC UR6, c[0x0][0x248] ;  /* 0x0000920000067ab9 */ /* 0x000fe20000000800 */
[----:B------:R1:W-:Y:S01]  /*1fdf0*/  @P5 STG.E desc[UR16][R10.64], R244 ;  /* 0x000000f40a005986 */ /* 0x0003e2000c101910 */
[C---:B---3--:R-:W-:Y:S01]  /*1fe00*/  IMAD.WIDE R230, R0.reuse, 0x4, R2 ;  /* 0x0000000400e67825 */ /* 0x048fe200078e0202 */
[----:B------:R-:W-:Y:S01]  /*1fe10*/  ULDC UR12, c[0x0][0x228] ;  /* 0x00008a00000c7ab9 */ /* 0x000fe20000000800 */
[----:B------:R-:W-:Y:S01]  /*1fe20*/  ULDC UR14, c[0x0][0x228] ;  /* 0x00008a00000e7ab9 */ /* 0x000fe20000000800 */
[----:B------:R-:W-:Y:S01]  /*1fe30*/  ULDC UR18, c[0x0][0x228] ;  /* 0x00008a0000127ab9 */ /* 0x000fe20000000800 */
[----:B-1----:R-:W3:Y:S01]  /*1fe40*/  LDL.LU R11, [R1+0x660] ;  /* 0x00066000010b7983 */ /* 0x002ee20000300800 */
[----:B------:R-:W-:-:S03]  /*1fe50*/  IMAD.WIDE R248, R0, 0x4, R4 ;  /* 0x0000000400f87825 */ /* 0x000fc600078e0204 */
        /* <DEDUP_REMOVED lines=45> */
[C---:B-1----:R-:W-:Y:S02]  /*20130*/  VIADD R10, R7.reuse, 0x37 ;  /* 0x00000037070a7836 */ /* 0x042fe40000000000 */
[----:B------:R1:W-:Y:S01]  /*20140*/  @P1 STG.E desc[UR16][R248.64], R237 ;  /* 0x000000edf8001986 */ /* 0x0003e2000c101910 */
[----:B------:R-:W-:Y:S01]  /*20150*/  ISETP.LT.AND P1, PT, R8, UR10, !P3 ;  /* 0x0000000a08007c0c */ /* 0x000fe2000df21270 */
[----:B------:R-:W-:Y:S01]  /*20160*/  VIADD R250, R7, 0x38 ;  /* 0x0000003807fa7836 */ /* 0x000fe20000000000 */
[C---:B------:R-:W-:Y:S01]  /*20170*/  ISETP.LT.AND P3, PT, R9.reuse, UR12, !P3 ;  /* 0x0000000c09007c0c */ /* 0x040fe2000df61270 */
[----:B------:R-:W-:Y:S01]  /*20180*/  ULDC UR10, c[0x0][0x228] ;  /* 0x00008a00000a7ab9 */ /* 0x000fe20000000800 */
[----:B------:R-:W-:Y:S01]  /*20190*/  IADD3 R6, R0, UR4, RZ ;  /* 0x0000000400067c10 */ /* 0x000fe2000fffe0ff */
[----:B------:R-:W-:Y:S01]  /*201a0*/  ULDC UR4, c[0x0][0x22c] ;  /* 0x00008b0000047ab9 */ /* 0x000fe20000000800 */
[----:B------:R-:W-:Y:S01]  /*201b0*/  ISETP.LT.AND P5, PT, R9, UR18, !P5 ;  /* 0x0000001209007c0c */ /* 0x000fe2000efa1270 */
[----:B------:R-:W-:Y:S01]  /*201c0*/  ULDC UR12, c[0x0][0x228] ;  /* 0x00008a00000c7ab9 */ /* 0x000fe20000000800 */
[----:B------:R-:W-:Y:S01]  /*201d0*/  ISETP.GE.AND P0, PT, R10, UR8, PT ;  /* 0x000000080a007c0c */ /* 0x000fe2000bf06270 */
[C---:B------:R-:W-:Y:S01]  /*201e0*/  VIADD R0, R6.reuse, UR6 ;  /* 0x0000000606007c36 */ /* 0x040fe20008000000 */
[----:B------:R-:W-:Y:S01]  /*201f0*/  ULDC UR14, c[0x0][0x228] ;  /* 0x00008a00000e7ab9 */ /* 0x000fe20000000800 */
[C---:B------:R-:W-:Y:S01]  /*20200*/  IMAD.WIDE R10, R6.reuse, 0x4, R2 ;  /* 0x00000004060a7825 */ /* 0x040fe200078e0202 */
[----:B------:R-:W-:Y:S01]  /*20210*/  ULDC UR18, c[0x0][0x228] ;  /* 0x00008a0000127ab9 */ /* 0x000fe20000000800 */
[----:B------:R-:W-:Y:S01]  /*20220*/  ULDC UR6, c[0x0][0x248] ;  /* 0x0000920000067ab9 */ /* 0x000fe20000000800 */
[----:B------:R-:W-:Y:S01]  /*20230*/  ULDC UR8, c[0x0][0x22c] ;  /* 0x00008b0000087ab9 */ /* 0x000fe20000000800 */
[----:B--2---:R-:W-:Y:S01]  /*20240*/  IMAD.WIDE R228, R6, 0x4, R4 ;  /* 0x0000000406e47825 */ /* 0x004fe200078e0204 */
[----:B------:R2:W-:Y:S03]  /*20250*/  @P1 STG.E desc[UR16][R10.64], R236 ;  /* 0x000000ec0a001986 */ /* 0x0005e6000c101910 */
[C---:B---3--:R-:W-:Y:S01]  /*20260*/  IMAD.WIDE R230, R0.reuse, 0x4, R2 ;  /* 0x0000000400e67825 */ /* 0x048fe200078e0202 */
[----:B------:R3:W-:Y:S03]  /*20270*/  @P3 STG.E desc[UR16][R228.64], R243 ;  /* 0x000000f3e4003986 */ /* 0x0007e6000c101910 */
[----:B-1----:R-:W-:Y:S01]  /*20280*/  IMAD.WIDE R248, R0, 0x4, R4 ;  /* 0x0000000400f87825 */ /* 0x002fe200078e0204 */
[----:B------:R1:W-:Y:S01]  /*20290*/  @P6 STG.E desc[UR16][R230.64], R242 ;  /* 0x000000f2e6006986 */ /* 0x0003e2000c101910 */
[----:B------:R-:W-:Y:S01]  /*202a0*/  ISETP.GE.AND P1, PT, R250, UR4, PT ;  /* 0x00000004fa007c0c */ /* 0x000fe2000bf26270 */
[----:B------:R-:W-:-:S02]  /*202b0*/  ULDC UR4, c[0x0][0x248] ;  /* 0x0000920000047ab9 */ /* 0x000fc40000000800 */
        /* <DEDUP_REMOVED lines=27> */
[----:B------:R-:W-:Y:S01]  /*20470*/  ISETP.LT.AND P4, PT, R8, UR10, !P0 ;  /* 0x0000000a08007c0c */ /* 0x000fe2000c781270 */
[----:B------:R-:W-:Y:S01]  /*20480*/  VIADD R6, R0, UR4 ;  /* 0x0000000400067c36 */ /* 0x000fe20008000000 */
[----:B--2---:R-:W-:Y:S02]  /*20490*/  IADD3 R10, R7, 0x3b, RZ ;  /* 0x0000003b070a7810 */ /* 0x004fe40007ffe0ff */
[----:B------:R-:W-:Y:S01]  /*204a0*/  ISETP.LT.AND P6, PT, R8, UR14, !P1 ;  /* 0x0000000e08007c0c */ /* 0x000fe2000cfc1270 */
[----:B------:R-:W-:Y:S01]  /*204b0*/  VIADD R0, R6, UR6 ;  /* 0x0000000606007c36 */ /* 0x000fe20008000000 */
[----:B------:R-:W-:Y:S01]  /*204c0*/  ISETP.GE.AND P2, PT, R10, UR8, PT ;  /* 0x000000080a007c0c */ /* 0x000fe2000bf46270 */
[C---:B------:R-:W-:Y:S01]  /*204d0*/  IMAD.WIDE R10, R6.reuse, 0x4, R2 ;  /* 0x00000004060a7825 */ /* 0x040fe200078e0202 */
[C---:B------:R-:W-:Y:S01]  /*204e0*/  ISETP.LT.AND P0, PT, R9.reuse, UR12, !P0 ;  /* 0x0000000c09007c0c */ /* 0x040fe2000c701270 */
[----:B------:R-:W-:Y:S01]  /*204f0*/  ULDC UR4, c[0x0][0x22c] ;  /* 0x00008b0000047ab9 */ /* 0x000fe20000000800 */
[----:B------:R-:W-:Y:S01]  /*20500*/  ULDC UR10, c[0x0][0x228] ;  /* 0x00008a00000a7ab9 */ /* 0x000fe20000000800 */
[----:B-1----:R-:W-:Y:S01]  /*20510*/  IMAD.WIDE R228, R6, 0x4, R4 ;  /* 0x0000000406e47825 */ /* 0x002fe200078e0204 */
        /* <DEDUP_REMOVED lines=25> */
[----:B------:R-:W-:-:S02]  /*206b0*/  ULDC UR8, c[0x0][0x22c] ;  /* 0x00008b0000087ab9 */ /* 0x000fc40000000800 */
        /* <DEDUP_REMOVED lines=19> */
[----:B------:R-:W-:Y:S01]  /*207f0*/  IADD3 R250, R7, 0x3e, RZ ;  /* 0x0000003e07fa7810 */ /* 0x000fe20007ffe0ff */
[----:B------:R-:W-:Y:S01]  /*20800*/  IMAD.WIDE R248, R0, 0x4, R4 ;  /* 0x0000000400f87825 */ /* 0x000fe200078e0204 */
[----:B------:R-:W-:Y:S01]  /*20810*/  ULDC UR12, c[0x0][0x228] ;  /* 0x00008a00000c7ab9 */ /* 0x000fe20000000800 */
        /* <DEDUP_REMOVED lines=26> */
[C---:B---3--:R-:W-:Y:S01]  /*209c0*/  IMAD.WIDE R230, R0.reuse, 0x4, R2 ;  /* 0x0000000400e67825 */ /* 0x048fe200078e0202 */
[----:B------:R2:W-:Y:S03]  /*209d0*/  @P5 STG.E desc[UR16][R10.64], R236 ;  /* 0x000000ec0a005986 */ /* 0x0005e6000c101910 */
[----:B-1----:R-:W-:Y:S01]  /*209e0*/  IMAD.WIDE R248, R0, 0x4, R4 ;  /* 0x0000000400f87825 */ /* 0x002fe200078e0204 */
[----:B------:R-:W-:Y:S01]  /*209f0*/  ISETP.GE.AND P5, PT, R250, UR4, PT ;  /* 0x00000004fa007c0c */ /* 0x000fe2000bfa6270 */
[----:B------:R1:W-:Y:S01]  /*20a00*/  @P2 STG.E desc[UR16][R228.64], R243 ;  /* 0x000000f3e4002986 */ /* 0x0003e2000c101910 */
[----:B------:R-:W-:Y:S01]  /*20a10*/  ULDC UR4, c[0x0][0x248] ;  /* 0x0000920000047ab9 */ /* 0x000fe20000000800 */
[----:B------:R-:W-:-:S02]  /*20a20*/  ULDC UR8, c[0x0][0x22c] ;  /* 0x00008b0000087ab9 */ /* 0x000fc40000000800 */
[----:B------:R3:W-:Y:S01]  /*20a30*/  @P6 STG.E desc[UR16][R230.64], R242 ;  /* 0x000000f2e6006986 */ /* 0x0007e2000c101910 */
[----:B------:R-:W-:Y:S01]  /*20a40*/  VIADD R6, R0, UR4 ;  /* 0x0000000400067c36 */ /* 0x000fe20008000000 */
[C---:B------:R-:W-:Y:S01]  /*20a50*/  ISETP.LT.AND P6, PT, R8.reuse, UR14, !P1 ;  /* 0x0000000e08007c0c */ /* 0x040fe2000cfc1270 */
[C---:B--2---:R-:W-:Y:S01]  /*20a60*/  VIADD R10, R7.reuse, 0x41 ;  /* 0x00000041070a7836 */ /* 0x044fe20000000000 */
[----:B------:R2:W-:Y:S01]  /*20a70*/  @P4 STG.E desc[UR16][R248.64], R241 ;  /* 0x000000f1f8004986 */ /* 0x0005e2000c101910 */
[----:B------:R-:W-:Y:S01]  /*20a80*/  ISETP.LT.AND P4, PT, R8, UR10, !P0 ;  /* 0x0000000a08007c0c */ /* 0x000fe2000c781270 */
[----:B------:R-:W-:Y:S01]  /*20a90*/  VIADD R250, R7, 0x42 ;  /* 0x0000004207fa7836 */ /* 0x000fe20000000000 */
[C---:B------:R-:W-:Y:S01]  /*20aa0*/  ISETP.LT.AND P0, PT, R9.reuse, UR12, !P0 ;  /* 0x0000000c09007c0c */ /* 0x040fe2000c701270 */
[C---:B-1----:R-:W-:Y:S01]  /*20ab0*/  IMAD.WIDE R228, R6.reuse, 0x4, R4 ;  /* 0x0000000406e47825 */ /* 0x042fe200078e0204 */
[----:B------:R-:W-:Y:S01]  /*20ac0*/  ISETP.LT.AND P1, PT, R9, UR18, !P1 ;  /* 0x0000001209007c0c */ /* 0x000fe2000cf21270 */
[----:B------:R-:W-:Y:S01]  /*20ad0*/  ULDC UR10, c[0x0][0x228] ;  /* 0x00008a00000a7ab9 */ /* 0x000fe20000000800 */
[----:B------:R-:W-:Y:S01]  /*20ae0*/  IADD3 R0, R6, UR6, RZ ;  /* 0x0000000606007c10 */ /* 0x000fe2000fffe0ff */
[----:B------:R-:W-:Y:S01]  /*20af0*/  ULDC UR4, c[0x0][0x22c] ;  /* 0x00008b0000047ab9 */ /* 0x000fe20000000800 */
[----:B------:R-:W-:Y:S01]  /*20b00*/  ISETP.GE.AND P2, PT, R10, UR8, PT ;  /* 0x000000080a007c0c */ /* 0x000fe2000bf46270 */
[--C-:B------:R-:W-:Y:S01]  /*20b10*/  IMAD.WIDE R10, R6, 0x4, R2.reuse ;  /* 0x00000004060a7825 */ /* 0x100fe200078e0202 */
[----:B------:R-:W-:Y:S01]  /*20b20*/  ULDC UR8, c[0x0][0x22c] ;  /* 0x00008b0000087ab9 */ /* 0x000fe20000000800 */
[----:B------:R-:W-:Y:S01]  /*20b30*/  ULDC UR6, c[0x0][0x248] ;  /* 0x0000920000067ab9 */ /* 0x000fe20000000800 */
[----:B------:R-:W-:Y:S01]  /*20b40*/  ULDC UR12, c[0x0][0x228] ;  /* 0x00008a00000c7ab9 */ /* 0x000fe20000000800 */
[C---:B---3--:R-:W-:Y:S01]  /*20b50*/  IMAD.WIDE R230, R0.reuse, 0x4, R2 ;  /* 0x0000000400e67825 */ /* 0x048fe200078e0202 */
[----:B------:R1:W-:Y:S01]  /*20b60*/  @P4 STG.E desc[UR16][R10.64], R240 ;  /* 0x000000f00a004986 */ /* 0x0003e2000c101910 */
[----:B------:R-:W-:Y:S01]  /*20b70*/  ULDC UR14, c[0x0][0x228] ;  /* 0x00008a00000e7ab9 */ /* 0x000fe20000000800 */
[----:B------:R-:W-:Y:S01]  /*20b80*/  ULDC UR18, c[0x0][0x228] ;  /* 0x00008a0000127ab9 */ /* 0x000fe20000000800 */
[----:B--2---:R-:W-:Y:S01]  /*20b90*/  IMAD.WIDE R248, R0, 0x4, R4 ;  /* 0x0000000400f87825 */ /* 0x004fe200078e0204 */
        /* <DEDUP_REMOVED lines=50> */
[----:B-1----:R-:W-:Y:S01]  /*20ec0*/  IADD3 R6, R0, UR4, RZ ;  /* 0x0000000400067c10 */ /* 0x002fe2000fffe0ff */
[----:B------:R-:W-:-:S04]  /*20ed0*/  ULDC UR4, c[0x0][0x22c] ;  /* 0x00008b0000047ab9 */ /* 0x000fc80000000800 */
[----:B------:R-:W-:Y:S01]  /*20ee0*/  VIADD R0, R6, UR6 ;  /* 0x0000000606007c36 */ /* 0x000fe20008000000 */
[----:B------:R-:W-:Y:S01]  /*20ef0*/  ISETP.LT.AND P5, PT, R8, UR10, !P2 ;  /* 0x0000000a08007c0c */ /* 0x000fe2000d7a1270 */
[----:B------:R-:W-:-:S04]  /*20f00*/  IMAD.WIDE R10, R6, 0x4, R2 ;  /* 0x00000004060a7825 */ /* 0x000fc800078e0202 */
[----:B------:R-:W-:Y:S01]  /*20f10*/  IMAD.WIDE R228, R6, 0x4, R4 ;  /* 0x0000000406e47825 */ /* 0x000fe200078e0204 */
[----:B------:R-:W-:Y:S01]  /*20f20*/  ISETP.LT.AND P6, PT, R8, UR14, !P4 ;  /* 0x0000000e08007c0c */ /* 0x000fe2000e7c1270 */
[----:B------:R-:W2:Y:S01]  /*20f30*/  LDL.LU R6, [R1+0x480] ;  /* 0x0004800001067983 */ /* 0x000ea20000300800 */
[C---:B------:R-:W-:Y:S01]  /*20f40*/  ISETP.LT.AND P2, PT, R9.reuse, UR12, !P2 ;  /* 0x0000000c09007c0c */ /* 0x040fe2000d741270 */
        /* <DEDUP_REMOVED lines=39> */
[----:B------:R-:W-:Y:S01]  /*211c0*/  VIADD R6, R0, UR4 ;  /* 0x0000000400067c36 */ /* 0x000fe20008000000 */
[----:B------:R-:W-:-:S02]  /*211d0*/  ISETP.LT.AND P6, PT, R8, UR14, !P5 ;  /* 0x0000000e08007c0c */ /* 0x000fc4000efc1270 */
[----:B--2---:R-:W-:Y:S01]  /*211e0*/  IADD3 R10, R7, 0x49, RZ ;  /* 0x00000049070a7810 */ /* 0x004fe20007ffe0ff */
[----:B------:R2:W-:Y:S01]  /*211f0*/  @P1 STG.E desc[UR16][R248.64], R241 ;  /* 0x000000f1f8001986 */ /* 0x0005e2000c101910 */
        /* <DEDUP_REMOVED lines=12> */
[----:B------:R-:W-:Y:S01]  /*212c0*/  ULDC UR12, c[0x0][0x228] ;  /* 0x00008a00000c7ab9 */ /* 0x000fe20000000800 */
[----:B------:R1:W-:Y:S01]  /*212d0*/  @P1 STG.E desc[UR16][R10.64], R240 ;  /* 0x000000f00a001986 */ /* 0x0003e2000c101910 */
[----:B------:R-:W-:Y:S01]  /*212e0*/  ULDC UR14, c[0x0][0x228] ;  /* 0x00008a00000e7ab9 */ /* 0x000fe20000000800 */
[----:B--2---:R-:W-:Y:S01]  /*212f0*/  IMAD.WIDE R248, R0, 0x4, R4 ;  /* 0x0000000400f87825 */ /* 0x004fe200078e0204 */
[----:B------:R-:W-:Y:S01]  /*21300*/  ULDC UR18, c[0x0][0x228] ;  /* 0x00008a0000127ab9 */ /* 0x000fe20000000800 */
[----:B------:R2:W-:Y:S02]  /*21310*/  @P3 STG.E desc[UR16][R228.64], R247 ;  /* 0x000000f7e4003986 */ /* 0x0005e4000c101910 */
[----:B------:R-:W-:-:S02]  /*21320*/  VIADD R250, R7, 0x4a ;  /* 0x0000004a07fa7836 */ /* 0x000fc40000000000 */
        /* <DEDUP_REMOVED lines=14> */
[----:B------:R-:W-:Y:S01]  /*21410*/  IADD3 R250, R7, 0x4c, RZ ;  /* 0x0000004c07fa7810 */ /* 0x000fe20007ffe0ff */
[C---:B------:R-:W-:Y:S01]  /*21420*/  VIADD R0, R6.reuse, UR6 ;  /* 0x0000000606007c36 */ /* 0x040fe20008000000 */
[----:B------:R1:W-:Y:S01]  /*21430*/  @P5 STG.E desc[UR16][R10.64], R244 ;  /* 0x000000f40a005986 */ /* 0x0003e2000c101910 */
[----:B--2---:R-:W-:Y:S01]  /*21440*/  IMAD.WIDE R228, R6, 0x4, R4 ;  /* 0x0000000406e47825 */ /* 0x004fe200078e0204 */
[----:B------:R-:W-:Y:S01]  /*21450*/  ULDC UR6, c[0x0][0x248] ;  /* 0x0000920000067ab9 */ /* 0x000fe20000000800 */
[----:B------:R-:W-:Y:S01]  /*21460*/  ULDC UR10, c[0x0][0x228] ;  /* 0x00008a00000a7ab9 */ /* 0x000fe20000000800 */
[----:B------:R-:W2:Y:S01]  /*21470*/  LDL.LU R6, [R1+0x90] ;  /* 0x0000900001067983 */ /* 0x000ea20000300800 */
[----:B------:R-:W-:Y:S01]  /*21480*/  ULDC UR12, c[0x0][0x228] ;  /* 0x00008a00000c7ab9 */ /* 0x000fe20000000800 */
        /* <DEDUP_REMOVED lines=9> */
[----:B------:R-:W2:Y:S01]  /*21520*/  LDL.LU R237, [R1+0x94] ;  /* 0x0000940001ed7983 */ /* 0x000ea20000300800 */
[----:B------:R-:W-:-:S03]  /*21530*/  VIADD R10, R7, 0x4d ;  /* 0x0000004d070a7836 */ /* 0x000fc60000000000 */
[----:B------:R-:W2:Y:S04]  /*21540*/  LDL.LU R236, [R1+0x494] ;  /* 0x0004940001ec7983 */ /* 0x000ea80000300800 */
        /* <DEDUP_REMOVED lines=146> */
[----:B------:R1:W-:Y:S01]  /*21e70*/  @P1 STG.E desc[UR16][R10.64], R236 ;  /* 0x000000ec0a001986 */ /* 0x0003e2000c101910 */
[----:B------:R-:W-:Y:S01]  /*21e80*/  ULDC UR10, c[0x0][0x228] ;  /* 0x00008a00000a7ab9 */ /* 0x000fe20000000800 */
[----:B------:R-:W-:Y:S01]  /*21e90*/  IMAD.WIDE R248, R0, 0x4, R4 ;  /* 0x0000000400f87825 */ /* 0x000fe200078e0204 */
[----:B------:R-:W-:Y:S01]  /*21ea0*/  ISETP.GE.AND P1, PT, R250, UR4, PT ;  /* 0x00000004fa007c0c */ /* 0x000fe2000bf26270 */
[----:B------:R-:W-:Y:S01]  /*21eb0*/  ULDC UR12, c[0x0][0x228] ;  /* 0x00008a00000c7ab9 */ /* 0x000fe20000000800 */
[----:B------:R-:W-:Y:S01]  /*21ec0*/  ULDC UR4, c[0x0][0x248] ;  /* 0x0000920000047ab9 */ /* 0x000fe20000000800 */
[----:B------:R-:W-:Y:S01]  /*21ed0*/  ULDC UR14, c[0x0][0x228] ;  /* 0x00008a00000e7ab9 */ /* 0x000fe20000000800 */
[----:B------:R-:W-:Y:S01]  /*21ee0*/  ULDC UR18, c[0x0][0x228] ;  /* 0x00008a0000127ab9 */ /* 0x000fe20000000800 */
[----:B------:R-:W-:Y:S01]  /*21ef0*/  ULDC UR6, c[0x0][0x248] ;  /* 0x0000920000067ab9 */ /* 0x000fe20000000800 */
[C---:B-1----:R-:W-:Y:S01]  /*21f00*/  IADD3 R10, R7.reuse, 0x57, RZ ;  /* 0x00000057070a7810 */ /* 0x042fe20007ffe0ff */
[----:B------:R-:W-:Y:S01]  /*21f10*/  VIADD R250, R7, 0x58 ;  /* 0x0000005807fa7836 */ /* 0x000fe20000000000 */
[----:B------:R-:W4:Y:S04]  /*21f20*/  LDL.LU R236, [R1+0x9f0] ;  /* 0x0009f00001ec7983 */ /* 0x000f280000300800 */
[----:B--2---:R1:W-:Y:S04]  /*21f30*/  @P3 STG.E desc[UR16][R228.64], R6 ;  /* 0x00000006e4003986 */ /* 0x0043e8000c101910 */
[----:B------:R2:W-:Y:S01]  /*21f40*/  @P6 STG.E desc[UR16][R230.64], R239 ;  /* 0x000000efe6006986 */ /* 0x0005e2000c101910 */
[----:B------:R-:W-:Y:S01]  /*21f50*/  ISETP.LT.AND P6, PT, R8, UR14, !P4 ;  /* 0x0000000e08007c0c */ /* 0x000fe2000e7c1270 */
[----:B------:R-:W-:-:S02]  /*21f60*/  ULDC UR14, c[0x0][0x228] ;  /* 0x00008a00000e7ab9 */ /* 0x000fc40000000800 */
[----:B------:R3:W-:Y:S01]  /*21f70*/  @P5 STG.E desc[UR16][R248.64], R238 ;  /* 0x000000eef8005986 */ /* 0x0007e2000c101910 */
[----:B------:R-:W-:Y:S01]  /*21f80*/  ISETP.LT.AND P5, PT, R8, UR10, !P2 ;  /* 0x0000000a08007c0c */ /* 0x000fe2000d7a1270 */
[----:B------:R-:W-:Y:S01]  /*21f90*/  ULDC UR10, c[0x0][0x228] ;  /* 0x00008a00000a7ab9 */ /* 0x000fe20000000800 */
[C---:B------:R-:W-:Y:S01]  /*21fa0*/  ISETP.LT.AND P2, PT, R9.reuse, UR12, !P2 ;  /* 0x0000000c09007c0c */ /* 0x040fe2000d741270 */
[----:B-1----:R-:W-:Y:S01]  /*21fb0*/  VIADD R6, R0, UR4 ;  /* 0x0000000400067c36 */ /* 0x002fe20008000000 */
        /* <DEDUP_REMOVED lines=9> */
[----:B------:R-:W-:Y:S01]  /*22050*/  IMAD.WIDE R228, R6, 0x4, R4 ;  /* 0x0000000406e47825 */ /* 0x000fe200078e0204 */
[----:B------:R-:W-:Y:S03]  /*22060*/  @P5 STG.E desc[UR16][R10.64], R237 ;  /* 0x000000ed0a005986 */ /* 0x000fe6000c101910 */
[C---:B--2---:R-:W-:Y:S01]  /*22070*/  IMAD.WIDE R230, R0.reuse, 0x4, R2 ;  /* 0x0000000400e67825 */ /* 0x044fe200078e0202 */
[----:B------:R1:W-:Y:S03]  /*22080*/  @P2 STG.E desc[UR16][R228.64], R243 ;  /* 0x000000f3e4002986 */ /* 0x0003e6000c101910 */
[----:B---3--:R-:W-:Y:S01]  /*22090*/  IMAD.WIDE R248, R0, 0x4, R4 ;  /* 0x0000000400f87825 */ /* 0x008fe200078e0204 */
[----:B------:R2:W-:Y:S01]  /*220a0*/  @P6 STG.E desc[UR16][R230.64], R242 ;  /* 0x000000f2e6006986 */ /* 0x0005e2000c101910 */
[----:B------:R-:W-:Y:S01]  /*220b0*/  ISETP.GE.AND P5, PT, R250, UR4, PT ;  /* 0x00000004fa007c0c */ /* 0x000fe2000bfa6270 */
[----:B------:R-:W-:-:S02]  /*220c0*/  ULDC UR4, c[0x0][0x248] ;  /* 0x0000920000047ab9 */ /* 0x000fc40000000800 */
[----:B------:R3:W-:Y:S01]  /*220d0*/  @P4 STG.E desc[UR16][R248.64], R241 ;  /* 0x000000f1f8004986 */ /* 0x0007e2000c101910 */
[----:B------:R-:W-:Y:S01]  /*220e0*/  ISETP.LT.AND P4, PT, R8, UR10, !P0 ;  /* 0x0000000a08007c0c */ /* 0x000fe2000c781270 */
[----:B------:R-:W-:Y:S01]  /*220f0*/  VIADD R6, R7, 0x59 ;  /* 0x0000005907067836 */ /* 0x000fe20000000000 */
[C---:B------:R-:W-:Y:S01]  /*22100*/  ISETP.LT.AND P0, PT, R9.reuse, UR12, !P0 ;  /* 0x0000000c09007c0c */ /* 0x040fe2000c701270 */
[----:B-1----:R-:W-:Y:S01]  /*22110*/  VIADD R228, R0, UR4 ;  /* 0x0000000400e47c36 */ /* 0x002fe20008000000 */
[----:B------:R-:W-:Y:S01]  /*22120*/  ISETP.LT.AND P6, PT, R8, UR14, !P1 ;  /* 0x0000000e08007c0c */ /* 0x000fe2000cfc1270 */
        /* <DEDUP_REMOVED lines=8> */
[----:B------:R-:W-:Y:S01]  /*221b0*/  IMAD.WIDE R228, R228, 0x4, R4 ;  /* 0x00000004e4e47825 */ /* 0x000fe200078e0204 */
[----:B------:R-:W-:Y:S01]  /*221c0*/  @P4 STG.E desc[UR16][R10.64], R240 ;  /* 0x000000f00a004986 */ /* 0x000fe2000c101910 */
[----:B------:R-:W-:Y:S01]  /*221d0*/  ULDC UR18, c[0x0][0x228] ;  /* 0x00008a0000127ab9 */ /* 0x000fe20000000800 */
[----:B------:R-:W-:Y:S01]  /*221e0*/  ULDC UR6, c[0x0][0x248] ;  /* 0x0000920000067ab9 */ /* 0x000fe20000000800 */
[----:B--2---:R-:W-:Y:S01]  /*221f0*/  IMAD.WIDE R230, R0, 0x4, R2 ;  /* 0x0000000400e67825 */ /* 0x004fe200078e0202 */
[----:B------:R-:W-:-:S03]  /*22200*/  IADD3 R6, R7, 0x5a, RZ ;  /* 0x0000005a07067810 */ /* 0x000fc60007ffe0ff */
[----:B---3--:R-:W-:Y:S01]  /*22210*/  IMAD.WIDE R248, R0, 0x4, R4 ;  /* 0x0000000400f87825 */ /* 0x008fe200078e0204 */
[----:B------:R1:W-:Y:S01]  /*22220*/  @P0 STG.E desc[UR16][R228.64], R247 ;  /* 0x000000f7e4000986 */ /* 0x0003e2000c101910 */
[----:B------:R-:W-:Y:S01]  /*22230*/  ISETP.GE.AND P4, PT, R6, UR4, PT ;  /* 0x0000000406007c0c */ /* 0x000fe2000bf86270 */
[----:B------:R-:W-:Y:S01]  /*22240*/  ULDC UR4, c[0x0][0x248] ;  /* 0x0000920000047ab9 */ /* 0x000fe20000000800 */
[----:B------:R-:W-:Y:S01]  /*22250*/  ULDC UR8, c[0x0][0x22c] ;  /* 0x00008b0000087ab9 */ /* 0x000fe20000000800 */
[----:B------:R-:W-:Y:S04]  /*22260*/  @P6 STG.E desc[UR16][R230.64], R246 ;  /* 0x000000f6e6006986 */ /* 0x000fe8000c101910 */
[----:B------:R-:W-:Y:S01]  /*22270*/  @P1 STG.E desc[UR16][R248.64], R245 ;  /* 0x000000f5f8001986 */ /* 0x000fe2000c101910 */
[----:B------:R-:W-:Y:S01]  /*22280*/  ISETP.LT.AND P1, PT, R8, UR10, !P3 ;  /* 0x0000000a08007c0c */ /* 0x000fe2000df21270 */
[----:B------:R-:W-:-:S02]  /*22290*/  VIADD R6, R7, 0x5b ;  /* 0x0000005b07067836 */ /* 0x000fc40000000000 */
[----:B-1----:R-:W-:Y:S01]  /*222a0*/  VIADD R228, R0, UR4 ;  /* 0x0000000400e47c36 */ /* 0x002fe20008000000 */
[C---:B------:R-:W-:Y:S01]  /*222b0*/  ISETP.LT.AND P3, PT, R9.reuse, UR12, !P3 ;  /* 0x0000000c09007c0c */ /* 0x040fe2000df61270 */
[----:B------:R-:W-:Y:S01]  /*222c0*/  ULDC UR10, c[0x0][0x228] ;  /* 0x00008a00000a7ab9 */ /* 0x000fe20000000800 */
[----:B------:R-:W-:Y:S01]  /*222d0*/  ISETP.LT.AND P6, PT, R8, UR14, !P5 ;  /* 0x0000000e08007c0c */ /* 0x000fe2000efc1270 */
[----:B------:R-:W-:Y:S01]  /*222e0*/  IMAD.WIDE R10, R228, 0x4, R2 ;  /* 0x00000004e40a7825 */ /* 0x000fe200078e0202 */
[----:B------:R-:W-:Y:S01]  /*222f0*/  ISETP.GE.AND P0, PT, R6, UR8, PT ;  /* 0x0000000806007c0c */ /* 0x000fe2000bf06270 */
[----:B------:R-:W-:Y:S01]  /*22300*/  ULDC UR4, c[0x0][0x22c] ;  /* 0x00008b0000047ab9 */ /* 0x000fe20000000800 */
[----:B------:R-:W-:Y:S01]  /*22310*/  ISETP.LT.AND P5, PT, R9, UR18, !P5 ;  /* 0x0000001209007c0c */ /* 0x000fe2000efa1270 */
[C---:B------:R-:W-:Y:S01]  /*22320*/  VIADD R0, R228.reuse, UR6 ;  /* 0x00000006e4007c36 */ /* 0x040fe20008000000 */
[----:B------:R-:W-:Y:S01]  /*22330*/  ULDC UR12, c[0x0][0x228] ;  /* 0x00008a00000c7ab9 */ /* 0x000fe20000000800 */
[----:B------:R1:W-:Y:S01]  /*22340*/  @P1 STG.E desc[UR16][R10.64], R244 ;  /* 0x000000f40a001986 */ /* 0x0003e2000c101910 */
[----:B------:R-:W-:Y:S01]  /*22350*/  IMAD.WIDE R228, R228, 0x4, R4 ;  /* 0x00000004e4e47825 */ /* 0x000fe200078e0204 */
[----:B------:R-:W-:Y:S01]  /*22360*/  ULDC UR14, c[0x0][0x228] ;  /* 0x00008a00000e7ab9 */ /* 0x000fe20000000800 */
[----:B------:R-:W-:Y:S01]  /*22370*/  ULDC UR18, c[0x0][0x228] ;  /* 0x00008a0000127ab9 */ /* 0x000fe20000000800 */
[----:B------:R-:W-:Y:S01]  /*22380*/  ULDC UR6, c[0x0][0x248] ;  /* 0x0000920000067ab9 */ /* 0x000fe20000000800 */
[----:B------:R-:W-:Y:S01]  /*22390*/  VIADD R6, R7, 0x5c ;  /* 0x0000005c07067836 */ /* 0x000fe20000000000 */
[----:B------:R-:W-:Y:S01]  /*223a0*/  ULDC UR8, c[0x0][0x22c] ;  /* 0x00008b0000087ab9 */ /* 0x000fe20000000800 */
[----:B-1----:R-:W2:Y:S04]  /*223b0*/  LDL.LU R10, [R1+0x6b0] ;  /* 0x0006b000010a7983 */ /* 0x002ea80000300800 */
[----:B------:R-:W3:Y:S04]  /*223c0*/  LDL.LU R11, [R1+0xb0] ;  /* 0x0000b000010b7983 */ /* 0x000ee80000300800 */
[----:B------:R-:W4:Y:S01]  /*223d0*/  LDL.LU R237, [R1+0x4b0] ;  /* 0x0004b00001ed7983 */ /* 0x000f220000300800 */
[----:B------:R-:W-:-:S04]  /*223e0*/  IMAD.WIDE R230, R0, 0x4, R2 ;  /* 0x0000000400e67825 */ /* 0x000fc800078e0202 */
[----:B------:R-:W-:Y:S01]  /*223f0*/  IMAD.WIDE R248, R0, 0x4, R4 ;  /* 0x0000000400f87825 */ /* 0x000fe200078e0204 */
[----:B------:R1:W-:Y:S01]  /*22400*/  @P3 STG.E desc[UR16][R228.64], R252 ;  /* 0x000000fce4003986 */ /* 0x0003e2000c101910 */
[----:B------:R-:W-:Y:S01]  /*22410*/  ISETP.GE.AND P1, PT, R6, UR4, PT ;  /* 0x0000000406007c0c */ /* 0x000fe2000bf26270 */
[----:B------:R-:W-:Y:S02]  /*22420*/  ULDC UR4, c[0x0][0x248] ;  /* 0x0000920000047ab9 */ /* 0x000fe40000000800 */
[----:B------:R-:W4:Y:S04]  /*22430*/  LDL.LU R250, [R1+0x6b4] ;  /* 0x0006b40001fa7983 */ /* 0x000f280000300800 */
[----:B------:R-:W4:Y:S04]  /*22440*/  LDL.LU R239, [R1+0xb4] ;  /* 0x0000b40001ef7983 */ /* 0x000f280000300800 */
[----:B------:R-:W4:Y:S01]  /*22450*/  LDL.LU R238, [R1+0x4b4] ;  /* 0x0004b40001ee7983 */ /* 0x000f220000300800 */
[----:B-1----:R-:W-:Y:S01]  /*22460*/  VIADD R228, R0, UR4 ;  /* 0x0000000400e47c36 */ /* 0x002fe20008000000 */
[----:B------:R-:W-:-:S02]  /*22470*/  ULDC UR4, c[0x0][0x22c] ;  /* 0x00008b0000047ab9 */ /* 0x000fc40000000800 */
        /* <DEDUP_REMOVED lines=9> */
[----:B--2---:R-:W-:Y:S04]  /*22510*/  @P6 STG.E desc[UR16][R230.64], R10 ;  /* 0x0000000ae6006986 */ /* 0x004fe8000c101910 */
[----:B---3--:R1:W-:Y:S01]  /*22520*/  @P5 STG.E desc[UR16][R248.64], R11 ;  /* 0x0000000bf8005986 */ /* 0x0083e2000c101910 */
[----:B------:R-:W-:Y:S01]  /*22530*/  ISETP.LT.AND P5, PT, R8, UR10, !P2 ;  /* 0x0000000a08007c0c */ /* 0x000fe2000d7a1270 */
[----:B------:R-:W-:-:S02]  /*22540*/  VIADD R6, R7, 0x5d ;  /* 0x0000005d07067836 */ /* 0x000fc40000000000 */
[----:B-1----:R-:W-:Y:S01]  /*22550*/  IMAD.WIDE R10, R228, 0x4, R2 ;  /* 0x00000004e40a7825 */ /* 0x002fe200078e0202 */
[----:B------:R-:W-:Y:S01]  /*22560*/  ISETP.LT.AND P6, PT, R8, UR14, !P4 ;  /* 0x0000000e08007c0c */ /* 0x000fe2000e7c1270 */
[----:B------:R-:W-:-:S08]  /*22570*/  ULDC UR10, c[0x0][0x228] ;  /* 0x00008a00000a7ab9 */ /* 0x000fd00000000800 */
[----:B----4-:R1:W-:Y:S01]  /*22580*/  @P5 STG.E desc[UR16][R10.64], R237 ;  /* 0x000000ed0a005986 */ /* 0x0103e2000c101910 */
[C---:B------:R-:W-:Y:S01]  /*22590*/  ISETP.LT.AND P2, PT, R9.reuse, UR12, !P2 ;  /* 0x0000000c09007c0c */ /* 0x040fe2000d741270 */
[----:B------:R-:W-:Y:S01]  /*225a0*/  ULDC UR12, c[0x0][0x228] ;  /* 0x00008a00000c7ab9 */ /* 0x000fe20000000800 */
[C---:B------:R-:W-:Y:S01]  /*225b0*/  IADD3 R0, R228.reuse, UR6, RZ ;  /* 0x00000006e4007c10 */ /* 0x040fe2000fffe0ff */
[----:B------:R-:W-:Y:S01]  /*225c0*/  ULDC UR14, c[0x0][0x228] ;  /* 0x00008a00000e7ab9 */ /* 0x000fe20000000800 */
[----:B-1----:R-:W2:Y:S01]  /*225d0*/  LDL.LU R237, [R1+0x9ec] ;  /* 0x0009ec0001ed7983 */ /* 0x002ea20000300800 */
[----:B------:R-:W-:Y:S01]  /*225e0*/  ISETP.LT.AND P4, PT, R9, UR18, !P4 ;  /* 0x0000001209007c0c */ /* 0x000fe2000e781270 */
[----:B------:R-:W-:Y:S01]  /*225f0*/  IMAD.WIDE R228, R228, 0x4, R4 ;  /* 0x00000004e4e47825 */ /* 0x000fe200078e0204 */
[----:B------:R-:W-:Y:S01]  /*22600*/  ISETP.GE.AND P3, PT, R6, UR8, PT ;  /* 0x0000000806007c0c */ /* 0x000fe2000bf66270 */
[----:B------:R-:W3:Y:S01]  /*22610*/  LDL.LU R11, [R1+0x2b0] ;  /* 0x0002b000010b7983 */ /* 0x000ee20000300800 */
[----:B------:R-:W-:Y:S01]  /*22620*/  ULDC UR18, c[0x0][0x228] ;  /* 0x00008a0000127ab9 */ /* 0x000fe20000000800 */
[----:B------:R-:W-:Y:S01]  /*22630*/  IMAD.WIDE R230, R0, 0x4, R2 ;  /* 0x0000000400e67825 */ /* 0x000fe200078e0202 */
[----:B------:R-:W-:Y:S01]  /*22640*/  ULDC UR6, c[0x0][0x248] ;  /* 0x0000920000067ab9 */ /* 0x000fe20000000800 */
[----:B------:R-:W-:-:S02]  /*22650*/  ULDC UR8, c[0x0][0x22c] ;  /* 0x00008b0000087ab9 */ /* 0x000fc40000000800 */
[----:B------:R-:W-:Y:S02]  /*22660*/  VIADD R6, R7, 0x5e ;  /* 0x0000005e07067836 */ /* 0x000fe40000000000 */
[----:B------:R-:W-:-:S03]  /*22670*/  IMAD.WIDE R248, R0, 0x4, R4 ;  /* 0x0000000400f87825 */ /* 0x000fc600078e0204 */
[----:B------:R-:W-:Y:S01]  /*22680*/  ISETP.GE.AND P5, PT, R6, UR4, PT ;  /* 0x0000000406007c0c */ /* 0x000fe2000bfa6270 */
[----:B------:R-:W-:Y:S01]  /*22690*/  ULDC UR4, c[0x0][0x248] ;  /* 0x0000920000047ab9 */ /* 0x000fe20000000800 */
[----:B------:R-:W-:Y:S01]  /*226a0*/  VIADD R6, R7, 0x5f ;  /* 0x0000005f07067836 */ /* 0x000fe20000000000 */
[----:B---3--:R1:W-:Y:S04]  /*226b0*/  @P2 STG.E desc[UR16][R228.64], R11 ;  /* 0x0000000be4002986 */ /* 0x0083e8000c101910 */
[----:B------:R3:W-:Y:S01]  /*226c0*/  @P6 STG.E desc[UR16][R230.64], R250 ;  /* 0x000000fae6006986 */ /* 0x0007e2000c101910 */
[C---:B------:R-:W-:Y:S01]  /*226d0*/  ISETP.LT.AND P6, PT, R8.reuse, UR14, !P1 ;  /* 0x0000000e08007c0c */ /* 0x040fe2000cfc1270 */
[----:B------:R-:W-:Y:S02]  /*226e0*/  ULDC UR14, c[0x0][0x228] ;  /* 0x00008a00000e7ab9 */ /* 0x000fe40000000800 */
        /* <DEDUP_REMOVED lines=16> */
[----:B------:R-:W-:-:S02]  /*227f0*/  VIADD R6, R7, 0x60 ;  /* 0x0000006007067836 */ /* 0x000fc40000000000 */
[C---:B---3--:R-:W-:Y:S01]  /*22800*/  IMAD.WIDE R230, R0.reuse, 0x4, R2 ;  /* 0x0000000400e67825 */ /* 0x048fe200078e0202 */
[----:B------:R1:W-:Y:S03]  /*22810*/  @P0 STG.E desc[UR16][R228.64], R243 ;  /* 0x000000f3e4000986 */ /* 0x0003e6000c101910 */
[----:B----4-:R-:W-:Y:S01]  /*22820*/  IMAD.WIDE R248, R0, 0x4, R4 ;  /* 0x0000000400f87825 */ /* 0x010fe200078e0204 */
[----:B------:R-:W-:Y:S01]  /*22830*/  ISETP.GE.AND P4, PT, R6, UR4, PT ;  /* 0x0000000406007c0c */ /* 0x000fe2000bf86270 */
[----:B------:R3:W-:Y:S01]  /*22840*/  @P6 STG.E desc[UR16][R230.64], R242 ;  /* 0x000000f2e6006986 */ /* 0x0007e2000c101910 */
[----:B------:R-:W-:-:S03]  /*22850*/  ULDC UR4, c[0x0][0x248] ;  /* 0x0000920000047ab9 */ /* 0x000fc60000000800 */
[----:B------:R4:W-:Y:S01]  /*22860*/  @P1 STG.E desc[UR16][R248.64], R241 ;  /* 0x000000f1f8001986 */ /* 0x0009e2000c101910 */
[----:B------:R-:W-:Y:S01]  /*22870*/  ISETP.LT.AND P1, PT, R8, UR10, !P3 ;  /* 0x0000000a08007c0c */ /* 0x000fe2000df21270 */
[----:B------:R-:W-:Y:S01]  /*22880*/  VIADD R6, R7, 0x61 ;  /* 0x0000006107067836 */ /* 0x000fe20000000000 */
[C---:B------:R-:W-:Y:S01]  /*22890*/  ISETP.LT.AND P3, PT, R9.reuse, UR12, !P3 ;  /* 0x0000000c09007c0c */ /* 0x040fe2000df61270 */
[----:B------:R-:W-:Y:S01]  /*228a0*/  ULDC UR10, c[0x0][0x228] ;  /* 0x00008a00000a7ab9 */ /* 0x000fe20000000800 */
[----:B-1----:R-:W-:Y:S01]  /*228b0*/  IADD3 R228, R0, UR4, RZ ;  /* 0x0000000400e47c10 */ /* 0x002fe2000fffe0ff */
[----:B------:R-:W-:Y:S01]  /*228c0*/  ULDC UR4, c[0x0][0x22c] ;  /* 0x00008b0000047ab9 */ /* 0x000fe20000000800 */
        /* <DEDUP_REMOVED lines=11> */
[----:B------:R-:W-:-:S02]  /*22980*/  ULDC UR8, c[0x0][0x22c] ;  /* 0x00008b0000087ab9 */ /* 0x000fc40000000800 */
[C---:B---3--:R-:W-:Y:S01]  /*22990*/  IMAD.WIDE R230, R0.reuse, 0x4, R2 ;  /* 0x0000000400e67825 */ /* 0x048fe200078e0202 */
[----:B------:R1:W-:Y:S03]  /*229a0*/  @P3 STG.E desc[UR16][R228.64], R247 ;  /* 0x000000f7e4003986 */ /* 0x0003e6000c101910 */
[----:B----4-:R-:W-:Y:S01]  /*229b0*/  IMAD.WIDE R248, R0, 0x4, R4 ;  /* 0x0000000400f87825 */ /* 0x010fe200078e0204 */
[----:B------:R-:W-:Y:S03]  /*229c0*/  @P6 STG.E desc[UR16][R230.64], R246 ;  /* 0x000000f6e6006986 */ /* 0x000fe6000c101910 */
[----:B------:R-:W-:Y:S01]  /*229d0*/  VIADD R6, R7, 0x62 ;  /* 0x0000006207067836 */ /* 0x000fe20000000000 */
[----:B------:R-:W-:Y:S01]  /*229e0*/  @P5 STG.E desc[UR16][R248.64], R245 ;  /* 0x000000f5f8005986 */ /* 0x000fe2000c101910 */
[----:B------:R-:W-:Y:S01]  /*229f0*/  ISETP.LT.AND P5, PT, R8, UR10, !P2 ;  /* 0x0000000a08007c0c */ /* 0x000fe2000d7a1270 */
[----:B------:R-:W-:-:S02]  /*22a00*/  ULDC UR10, c[0x0][0x228] ;  /* 0x00008a00000a7ab9 */ /* 0x000fc40000000800 */
[----:B------:R-:W-:Y:S01]  /*22a10*/  ISETP.GE.AND P1, PT, R6, UR4, PT ;  /* 0x0000000406007c0c */ /* 0x000fe2000bf26270 */
[----:B------:R-:W-:Y:S02]  /*22a20*/  ULDC UR4, c[0x0][0x248] ;  /* 0x0000920000047ab9 */ /* 0x000fe40000000800 */
[----:B-1----:R-:W-:Y:S01]  /*22a30*/  VIADD R228, R0, UR4 ;  /* 0x0000000400e47c36 */ /* 0x002fe20008000000 */
[----:B------:R-:W-:Y:S02]  /*22a40*/  ISETP.LT.AND P2, PT, R9, UR12, !P2 ;  /* 0x0000000c09007c0c */ /* 0x000fe4000d741270 */
[----:B------:R-:W-:Y:S01]  /*22a50*/  ISETP.LT.AND P6, PT, R8, UR14, !P4 ;  /* 0x0000000e08007c0c */ /* 0x000fe2000e7c1270 */
[----:B------:R-:W-:Y:S01]  /*22a60*/  IMAD.WIDE R10, R228, 0x4, R2 ;  /* 0x00000004e40a7825 */ /* 0x000fe200078e0202 */
[----:B------:R-:W-:Y:S01]  /*22a70*/  ULDC UR4, c[0x0][0x22c] ;  /* 0x00008b0000047ab9 */ /* 0x000fe20000000800 */
[----:B------:R-:W-:Y:S01]  /*22a80*/  ULDC UR12, c[0x0][0x228] ;  /* 0x00008a00000c7ab9 */ /* 0x000fe20000000800 */
[----:B------:R-:W-:-:S02]  /*22a90*/  ULDC UR14, c[0x0][0x228] ;  /* 0x00008a00000e7ab9 */ /* 0x000fc40000000800 */
[----:B------:R1:W-:Y:S04]  /*22aa0*/  @P5 STG.E desc[UR16][R10.64], R244 ;  /* 0x000000f40a005986 */ /* 0x0003e8000c101910 */
[----:B-1----:R-:W3:Y:S04]  /*22ab0*/  LDL.LU R10, [R1+0x6c0] ;  /* 0x0006c000010a7983 */ /* 0x002ee80000300800 */
[----:B------:R-:W4:Y:S04]  /*22ac0*/  LDL.LU R11, [R1+0xc0] ;  /* 0x0000c000010b7983 */ /* 0x000f280000300800 */
[----:B------:R-:W2:Y:S01]  /*22ad0*/  LDL.LU R238, [R1+0x4c0] ;  /* 0x0004c00001ee7983 */ /* 0x000ea20000300800 */
[----:B------:R-:W-:Y:S01]  /*22ae0*/  ISETP.LT.AND P4, PT, R9, UR18, !P4 ;  /* 0x0000001209007c0c */ /* 0x000fe2000e781270 */
[C---:B------:R-:W-:Y:S01]  /*22af0*/  VIADD R0, R228.reuse, UR6 ;  /* 0x00000006e4007c36 */ /* 0x040fe20008000000 */
[----:B------:R-:W-:Y:S01]  /*22b00*/  ULDC UR18, c[0x0][0x228] ;  /* 0x00008a0000127ab9 */ /* 0x000fe20000000800 */
[----:B------:R-:W-:Y:S01]  /*22b10*/  VIADD R6, R7, 0x63 ;  /* 0x0000006307067836 */ /* 0x000fe20000000000 */
[----:B------:R-:W2:Y:S01]  /*22b20*/  LDL.LU R250, [R1+0xc4] ;  /* 0x0000c40001fa7983 */ /* 0x000ea20000300800 */
[----:B------:R-:W-:Y:S01]  /*22b30*/  IMAD.WIDE R228, R228, 0x4, R4 ;  /* 0x00000004e4e47825 */ /* 0x000fe200078e0204 */
[----:B------:R-:W-:-:S03]  /*22b40*/  ULDC UR6, c[0x0][0x248] ;  /* 0x0000920000067ab9 */ /* 0x000fc60000000800 */
[----:B------:R-:W-:Y:S01]  /*22b50*/  IMAD.WIDE R230, R0, 0x4, R2 ;  /* 0x0000000400e67825 */ /* 0x000fe200078e0202 */
[----:B------:R-:W-:-:S03]  /*22b60*/  ISETP.GE.AND P3, PT, R6, UR8, PT ;  /* 0x0000000806007c0c */ /* 0x000fc6000bf66270 */
[----:B------:R-:W-:Y:S01]  /*22b70*/  IMAD.WIDE R248, R0, 0x4, R4 ;  /* 0x0000000400f87825 */ /* 0x000fe200078e0204 */
[----:B------:R1:W-:Y:S01]  /*22b80*/  @P2 STG.E desc[UR16][R228.64], R252 ;  /* 0x000000fce4002986 */ /* 0x0003e2000c101910 */
[----:B------:R-:W-:Y:S02]  /*22b90*/  ULDC UR8, c[0x0][0x22c] ;  /* 0x00008b0000087ab9 */ /* 0x000fe40000000800 */
[----:B------:R-:W-:Y:S01]  /*22ba0*/  VIADD R6, R7, 0x64 ;  /* 0x0000006407067836 */ /* 0x000fe20000000000 */
[----:B------:R-:W2:Y:S04]  /*22bb0*/  LDL.LU R239, [R1+0x4c4] ;  /* 0x0004c40001ef7983 */ /* 0x000ea80000300800 */
[----:B------:R-:W-:Y:S01]  /*22bc0*/  ISETP.GE.AND P5, PT, R6, UR4, PT ;  /* 0x0000000406007c0c */ /* 0x000fe2000bfa6270 */
[----:B------:R-:W-:Y:S01]  /*22bd0*/  ULDC UR4, c[0x0][0x248] ;  /* 0x0000920000047ab9 */ /* 0x000fe20000000800 */
[----:B------:R-:W2:Y:S01]  /*22be0*/  LDL.LU R243, [R1+0x2c4] ;  /* 0x0002c40001f37983 */ /* 0x000ea20000300800 */
[----:B-1----:R-:W-:-:S03]  /*22bf0*/  VIADD R228, R0, UR4 ;  /* 0x0000000400e47c36 */ /* 0x002fc60008000000 */
[----:B---3--:R-:W-:Y:S01]  /*22c00*/  @P6 STG.E desc[UR16][R230.64], R10 ;  /* 0x0000000ae6006986 */ /* 0x008fe2000c101910 */
[----:B------:R-:W-:Y:S01]  /*22c10*/  IADD3 R6, R7, 0x65, RZ ;  /* 0x0000006507067810 */ /* 0x000fe20007ffe0ff */
[----:B------:R-:W-:Y:S02]  /*22c20*/  ULDC UR4, c[0x0][0x22c] ;  /* 0x00008b0000047ab9 */ /* 0x000fe40000000800 */
[----:B----4-:R1:W-:Y:S01]  /*22c30*/  @P4 STG.E desc[UR16][R248.64], R11 ;  /* 0x0000000bf8004986 */ /* 0x0103e2000c101910 */
[----:B------:R-:W-:-:S03]  /*22c40*/  ISETP.LT.AND P4, PT, R8, UR10, !P0 ;  /* 0x0000000a08007c0c */ /* 0x000fc6000c781270 */
[----:B------:R-:W3:Y:S01]  /*22c50*/  LDL.LU R242, [R1+0x6c8] ;  /* 0x0006c80001f27983 */ /* 0x000ee20000300800 */
[----:B------:R-:W-:Y:S01]  /*22c60*/  ISETP.LT.AND P6, PT, R8, UR14, !P1 ;  /* 0x0000000e08007c0c */ /* 0x000fe2000cfc1270 */
[----:B------:R-:W-:Y:S01]  /*22c70*/  VIADD R0, R228, UR6 ;  /* 0x00000006e4007c36 */ /* 0x000fe20008000000 */
[----:B------:R-:W-:Y:S01]  /*22c80*/  ISETP.GE.AND P2, PT, R6, UR8, PT ;  /* 0x0000000806007c0c */ /* 0x000fe2000bf46270 */
[----:B------:R-:W4:Y:S01]  /*22c90*/  LDL.LU R241, [R1+0xc8] ;  /* 0x0000c80001f17983 */ /* 0x000f220000300800 */
[----:B-1----:R-:W-:-:S03]  /*22ca0*/  IMAD.WIDE R10, R228, 0x4, R2 ;  /* 0x00000004e40a7825 */ /* 0x002fc600078e0202 */
[----:B------:R-:W4:Y:S01]  /*22cb0*/  LDL.LU R240, [R1+0x4c8] ;  /* 0x0004c80001f07983 */ /* 0x000f220000300800 */
[C---:B------:R-:W-:Y:S01]  /*22cc0*/  ISETP.LT.AND P0, PT, R9.reuse, UR12, !P0 ;  /* 0x0000000c09007c0c */ /* 0x040fe2000c701270 */
[----:B------:R-:W-:Y:S01]  /*22cd0*/  ULDC UR10, c[0x0][0x228] ;  /* 0x00008a00000a7ab9 */ /* 0x000fe20000000800 */
[----:B------:R-:W-:Y:S01]  /*22ce0*/  ISETP.LT.AND P1, PT, R9, UR18, !P1 ;  /* 0x0000001209007c0c */ /* 0x000fe2000cf21270 */
[----:B------:R-:W4:Y:S01]  /*22cf0*/  LDL.LU R247, [R1+0x2c8] ;  /* 0x0002c80001f77983 */ /* 0x000f220000300800 */
[----:B------:R-:W-:Y:S01]  /*22d00*/  IMAD.WIDE R228, R228, 0x4, R4 ;  /* 0x00000004e4e47825 */ /* 0x000fe200078e0204 */
[----:B------:R-:W-:Y:S01]  /*22d10*/  ULDC UR12, c[0x0][0x228] ;  /* 0x00008a00000c7ab9 */ /* 0x000fe20000000800 */
[----:B------:R-:W-:Y:S01]  /*22d20*/  ULDC UR14, c[0x0][0x228] ;  /* 0x00008a00000e7ab9 */ /* 0x000fe20000000800 */
[----:B------:R-:W4:Y:S01]  /*22d30*/  LDL.LU R246, [R1+0x6cc] ;  /* 0x0006cc0001f67983 */ /* 0x000f220000300800 */
[----:B------:R-:W-:Y:S01]  /*22d40*/  IMAD.WIDE R230, R0, 0x4, R2 ;  /* 0x0000000400e67825 */ /* 0x000fe200078e0202 */
[----:B------:R-:W-:Y:S01]  /*22d50*/  ULDC UR18, c[0x0][0x228] ;  /* 0x00008a0000127ab9 */ /* 0x000fe20000000800 */
[----:B------:R-:W-:Y:S01]  /*22d60*/  ULDC UR6, c[0x0][0x248] ;  /* 0x0000920000067ab9 */ /* 0x000fe20000000800 */
[----:B------:R-:W4:Y:S01]  /*22d70*/  LDL.LU R245, [R1+0xcc] ;  /* 0x0000cc0001f57983 */ /* 0x000f220000300800 */
[----:B------:R-:W-:Y:S01]  /*22d80*/  VIADD R6, R7, 0x66 ;  /* 0x0000006607067836 */ /* 0x000fe20000000000 */
[----:B------:R-:W-:-:S02]  /*22d90*/  ULDC UR8, c[0x0][0x22c] ;  /* 0x00008b0000087ab9 */ /* 0x000fc40000000800 */
[----:B------:R-:W4:Y:S04]  /*22da0*/  LDL.LU R244, [R1+0x4cc] ;  /* 0x0004cc0001f47983 */ /* 0x000f280000300800 */
[----:B------:R-:W4:Y:S04]  /*22db0*/  LDL.LU R252, [R1+0x2cc] ;  /* 0x0002cc0001fc7983 */ /* 0x000f280000300800 */
[----:B--2---:R1:W-:Y:S04]  /*22dc0*/  @P4 STG.E desc[UR16][R10.64], R238 ;  /* 0x000000ee0a004986 */ /* 0x0043e8000c101910 */
[----:B-1----:R-:W2:Y:S04]  /*22dd0*/  LDL.LU R238, [R1+0x9e8] ;  /* 0x0009e80001ee7983 */ /* 0x002ea80000300800 */
[----:B------:R-:W3:Y:S04]  /*22de0*/  LDL.LU R10, [R1+0x2c0] ;  /* 0x0002c000010a7983 */ /* 0x000ee80000300800 */
[----:B------:R-:W4:Y:S01]  /*22df0*/  LDL.LU R11, [R1+0x6c4] ;  /* 0x0006c400010b7983 */ /* 0x000f220000300800 */
[----:B------:R-:W-:Y:S01]  /*22e00*/  IMAD.WIDE R248, R0, 0x4, R4 ;  /* 0x0000000400f87825 */ /* 0x000fe200078e0204 */
[----:B------:R-:W-:Y:S01]  /*22e10*/  ISETP.GE.AND P4, PT, R6, UR4, PT ;  /* 0x0000000406007c0c */ /* 0x000fe2000bf86270 */
[----:B------:R-:W-:-:S02]  /*22e20*/  ULDC UR4, c[0x0][0x248] ;  /* 0x0000920000047ab9 */ /* 0x000fc40000000800 */
[----:B------:R-:W-:Y:S01]  /*22e30*/  VIADD R6, R7, 0x67 ;  /* 0x0000006707067836 */ /* 0x000fe20000000000 */
[----:B---3--:R1:W-:Y:S04]  /*22e40*/  @P0 STG.E desc[UR16][R228.64], R10 ;  /* 0x0000000ae4000986 */ /* 0x0083e8000c101910 */
[----:B----4-:R3:W-:Y:S01]  /*22e50*/  @P6 STG.E desc[UR16][R230.64], R11 ;  /* 0x0000000be6006986 */ /* 0x0107e2000c101910 */
        /* <DEDUP_REMOVED lines=12> */
[C---:B---3--:R-:W-:Y:S01]  /*22f20*/  IMAD.WIDE R10, R228.reuse, 0x4, R2 ;  /* 0x00000004e40a7825 */ /* 0x048fe200078e0202 */
[----:B------:R-:W-:Y:S01]  /*22f30*/  IADD3 R6, R7, 0x68, RZ ;  /* 0x0000006807067810 */ /* 0x000fe20007ffe0ff */
[----:B------:R-:W-:Y:S01]  /*22f40*/  ULDC UR18, c[0x0][0x228] ;  /* 0x00008a0000127ab9 */ /* 0x000fe20000000800 */
[----:B------:R-:W-:Y:S01]  /*22f50*/  ULDC UR6, c[0x0][0x248] ;  /* 0x0000920000067ab9 */ /* 0x000fe20000000800 */
[----:B------:R-:W-:Y:S01]  /*22f60*/  IMAD.WIDE R228, R228, 0x4, R4 ;  /* 0x00000004e4e47825 */ /* 0x000fe200078e0204 */
[----:B------:R-:W-:Y:S01]  /*22f70*/  @P1 STG.E desc[UR16][R10.64], R239 ;  /* 0x000000ef0a001986 */ /* 0x000fe2000c101910 */
[----:B------:R-:W-:-:S02]  /*22f80*/  ULDC UR8, c[0x0][0x22c] ;  /* 0x00008b0000087ab9 */ /* 0x000fc40000000800 */
[C---:B------:R-:W-:Y:S01]  /*22f90*/  IMAD.WIDE R230, R0.reuse, 0x4, R2 ;  /* 0x0000000400e67825 */ /* 0x040fe200078e0202 */
[----:B------:R1:W-:Y:S03]  /*22fa0*/  @P3 STG.E desc[UR16][R228.64], R243 ;  /* 0x000000f3e4003986 */ /* 0x0003e6000c101910 */
[----:B----4-:R-:W-:Y:S01]  /*22fb0*/  IMAD.WIDE R248, R0, 0x4, R4 ;  /* 0x0000000400f87825 */ /* 0x010fe200078e0204 */
[----:B------:R3:W-:Y:S01]  /*22fc0*/  @P6 STG.E desc[UR16][R230.64], R242 ;  /* 0x000000f2e6006986 */ /* 0x0007e2000c101910 */
[----:B------:R-:W-:Y:S01]  /*22fd0*/  ISETP.GE.AND P1, PT, R6, UR4, PT ;  /* 0x0000000406007c0c */ /* 0x000fe2000bf26270 */
[----:B------:R-:W-:Y:S02]  /*22fe0*/  ULDC UR4, c[0x0][0x248] ;  /* 0x0000920000047ab9 */ /* 0x000fe40000000800 */
[----:B------:R4:W-:Y:S01]  /*22ff0*/  @P5 STG.E desc[UR16][R248.64], R241 ;  /* 0x000000f1f8005986 */ /* 0x0009e2000c101910 */
[----:B------:R-:W-:-:S02]  /*23000*/  ISETP.LT.AND P5, PT, R8, UR10, !P2 ;  /* 0x0000000a08007c0c */ /* 0x000fc4000d7a1270 */
[----:B------:R-:W-:Y:S01]  /*23010*/  ISETP.LT.AND P6, PT, R8, UR14, !P4 ;  /* 0x0000000e08007c0c */ /* 0x000fe2000e7c1270 */
[----:B-1----:R-:W-:Y:S01]  /*23020*/  VIADD R228, R0, UR4 ;  /* 0x0000000400e47c36 */ /* 0x002fe20008000000 */
[----:B------:R-:W-:Y:S01]  /*23030*/  ISETP.LT.AND P2, PT, R9, UR12, !P2 ;  /* 0x0000000c09007c0c */ /* 0x000fe2000d741270 */
[----:B------:R-:W-:Y:S01]  /*23040*/  VIADD R6, R7, 0x69 ;  /* 0x0000006907067836 */ /* 0x000fe20000000000 */
[----:B------:R-:W-:Y:S01]  /*23050*/  ISETP.LT.AND P4, PT, R9, UR18, !P4 ;  /* 0x0000001209007c0c */ /* 0x000fe2000e781270 */
[C---:B------:R-:W-:Y:S01]  /*23060*/  VIADD R0, R228.reuse, UR6 ;  /* 0x00000006e4007c36 */ /* 0x040fe20008000000 */
[----:B------:R-:W-:Y:S01]  /*23070*/  ULDC UR10, c[0x0][0x228] ;  /* 0x00008a00000a7ab9 */ /* 0x000fe20000000800 */
[----:B------:R-:W-:Y:S01]  /*23080*/  IMAD.WIDE R10, R228, 0x4, R2 ;  /* 0x00000004e40a7825 */ /* 0x000fe200078e0202 */
[----:B------:R-:W-:Y:S01]  /*23090*/  ISETP.GE.AND P3, PT, R6, UR8, PT ;  /* 0x0000000806007c0c */ /* 0x000fe2000bf66270 */
[----:B------:R-:W-:Y:S01]  /*230a0*/  ULDC UR4, c[0x0][0x22c] ;  /* 0x00008b0000047ab9 */ /* 0x000fe20000000800 */
[----:B------:R-:W-:Y:S01]  /*230b0*/  ULDC UR12, c[0x0][0x228] ;  /* 0x00008a00000c7ab9 */ /* 0x000fe20000000800 */
[----:B------:R-:W-:Y:S01]  /*230c0*/  IMAD.WIDE R228, R228, 0x4, R4 ;  /* 0x00000004e4e47825 */ /* 0x000fe200078e0204 */
[----:B------:R-:W-:Y:S01]  /*230d0*/  @P5 STG.E desc[UR16][R10.64], R240 ;  /* 0x000000f00a005986 */ /* 0x000fe2000c101910 */
[----:B------:R-:W-:Y:S01]  /*230e0*/  ULDC UR14, c[0x0][0x228] ;  /* 0x00008a00000e7ab9 */ /* 0x000fe20000000800 */
[----:B------:R-:W-:Y:S01]  /*230f0*/  ULDC UR18, c[0x0][0x228] ;  /* 0x00008a0000127ab9 */ /* 0x000fe20000000800 */
[C---:B---3--:R-:W-:Y:S01]  /*23100*/  IMAD.WIDE R230, R0.reuse, 0x4, R2 ;  /* 0x0000000400e67825 */ /* 0x048fe200078e0202 */
[----:B------:R1:W-:Y:S01]  /*23110*/  @P2 STG.E desc[UR16][R228.64], R247 ;  /* 0x000000f7e4002986 */ /* 0x0003e2000c101910 */
[----:B------:R-:W-:Y:S01]  /*23120*/  ULDC UR6, c[0x0][0x248] ;  /* 0x0000920000067ab9 */ /* 0x000fe20000000800 */
[----:B------:R-:W-:Y:S01]  /*23130*/  ULDC UR8, c[0x0][0x22c] ;  /* 0x00008b0000087ab9 */ /* 0x000fe20000000800 */
        /* <DEDUP_REMOVED lines=9> */
[C---:B------:R-:W-:Y:S02]  /*231d0*/  ISETP.LT.AND P0, PT, R9.reuse, UR12, !P0 ;  /* 0x0000000c09007c0c */ /* 0x040fe4000c701270 */
[----:B------:R-:W-:Y:S01]  /*231e0*/  ISETP.LT.AND P6, PT, R8, UR14, !P1 ;  /* 0x0000000e08007c0c */ /* 0x000fe2000cfc1270 */
[C---:B------:R-:W-:Y:S01]  /*231f0*/  IMAD.WIDE R10, R228.reuse, 0x4, R2 ;  /* 0x00000004e40a7825 */ /* 0x040fe200078e0202 */
[C---:B------:R-:W-:Y:S01]  /*23200*/  IADD3 R0, R228.reuse, UR6, RZ ;  /* 0x00000006e4007c10 */ /* 0x040fe2000fffe0ff */
[----:B------:R-:W-:Y:S01]  /*23210*/  ULDC UR4, c[0x0][0x22c] ;  /* 0x00008b0000047ab9 */ /* 0x000fe20000000800 */
[----:B------:R-:W-:Y:S01]  /*23220*/  ISETP.LT.AND P1, PT, R9, UR18, !P1 ;  /* 0x0000001209007c0c */ /* 0x000fe2000cf21270 */
[----:B------:R-:W-:Y:S01]  /*23230*/  VIADD R6, R7, 0x6b ;  /* 0x0000006b07067836 */ /* 0x000fe20000000000 */
[----:B------:R1:W-:Y:S01]  /*23240*/  @P4 STG.E desc[UR16][R10.64], R244 ;  /* 0x000000f40a004986 */ /* 0x0003e2000c101910 */
[----:B------:R-:W-:Y:S01]  /*23250*/  IMAD.WIDE R228, R228, 0x4, R4 ;  /* 0x00000004e4e47825 */ /* 0x000fe200078e0204 */
[----:B------:R-:W-:Y:S01]  /*23260*/  ULDC UR12, c[0x0][0x228] ;  /* 0x00008a00000c7ab9 */ /* 0x000fe20000000800 */
[----:B------:R-:W-:Y:S01]  /*23270*/  ULDC UR14, c[0x0][0x228] ;  /* 0x00008a00000e7ab9 */ /* 0x000fe20000000800 */
[----:B------:R-:W-:Y:S01]  /*23280*/  ULDC UR18, c[0x0][0x228] ;  /* 0x00008a0000127ab9 */ /* 0x000fe20000000800 */
[----:B------:R-:W-:Y:S01]  /*23290*/  ULDC UR6, c[0x0][0x248] ;  /* 0x0000920000067ab9 */ /* 0x000fe20000000800 */
[----:B-1----:R-:W3:Y:S04]  /*232a0*/  LDL.LU R10, [R1+0x6d0] ;  /* 0x0006d000010a7983 */ /* 0x002ee80000300800 */
[----:B------:R-:W4:Y:S04]  /*232b0*/  LDL.LU R11, [R1+0xd0] ;  /* 0x0000d000010b7983 */ /* 0x000f280000300800 */
[----:B------:R-:W2:Y:S01]  /*232c0*/  LDL.LU R239, [R1+0x4d0] ;  /* 0x0004d00001ef7983 */ /* 0x000ea20000300800 */
[----:B------:R-:W-:Y:S01]  /*232d0*/  IMAD.WIDE R230, R0, 0x4, R2 ;  /* 0x0000000400e67825 */ /* 0x000fe200078e0202 */
[----:B------:R-:W-:Y:S01]  /*232e0*/  ISETP.GE.AND P2, PT, R6, UR8, PT ;  /* 0x0000000806007c0c */ /* 0x000fe2000bf46270 */
[----:B------:R-:W-:-:S02]  /*232f0*/  ULDC UR8, c[0x0][0x22c] ;  /* 0x00008b0000087ab9 */ /* 0x000fc40000000800 */
[----:B------:R-:W-:Y:S01]  /*23300*/  IMAD.WIDE R248, R0, 0x4, R4 ;  /* 0x0000000400f87825 */ /* 0x000fe200078e0204 */
[----:B------:R1:W-:Y:S03]  /*23310*/  @P0 STG.E desc[UR16][R228.64], R252 ;  /* 0x000000fce4000986 */ /* 0x0003e6000c101910 */
[C---:B------:R-:W-:Y:S01]  /*23320*/  VIADD R6, R7.reuse, 0x6c ;  /* 0x0000006c07067836 */ /* 0x040fe20000000000 */
[----:B------:R-:W2:Y:S04]  /*23330*/  LDL.LU R250, [R1+0x4d4] ;  /* 0x0004d40001fa7983 */ /* 0x000ea80000300800 */
[----:B------:R-:W-:Y:S01]  /*23340*/  ISETP.GE.AND P4, PT, R6, UR4, PT ;  /* 0x0000000406007c0c */ /* 0x000fe2000bf86270 */
[----:B------:R-:W-:Y:S01]  /*23350*/  ULDC UR4, c[0x0][0x248] ;  /* 0x0000920000047ab9 */ /* 0x000fe20000000800 */
[----:B------:R-:W2:Y:S01]  /*23360*/  LDL.LU R243, [R1+0x2d4] ;  /* 0x0002d40001f37983 */ /* 0x000ea20000300800 */
[----:B------:R-:W-:-:S02]  /*23370*/  VIADD R6, R7, 0x6d ;  /* 0x0000006d07067836 */ /* 0x000fc40000000000 */
[----:B-1----:R-:W-:Y:S01]  /*23380*/  VIADD R228, R0, UR4 ;  /* 0x0000000400e47c36 */ /* 0x002fe20008000000 */
[----:B------:R-:W2:Y:S01]  /*23390*/  LDL.LU R242, [R1+0x6d8] ;  /* 0x0006d80001f27983 */ /* 0x000ea20000300800 */
[----:B------:R-:W-:-:S03]  /*233a0*/  ULDC UR4, c[0x0][0x22c] ;  /* 0x00008b0000047ab9 */ /* 0x000fc60000000800 */
[----:B------:R-:W2:Y:S01]  /*233b0*/  LDL.LU R241, [R1+0xd8] ;  /* 0x0000d80001f17983 */ /* 0x000ea20000300800 */
[----:B------:R-:W-:-:S03]  /*233c0*/  ISETP.GE.AND P0, PT, R6, UR8, PT ;  /* 0x0000000806007c0c */ /* 0x000fc6000bf06270 */
[----:B------:R-:W2:Y:S01]  /*233d0*/  LDL.LU R240, [R1+0x4d8] ;  /* 0x0004d80001f07983 */ /* 0x000ea20000300800 */
[----:B------:R-:W-:Y:S01]  /*233e0*/  VIADD R6, R7, 0x6e ;  /* 0x0000006e07067836 */ /* 0x000fe20000000000 */
[----:B------:R-:W-:Y:S02]  /*233f0*/  ULDC UR8, c[0x0][0x22c] ;  /* 0x00008b0000087ab9 */ /* 0x000fe40000000800 */
[----:B------:R-:W2:Y:S04]  /*23400*/  LDL.LU R247, [R1+0x2d8] ;  /* 0x0002d80001f77983 */ /* 0x000ea80000300800 */
[----:B------:R-:W2:Y:S04]  /*23410*/  LDL.LU R246, [R1+0x6dc] ;  /* 0x0006dc0001f67983 */ /* 0x000ea80000300800 */
[----:B------:R-:W2:Y:S04]  /*23420*/  LDL.LU R245, [R1+0xdc] ;  /* 0x0000dc0001f57983 */ /* 0x000ea80000300800 */
[----:B------:R-:W2:Y:S04]  /*23430*/  LDL.LU R244, [R1+0x4dc] ;  /* 0x0004dc0001f47983 */ /* 0x000ea80000300800 */
[----:B------:R-:W2:Y:S04]  /*23440*/  LDL.LU R252, [R1+0x2dc] ;  /* 0x0002dc0001fc7983 */ /* 0x000ea80000300800 */
[----:B---3--:R-:W-:Y:S04]  /*23450*/  @P6 STG.E desc[UR16][R230.64], R10 ;  /* 0x0000000ae6006986 */ /* 0x008fe8000c101910 */
[----:B----4-:R1:W-:Y:S01]  /*23460*/  @P1 STG.E desc[UR16][R248.64], R11 ;  /* 0x0000000bf8001986 */ /* 0x0103e2000c101910 */
[----:B------:R-:W-:Y:S01]  /*23470*/  ISETP.LT.AND P1, PT, R8, UR10, !P3 ;  /* 0x0000000a08007c0c */ /* 0x000fe2000df21270 */
[----:B------:R-:W-:-:S02]  /*23480*/  VIADD R0, R228, UR6 ;  /* 0x00000006e4007c36 */ /* 0x000fc40008000000 */
[----:B-1----:R-:W-:Y:S01]  /*23490*/  IMAD.WIDE R10, R228, 0x4, R2 ;  /* 0x00000004e40a7825 */ /* 0x002fe200078e0202 */
[----:B------:R-:W-:Y:S01]  /*234a0*/  ISETP.LT.AND P3, PT, R9, UR12, !P3 ;  /* 0x0000000c09007c0c */ /* 0x000fe2000df61270 */
[----:B------:R-:W-:Y:S01]  /*234b0*/  ULDC UR10, c[0x0][0x228] ;  /* 0x00008a00000a7ab9 */ /* 0x000fe20000000800 */
[----:B------:R-:W-:Y:S01]  /*234c0*/  ISETP.LT.AND P6, PT, R8, UR14, !P5 ;  /* 0x0000000e08007c0c */ /* 0x000fe2000efc1270 */
[----:B------:R-:W-:-:S06]  /*234d0*/  IMAD.WIDE R228, R228, 0x4, R4 ;  /* 0x00000004e4e47825 */ /* 0x000fcc00078e0204 */
[----:B--2---:R1:W-:Y:S01]  /*234e0*/  @P1 STG.E desc[UR16][R10.64], R239 ;  /* 0x000000ef0a001986 */ /* 0x0043e2000c101910 */
[----:B------:R-:W-:Y:S01]  /*234f0*/  ISETP.GE.AND P1, PT, R6, UR4, PT ;  /* 0x0000000406007c0c */ /* 0x000fe2000bf26270 */
[----:B------:R-:W-:Y:S01]  /*23500*/  ULDC UR4, c[0x0][0x248] ;  /* 0x0000920000047ab9 */ /* 0x000fe20000000800 */
[C---:B------:R-:W-:Y:S01]  /*23510*/  IMAD.WIDE R230, R0.reuse, 0x4, R2 ;  /* 0x0000000400e67825 */ /* 0x040fe200078e0202 */
[----:B------:R-:W-:Y:S01]  /*23520*/  ULDC UR12, c[0x0][0x228] ;  /* 0x00008a00000c7ab9 */ /* 0x000fe20000000800 */
[----:B------:R-:W-:Y:S01]  /*23530*/  ULDC UR14, c[0x0][0x228] ;  /* 0x00008a00000e7ab9 */ /* 0x000fe20000000800 */
[----:B------:R-:W-:Y:S01]  /*23540*/  ULDC UR6, c[0x0][0x248] ;  /* 0x0000920000067ab9 */ /* 0x000fe20000000800 */
[----:B-1----:R-:W2:Y:S04]  /*23550*/  LDL.LU R239, [R1+0x9e4] ;  /* 0x0009e40001ef7983 */ /* 0x002ea80000300800 */
[----:B------:R-:W3:Y:S04]  /*23560*/  LDL.LU R10, [R1+0x6d4] ;  /* 0x0006d400010a7983 */ /* 0x000ee80000300800 */
[----:B------:R-:W4:Y:S04]  /*23570*/  LDL.LU R11, [R1+0xd4] ;  /* 0x0000d400010b7983 */ /* 0x000f280000300800 */
[----:B------:R-:W2:Y:S01]  /*23580*/  LDL.LU R6, [R1+0x2d0] ;  /* 0x0002d00001067983 */ /* 0x000ea20000300800 */
[----:B------:R-:W-:Y:S01]  /*23590*/  ISETP.LT.AND P5, PT, R9, UR18, !P5 ;  /* 0x0000001209007c0c */ /* 0x000fe2000efa1270 */
[----:B------:R-:W-:Y:S01]  /*235a0*/  IMAD.WIDE R248, R0, 0x4, R4 ;  /* 0x0000000400f87825 */ /* 0x000fe200078e0204 */
[----:B------:R-:W-:Y:S01]  /*235b0*/  ULDC UR18, c[0x0][0x228] ;  /* 0x00008a0000127ab9 */ /* 0x000fe20000000800 */
[----:B--2---:R1:W-:Y:S04]  /*235c0*/  @P3 STG.E desc[UR16][R228.64], R6 ;  /* 0x00000006e4003986 */ /* 0x0043e8000c101910 */
[----:B---3--:R-:W-:Y:S01]  /*235d0*/  @P6 STG.E desc[UR16][R230.64], R10 ;  /* 0x0000000ae6006986 */ /* 0x008fe2000c101910 */
[----:B------:R-:W-:Y:S01]  /*235e0*/  ISETP.LT.AND P6, PT, R8, UR14, !P4 ;  /* 0x0000000e08007c0c */ /* 0x000fe2000e7c1270 */
[----:B------:R-:W-:-:S04]  /*235f0*/  ULDC UR14, c[0x0][0x228] ;  /* 0x00008a00000e7ab9 */ /* 0x000fc80000000800 */
[----:B----4-:R2:W-:Y:S01]  /*23600*/  @P5 STG.E desc[UR16][R248.64], R11 ;  /* 0x0000000bf8005986 */ /* 0x0105e2000c101910 */
[----:B------:R-:W-:Y:S01]  /*23610*/  ISETP.LT.AND P5, PT, R8, UR10, !P2 ;  /* 0x0000000a08007c0c */ /* 0x000fe2000d7a1270 */
[----:B------:R-:W-:Y:S01]  /*23620*/  ULDC UR10, c[0x0][0x228] ;  /* 0x00008a00000a7ab9 */ /* 0x000fe20000000800 */
[----:B------:R-:W-:Y:S01]  /*23630*/  ISETP.LT.AND P2, PT, R9, UR12, !P2 ;  /* 0x0000000c09007c0c */ /* 0x000fe2000d741270 */
[----:B-1----:R-:W-:Y:S01]  /*23640*/  VIADD R6, R7, 0x6f ;  /* 0x0000006f07067836 */ /* 0x002fe20000000000 */
[----:B------:R-:W-:Y:S01]  /*23650*/  IADD3 R228, R0, UR4, RZ ;  /* 0x0000000400e47c10 */ /* 0x000fe2000fffe0ff */
[----:B------:R-:W-:Y:S01]  /*23660*/  ULDC UR4, c[0x0][0x22c] ;  /* 0x00008b0000047ab9 */ /* 0x000fe20000000800 */
[----:B------:R-:W-:Y:S01]  /*23670*/  ISETP.LT.AND P4, PT, R9, UR18, !P4 ;  /* 0x0000001209007c0c */ /* 0x000fe2000e781270 */
[----:B------:R-:W-:Y:S01]  /*23680*/  ULDC UR12, c[0x0][0x228] ;  /* 0x00008a00000c7ab9 */ /* 0x000fe20000000800 */
[----:B------:R-:W-:Y:S01]  /*23690*/  ISETP.GE.AND P3, PT, R6, UR8, PT ;  /* 0x0000000806007c0c */ /* 0x000fe2000bf66270 */
[C---:B------:R-:W-:Y:S01]  /*236a0*/  VIADD R0, R228.reuse, UR6 ;  /* 0x00000006e4007c36 */ /* 0x040fe20008000000 */
[----:B------:R-:W-:Y:S01]  /*236b0*/  ULDC UR18, c[0x0][0x228] ;  /* 0x00008a0000127ab9 */ /* 0x000fe20000000800 */
[----:B--2---:R-:W-:Y:S01]  /*236c0*/  IMAD.WIDE R10, R228, 0x4, R2 ;  /* 0x00000004e40a7825 */ /* 0x004fe200078e0202 */
[----:B------:R-:W-:Y:S01]  /*236d0*/  ULDC UR6, c[0x0][0x248] ;  /* 0x0000920000067ab9 */ /* 0x000fe20000000800 */
[----:B------:R-:W-:-:S02]  /*236e0*/  ULDC UR8, c[0x0][0x22c] ;  /* 0x00008b0000087ab9 */ /* 0x000fc40000000800 */
[----:B------:R-:W-:Y:S01]  /*236f0*/  IMAD.WIDE R228, R228, 0x4, R4 ;  /* 0x00000004e4e47825 */ /* 0x000fe200078e0204 */
[----:B------:R-:W-:Y:S03]  /*23700*/  @P5 STG.E desc[UR16][R10.64], R250 ;  /* 0x000000fa0a005986 */ /* 0x000fe6000c101910 */
[C---:B------:R-:W-:Y:S01]  /*23710*/  IMAD.WIDE R230, R0.reuse, 0x4, R2 ;  /* 0x0000000400e67825 */ /* 0x040fe200078e0202 */
[----:B------:R1:W-:Y:S03]  /*23720*/  @P2 STG.E desc[UR16][R228.64], R243 ;  /* 0x000000f3e4002986 */ /* 0x0003e6000c101910 */
[----:B------:R-:W-:Y:S02]  /*23730*/  VIADD R6, R7, 0x70 ;  /* 0x0000007007067836 */ /* 0x000fe40000000000 */
[----:B------:R-:W-:Y:S01]  /*23740*/  IMAD.WIDE R248, R0, 0x4, R4 ;  /* 0x0000000400f87825 */ /* 0x000fe200078e0204 */
[----:B------:R2:W-:Y:S02]  /*23750*/  @P6 STG.E desc[UR16][R230.64], R242 ;  /* 0x000000f2e6006986 */ /* 0x0005e4000c101910 */
[----:B------:R-:W-:Y:S01]  /*23760*/  ISETP.GE.AND P5, PT, R6, UR4, PT ;  /* 0x0000000406007c0c */ /* 0x000fe2000bfa6270 */
[----:B------:R-:W-:Y:S01]  /*23770*/  ULDC UR4, c[0x0][0x248] ;  /* 0x0000920000047ab9 */ /* 0x000fe20000000800 */
[----:B------:R3:W-:Y:S01]  /*23780*/  @P4 STG.E desc[UR16][R248.64], R241 ;  /* 0x000000f1f8004986 */ /* 0x0007e2000c101910 */
[----:B------:R-:W-:Y:S01]  /*23790*/  ISETP.LT.AND P4, PT, R8, UR10, !P0 ;  /* 0x0000000a08007c0c */ /* 0x000fe2000c781270 */
[----:B-1----:R-:W-:Y:S01]  /*237a0*/  VIADD R228, R0, UR4 ;  /* 0x0000000400e47c36 */ /* 0x002fe20008000000 */
[----:B------:R-:W-:-:S02]  /*237b0*/  ISETP.LT.AND P0, PT, R9, UR12, !P0 ;  /* 0x0000000c09007c0c */ /* 0x000fc4000c701270 */
[----:B------:R-:W-:Y:S01]  /*237c0*/  ISETP.LT.AND P6, PT, R8, UR14, !P1 ;  /* 0x0000000e08007c0c */ /* 0x000fe2000cfc1270 */
[C---:B------:R-:W-:Y:S01]  /*237d0*/  VIADD R0, R228.reuse, UR6 ;  /* 0x00000006e4007c36 */ /* 0x040fe20008000000 */
[----:B------:R-:W-:Y:S01]  /*237e0*/  ISETP.LT.AND P1, PT, R9, UR18, !P1 ;  /* 0x0000001209007c0c */ /* 0x000fe2000cf21270 */
[----:B------:R-:W-:Y:S01]  /*237f0*/  VIADD R6, R7, 0x71 ;  /* 0x0000007107067836 */ /* 0x000fe20000000000 */
[----:B------:R-:W-:Y:S01]  /*23800*/  ULDC UR10, c[0x0][0x228] ;  /* 0x00008a00000a7ab9 */ /* 0x000fe20000000800 */
[C---:B------:R-:W-:Y:S01]  /*23810*/  IMAD.WIDE R10, R228.reuse, 0x4, R2 ;  /* 0x00000004e40a7825 */ /* 0x040fe200078e0202 */
[----:B------:R-:W-:Y:S01]  /*23820*/  ULDC UR4, c[0x0][0x22c] ;  /* 0x00008b0000047ab9 */ /* 0x000fe20000000800 */
[----:B------:R-:W-:Y:S01]  /*23830*/  ULDC UR12, c[0x0][0x228] ;  /* 0x00008a00000c7ab9 */ /* 0x000fe20000000800 */
[----:B------:R-:W-:Y:S01]  /*23840*/  ULDC UR14, c[0x0][0x228] ;  /* 0x00008a00000e7ab9 */ /* 0x000fe20000000800 */
[----:B------:R-:W-:Y:S01]  /*23850*/  IMAD.WIDE R228, R228, 0x4, R4 ;  /* 0x00000004e4e47825 */ /* 0x000fe200078e0204 */
[----:B------:R-:W-:Y:S01]  /*23860*/  ISETP.GE.AND P2, PT, R6, UR8, PT ;  /* 0x0000000806007c0c */ /* 0x000fe2000bf46270 */
[----:B------:R-:W-:-:S02]  /*23870*/  ULDC UR6, c[0x0][0x248] ;  /* 0x0000920000067ab9 */ /* 0x000fc40000000800 */
[C---:B--2---:R-:W-:Y:S01]  /*23880*/  IMAD.WIDE R230, R0.reuse, 0x4, R2 ;  /* 0x0000000400e67825 */ /* 0x044fe200078e0202 */
[----:B------:R-:W-:Y:S01]  /*23890*/  @P4 STG.E desc[UR16][R10.64], R240 ;  /* 0x000000f00a004986 */ /* 0x000fe2000c101910 */
[----:B------:R-:W-:Y:S01]  /*238a0*/  ULDC UR18, c[0x0][0x228] ;  /* 0x00008a0000127ab9 */ /* 0x000fe20000000800 */
[----:B------:R-:W-:Y:S01]  /*238b0*/  ULDC UR8, c[0x0][0x22c] ;  /* 0x00008b0000087ab9 */ /* 0x000fe20000000800 */
[----:B---3--:R-:W-:Y:S01]  /*238c0*/  IMAD.WIDE R248, R0, 0x4, R4 ;  /* 0x0000000400f87825 */ /* 0x008fe200078e0204 */
[----:B------:R1:W-:Y:S03]  /*238d0*/  @P0 STG.E desc[UR16][R228.64], R247 ;  /* 0x000000f7e4000986 */ /* 0x0003e6000c101910 */
[----:B------:R-:W-:Y:S01]  /*238e0*/  VIADD R6, R7, 0x72 ;  /* 0x0000007207067836 */ /* 0x000fe20000000000 */
[----:B------:R-:W-:Y:S04]  /*238f0*/  @P6 STG.E desc[UR16][R230.64], R246 ;  /* 0x000000f6e6006986 */ /* 0x000fe8000c101910 */
[----:B------:R-:W-:Y:S01]  /*23900*/  @P1 STG.E desc[UR16][R248.64], R245 ;  /* 0x000000f5f8001986 */ /* 0x000fe2000c101910 */
[----:B------:R-:W-:Y:S01]  /*23910*/  ISETP.LT.AND P1, PT, R8, UR10, !P3 ;  /* 0x0000000a08007c0c */ /* 0x000fe2000df21270 */
[----:B------:R-:W-:Y:S01]  /*23920*/  ULDC UR10, c[0x0][0x228] ;  /* 0x00008a00000a7ab9 */ /* 0x000fe20000000800 */
[----:B------:R-:W-:Y:S01]  /*23930*/  ISETP.GE.AND P4, PT, R6, UR4, PT ;  /* 0x0000000406007c0c */ /* 0x000fe2000bf86270 */
[----:B------:R-:W-:-:S02]  /*23940*/  ULDC UR4, c[0x0][0x248] ;  /* 0x0000920000047ab9 */ /* 0x000fc40000000800 */
[----:B-1----:R-:W-:Y:S01]  /*23950*/  VIADD R228, R0, UR4 ;  /* 0x0000000400e47c36 */ /* 0x002fe20008000000 */
[----:B------:R-:W-:Y:S01]  /*23960*/  ISETP.LT.AND P3, PT, R9, UR12, !P3 ;  /* 0x0000000c09007c0c */ /* 0x000fe2000df61270 */
[----:B------:R-:W-:Y:S01]  /*23970*/  ULDC UR4, c[0x0][0x22c] ;  /* 0x00008b0000047ab9 */ /* 0x000fe20000000800 */
[----:B------:R-:W-:Y:S01]  /*23980*/  ISETP.LT.AND P6, PT, R8, UR14, !P5 ;  /* 0x0000000e08007c0c */ /* 0x000fe2000efc1270 */
[C---:B------:R-:W-:Y:S01]  /*23990*/  IMAD.WIDE R10, R228.reuse, 0x4, R2 ;  /* 0x00000004e40a7825 */ /* 0x040fe200078e0202 */
[----:B------:R-:W-:Y:S01]  /*239a0*/  IADD3 R6, R7, 0x73, RZ ;  /* 0x0000007307067810 */ /* 0x000fe20007ffe0ff */
[----:B------:R-:W-:Y:S01]  /*239b0*/  ULDC UR12, c[0x0][0x228] ;  /* 0x00008a00000c7ab9 */ /* 0x000fe20000000800 */
[----:B------:R-:W-:Y:S02]  /*239c0*/  ULDC UR14, c[0x0][0x228] ;  /* 0x00008a00000e7ab9 */ /* 0x000fe40000000800 */
[----:B------:R1:W-:Y:S04]  /*239d0*/  @P1 STG.E desc[UR16][R10.64], R244 ;  /* 0x000000f40a001986 */ /* 0x0003e8000c101910 */
[----:B-1----:R-:W2:Y:S04]  /*239e0*/  LDL.LU R10, [R1+0x6e0] ;  /* 0x0006e000010a7983 */ /* 0x002ea80000300800 */
[----:B------:R-:W3:Y:S04]  /*239f0*/  LDL.LU R11, [R1+0xe0] ;  /* 0x0000e000010b7983 */ /* 0x000ee80000300800 */
[----:B------:R-:W4:Y:S01]  /*23a00*/  LDL.LU R240, [R1+0x4e0] ;  /* 0x0004e00001f07983 */ /* 0x000f220000300800 */
[----:B------:R-:W-:Y:S01]  /*23a10*/  ISETP.LT.AND P5, PT, R9, UR18, !P5 ;  /* 0x0000001209007c0c */ /* 0x000fe2000efa1270 */
[----:B------:R-:W-:Y:S01]  /*23a20*/  VIADD R0, R228, UR6 ;  /* 0x00000006e4007c36 */ /* 0x000fe20008000000 */
[----:B------:R-:W-:Y:S01]  /*23a30*/  ISETP.GE.AND P0, PT, R6, UR8, PT ;  /* 0x0000000806007c0c */ /* 0x000fe2000bf06270 */
[----:B------:R-:W-:Y:S01]  /*23a40*/  IMAD.WIDE R228, R228, 0x4, R4 ;  /* 0x00000004e4e47825 */ /* 0x000fe200078e0204 */
[----:B------:R-:W4:Y:S01]  /*23a50*/  LDL.LU R241, [R1+0x4e4] ;  /* 0x0004e40001f17983 */ /* 0x000f220000300800 */
[----:B------:R-:W-:Y:S01]  /*23a60*/  ULDC UR8, c[0x0][0x22c] ;  /* 0x00008b0000087ab9 */ /* 0x000fe20000000800 */
[----:B------:R-:W-:Y:S01]  /*23a70*/  ULDC UR18, c[0x0][0x228] ;  /* 0x00008a0000127ab9 */ /* 0x000fe20000000800 */
[----:B------:R-:W-:Y:S01]  /*23a80*/  IMAD.WIDE R230, R0, 0x4, R2 ;  /* 0x0000000400e67825 */ /* 0x000fe200078e0202 */
[----:B------:R1:W-:Y:S01]  /*23a90*/  @P3 STG.E desc[UR16][R228.64], R252 ;  /* 0x000000fce4003986 */ /* 0x0003e2000c101910 */
[----:B------:R-:W-:-:S02]  /*23aa0*/  ULDC UR6, c[0x0][0x248] ;  /* 0x0000920000067ab9 */ /* 0x000fc40000000800 */
[----:B------:R-:W-:Y:S01]  /*23ab0*/  IMAD.WIDE R248, R0, 0x4, R4 ;  /* 0x0000000400f87825 */ /* 0x000fe200078e0204 */
[----:B------:R-:W4:Y:S03]  /*23ac0*/  LDL.LU R250, [R1+0x6e8] ;  /* 0x0006e80001fa7983 */ /* 0x000f260000300800 */
[C---:B------:R-:W-:Y:S01]  /*23ad0*/  VIADD R6, R7.reuse, 0x74 ;  /* 0x0000007407067836 */ /* 0x040fe20000000000 */
[----:B------:R-:W4:Y:S04]  /*23ae0*/  LDL.LU R243, [R1+0xe8] ;  /* 0x0000e80001f37983 */ /* 0x000f280000300800 */
[----:B------:R-:W-:Y:S01]  /*23af0*/  ISETP.GE.AND P1, PT, R6, UR4, PT ;  /* 0x0000000406007c0c */ /* 0x000fe2000bf26270 */
[----:B------:R-:W-:Y:S01]  /*23b00*/  ULDC UR4, c[0x0][0x248] ;  /* 0x0000920000047ab9 */ /* 0x000fe20000000800 */
[----:B------:R-:W-:Y:S01]  /*23b10*/  VIADD R6, R7, 0x75 ;  /* 0x0000007507067836 */ /* 0x000fe20000000000 */
[----:B------:R-:W4:Y:S01]  /*23b20*/  LDL.LU R242, [R1+0x4e8] ;  /* 0x0004e80001f27983 */ /* 0x000f220000300800 */
[----:B-1----:R-:W-:Y:S01]  /*23b30*/  VIADD R228, R0, UR4 ;  /* 0x0000000400e47c36 */ /* 0x002fe20008000000 */
[----:B------:R-:W-:-:S02]  /*23b40*/  ULDC UR4, c[0x0][0x22c] ;  /* 0x00008b0000047ab9 */ /* 0x000fc40000000800 */
[----:B------:R-:W4:Y:S01]  /*23b50*/  LDL.LU R247, [R1+0x2e8] ;  /* 0x0002e80001f77983 */ /* 0x000f220000300800 */
[----:B------:R-:W-:-:S03]  /*23b60*/  ISETP.GE.AND P3, PT, R6, UR8, PT ;  /* 0x0000000806007c0c */ /* 0x000fc6000bf66270 */
[----:B--2---:R-:W-:Y:S01]  /*23b70*/  @P6 STG.E desc[UR16][R230.64], R10 ;  /* 0x0000000ae6006986 */ /* 0x004fe2000c101910 */
[----:B------:R-:W-:Y:S01]  /*23b80*/  IADD3 R6, R7, 0x76, RZ ;  /* 0x0000007607067810 */ /* 0x000fe20007ffe0ff */
[----:B------:R-:W-:Y:S02]  /*23b90*/  VIADD R0, R228, UR6 ;  /* 0x00000006e4007c36 */ /* 0x000fe40008000000 */
[----:B------:R-:W2:Y:S01]  /*23ba0*/  LDL.LU R246, [R1+0x6ec] ;  /* 0x0006ec0001f67983 */ /* 0x000ea20000300800 */
[C---:B------:R-:W-:Y:S01]  /*23bb0*/  ISETP.LT.AND P6, PT, R8.reuse, UR14, !P4 ;  /* 0x0000000e08007c0c */ /* 0x040fe2000e7c1270 */
[----:B------:R-:W-:Y:S01]  /*23bc0*/  ULDC UR14, c[0x0][0x228] ;  /* 0x00008a00000e7ab9 */ /* 0x000fe20000000800 */
[----:B------:R-:W-:Y:S01]  /*23bd0*/  ULDC UR6, c[0x0][0x248] ;  /* 0x0000920000067ab9 */ /* 0x000fe20000000800 */
[----:B---3--:R1:W-:Y:S01]  /*23be0*/  @P5 STG.E desc[UR16][R248.64], R11 ;  /* 0x0000000bf8005986 */ /* 0x0083e2000c101910 */
[----:B------:R-:W-:Y:S01]  /*23bf0*/  ISETP.LT.AND P5, PT, R8, UR10, !P2 ;  /* 0x0000000a08007c0c */ /* 0x000fe2000d7a1270 */
[----:B------:R-:W-:Y:S01]  /*23c00*/  ULDC UR10, c[0x0][0x228] ;  /* 0x00008a00000a7ab9 */ /* 0x000fe20000000800 */
[----:B------:R-:W-:Y:S01]  /*23c10*/  ULDC UR8, c[0x0][0x22c] ;  /* 0x00008b0000087ab9 */ /* 0x000fe20000000800 */
[----:B------:R-:W3:Y:S04]  /*23c20*/  LDL.LU R245, [R1+0xec] ;  /* 0x0000ec0001f57983 */ /* 0x000ee80000300800 */
[----:B------:R-:W3:Y:S01]  /*23c30*/  LDL.LU R244, [R1+0x4ec] ;  /* 0x0004ec0001f47983 */ /* 0x000ee20000300800 */
[----:B-1----:R-:W-:-:S03]  /*23c40*/  IMAD.WIDE R10, R228, 0x4, R2 ;  /* 0x00000004e40a7825 */ /* 0x002fc600078e0202 */
[----:B------:R-:W3:Y:S04]  /*23c50*/  LDL.LU R252, [R1+0x2ec] ;  /* 0x0002ec0001fc7983 */ /* 0x000ee80000300800 */
[----:B----4-:R1:W-:Y:S01]  /*23c60*/  @P5 STG.E desc[UR16][R10.64], R240 ;  /* 0x000000f00a005986 */ /* 0x0103e2000c101910 */
[----:B------:R-:W-:Y:S02]  /*23c70*/  ISETP.GE.AND P5, PT, R6, UR4, PT ;  /* 0x0000000406007c0c */ /* 0x000fe4000bfa6270 */
[C---:B------:R-:W-:Y:S02]  /*23c80*/  ISETP.LT.AND P2, PT, R9.reuse, UR12, !P2 ;  /* 0x0000000c09007c0c */ /* 0x040fe4000d741270 */
[----:B------:R-:W-:Y:S01]  /*23c90*/  ISETP.LT.AND P4, PT, R9, UR18, !P4 ;  /* 0x0000001209007c0c */ /* 0x000fe2000e781270 */
[----:B------:R-:W-:Y:S01]  /*23ca0*/  IMAD.WIDE R228, R228, 0x4, R4 ;  /* 0x00000004e4e47825 */ /* 0x000fe200078e0204 */
[----:B------:R-:W-:Y:S01]  /*23cb0*/  ULDC UR4, c[0x0][0x248] ;  /* 0x0000920000047ab9 */ /* 0x000fe20000000800 */
[----:B------:R-:W-:Y:S01]  /*23cc0*/  ULDC UR12, c[0x0][0x228] ;  /* 0x00008a00000c7ab9 */ /* 0x000fe20000000800 */
[----:B------:R-:W-:Y:S01]  /*23cd0*/  ULDC UR18, c[0x0][0x228] ;  /* 0x00008a0000127ab9 */ /* 0x000fe20000000800 */
[----:B-1----:R-:W4:Y:S04]  /*23ce0*/  LDL.LU R240, [R1+0x9e0] ;  /* 0x0009e00001f07983 */ /* 0x002f280000300800 */
[----:B------:R-:W2:Y:S04]  /*23cf0*/  LDL.LU R10, [R1+0x6e4] ;  /* 0x0006e400010a7983 */ /* 0x000ea80000300800 */
[----:B------:R-:W3:Y:S04]  /*23d00*/  LDL.LU R11, [R1+0xe4] ;  /* 0x0000e400010b7983 */ /* 0x000ee80000300800 */
[----:B------:R-:W4:Y:S01]  /*23d10*/  LDL.LU R6, [R1+0x2e0] ;  /* 0x0002e00001067983 */ /* 0x000f220000300800 */
[----:B------:R-:W-:-:S04]  /*23d20*/  IMAD.WIDE R230, R0, 0x4, R2 ;  /* 0x0000000400e67825 */ /* 0x000fc800078e0202 */
[----:B------:R-:W-:Y:S01]  /*23d30*/  IMAD.WIDE R248, R0, 0x4, R4 ;  /* 0x0000000400f87825 */ /* 0x000fe200078e0204 */
[----:B----4-:R1:W-:Y:S04]  /*23d40*/  @P2 STG.E desc[UR16][R228.64], R6 ;  /* 0x00000006e4002986 */ /* 0x0103e8000c101910 */
[----:B--2---:R-:W-:Y:S04]  /*23d50*/  @P6 STG.E desc[UR16][R230.64], R10 ;  /* 0x0000000ae6006986 */ /* 0x004fe8000c101910 */
[----:B---3--:R2:W-:Y:S01]  /*23d60*/  @P4 STG.E desc[UR16][R248.64], R11 ;  /* 0x0000000bf8004986 */ /* 0x0085e2000c101910 */
[----:B------:R-:W-:Y:S01]  /*23d70*/  ISETP.LT.AND P4, PT, R8, UR10, !P0 ;  /* 0x0000000a08007c0c */ /* 0x000fe2000c781270 */
[----:B------:R-:W-:Y:S01]  /*23d80*/  ULDC UR10, c[0x0][0x228] ;  /* 0x00008a00000a7ab9 */ /* 0x000fe20000000800 */
[----:B-1----:R-:W-:Y:S01]  /*23d90*/  VIADD R228, R0, UR4 ;  /* 0x0000000400e47c36 */ /* 0x002fe20008000000 */
[----:B------:R-:W-:Y:S01]  /*23da0*/  ISETP.LT.AND P0, PT, R9, UR12, !P0 ;  /* 0x0000000c09007c0c */ /* 0x000fe2000c701270 */
[----:B------:R-:W-:Y:S01]  /*23db0*/  VIADD R6, R7, 0x77 ;  /* 0x0000007707067836 */ /* 0x000fe20000000000 */
[----:B------:R-:W-:Y:S01]  /*23dc0*/  ISETP.LT.AND P6, PT, R8, UR14, !P1 ;  /* 0x0000000e08007c0c */ /* 0x000fe2000cfc1270 */
[----:B------:R-:W-:Y:S01]  /*23dd0*/  ULDC UR4, c[0x0][0x22c] ;  /* 0x00008b0000047ab9 */ /* 0x000fe20000000800 */
[----:B--2---:R-:W-:-:S02]  /*23de0*/  IMAD.WIDE R10, R228, 0x4, R2 ;  /* 0x00000004e40a7825 */ /* 0x004fc400078e0202 */
[----:B------:R-:W-:Y:S01]  /*23df0*/  ISETP.GE.AND P2, PT, R6, UR8, PT ;  /* 0x0000000806007c0c */ /* 0x000fe2000bf46270 */
[----:B------:R-:W-:Y:S01]  /*23e00*/  ULDC UR12, c[0x0][0x228] ;  /* 0x00008a00000c7ab9 */ /* 0x000fe20000000800 */
[----:B------:R-:W-:Y:S01]  /*23e10*/  ISETP.LT.AND P1, PT, R9, UR18, !P1 ;  /* 0x0000001209007c0c */ /* 0x000fe2000cf21270 */
[C---:B------:R-:W-:Y:S01]  /*23e20*/  VIADD R0, R228.reuse, UR6 ;  /* 0x00000006e4007c36 */ /* 0x040fe20008000000 */
[----:B------:R1:W-:Y:S01]  /*23e30*/  @P4 STG.E desc[UR16][R10.64], R241 ;  /* 0x000000f10a004986 */ /* 0x0003e2000c101910 */
[----:B------:R-:W-:Y:S01]  /*23e40*/  VIADD R6, R7, 0x78 ;  /* 0x0000007807067836 */ /* 0x000fe20000000000 */
[----:B------:R-:W-:Y:S01]  /*23e50*/  ULDC UR14, c[0x0][0x228] ;  /* 0x00008a00000e7ab9 */ /* 0x000fe20000000800 */
[----:B------:R-:W-:Y:S01]  /*23e60*/  IMAD.WIDE R228, R228, 0x4, R4 ;  /* 0x00000004e4e47825 */ /* 0x000fe200078e0204 */
[----:B------:R-:W-:Y:S01]  /*23e70*/  ULDC UR18, c[0x0][0x228] ;  /* 0x00008a0000127ab9 */ /* 0x000fe20000000800 */
[----:B------:R-:W-:Y:S01]  /*23e80*/  ULDC UR6, c[0x0][0x248] ;  /* 0x0000920000067ab9 */ /* 0x000fe20000000800 */
[----:B------:R-:W-:Y:S01]  /*23e90*/  ULDC UR8, c[0x0][0x22c] ;  /* 0x00008b0000087ab9 */ /* 0x000fe20000000800 */
[----:B-1----:R-:W2:Y:S04]  /*23ea0*/  LDL.LU R241, [R1+0x9dc] ;  /* 0x0009dc0001f17983 */ /* 0x002ea80000300800 */
[----:B------:R-:W3:Y:S01]  /*23eb0*/  LDL.LU R11, [R1+0x2e4] ;  /* 0x0002e400010b7983 */ /* 0x000ee20000300800 */
[----:B------:R-:W-:Y:S01]  /*23ec0*/  IMAD.WIDE R230, R0, 0x4, R2 ;  /* 0x0000000400e67825 */ /* 0x000fe200078e0202 */
[----:B------:R-:W-:Y:S01]  /*23ed0*/  ISETP.GE.AND P4, PT, R6, UR4, PT ;  /* 0x0000000406007c0c */ /* 0x000fe2000bf86270 */
[----:B------:R-:W-:-:S02]  /*23ee0*/  ULDC UR4, c[0x0][0x248] ;  /* 0x0000920000047ab9 */ /* 0x000fc40000000800 */
[----:B------:R-:W-:-:S04]  /*23ef0*/  IMAD.WIDE R248, R0, 0x4, R4 ;  /* 0x0000000400f87825 */ /* 0x000fc800078e0204 */
        /* <DEDUP_REMOVED lines=13> */
[----:B------:R-:W-:Y:S01]  /*23fd0*/  ULDC UR12, c[0x0][0x228] ;  /* 0x00008a00000c7ab9 */ /* 0x000fe20000000800 */
[C---:B------:R-:W-:Y:S01]  /*23fe0*/  IADD3 R0, R228.reuse, UR6, RZ ;  /* 0x00000006e4007c10 */ /* 0x040fe2000fffe0ff */
[C---:B------:R-:W-:Y:S01]  /*23ff0*/  IMAD.WIDE R10, R228.reuse, 0x4, R2 ;  /* 0x00000004e40a7825 */ /* 0x040fe200078e0202 */
[----:B------:R-:W-:Y:S01]  /*24000*/  ULDC UR18, c[0x0][0x228] ;  /* 0x00008a0000127ab9 */ /* 0x000fe20000000800 */
[----:B------:R-:W-:Y:S01]  /*24010*/  ULDC UR6, c[0x0][0x248] ;  /* 0x0000920000067ab9 */ /* 0x000fe20000000800 */
[----:B------:R-:W-:Y:S01]  /*24020*/  ULDC UR8, c[0x0][0x22c] ;  /* 0x00008b0000087ab9 */ /* 0x000fe20000000800 */
[----:B------:R-:W-:Y:S01]  /*24030*/  IMAD.WIDE R228, R228, 0x4, R4 ;  /* 0x00000004e4e47825 */ /* 0x000fe200078e0204 */
[----:B------:R-:W-:Y:S03]  /*24040*/  @P1 STG.E desc[UR16][R10.64], R242 ;  /* 0x000000f20a001986 */ /* 0x000fe6000c101910 */
        /* <DEDUP_REMOVED lines=22> */
[----:B------:R-:W-:Y:S01]  /*241b0*/  VIADD R6, R7, 0x7b ;  /* 0x0000007b07067836 */ /* 0x000fe20000000000 */
[----:B------:R-:W-:Y:S01]  /*241c0*/  ULDC UR18, c[0x0][0x228] ;  /* 0x00008a0000127ab9 */ /* 0x000fe20000000800 */
[C---:B------:R-:W-:Y:S01]  /*241d0*/  VIADD R0, R228.reuse, UR6 ;  /* 0x00000006e4007c36 */ /* 0x040fe20008000000 */
[----:B------:R-:W2:Y:S01]  /*241e0*/  LDL.LU R243, [R1+0x4f4] ;  /* 0x0004f40001f37983 */ /* 0x000ea20000300800 */
[----:B------:R-:W-:Y:S01]  /*241f0*/  IMAD.WIDE R228, R228, 0x4, R4 ;  /* 0x00000004e4e47825 */ /* 0x000fe200078e0204 */
[----:B------:R-:W-:Y:S01]  /*24200*/  ISETP.GE.AND P3, PT, R6, UR8, PT ;  /* 0x0000000806007c0c */ /* 0x000fe2000bf66270 */
[----:B------:R-:W-:Y:S01]  /*24210*/  ULDC UR8, c[0x0][0x22c] ;  /* 0x00008b0000087ab9 */ /* 0x000fe20000000800 */
[----:B------:R-:W2:Y:S01]  /*24220*/  LDL.LU R244, [R1+0x4f8] ;  /* 0x0004f80001f47983 */ /* 0x000ea20000300800 */
[----:B------:R-:W-:Y:S01]  /*24230*/  IMAD.WIDE R230, R0, 0x4, R2 ;  /* 0x0000000400e67825 */ /* 0x000fe200078e0202 */
[----:B------:R-:W-:-:S03]  /*24240*/  ULDC UR6, c[0x0][0x248] ;  /* 0x0000920000067ab9 */ /* 0x000fc60000000800 */
[----:B------:R-:W-:Y:S01]  /*24250*/  IMAD.WIDE R248, R0, 0x4, R4 ;  /* 0x0000000400f87825 */ /* 0x000fe200078e0204 */
[----:B------:R1:W-:Y:S03]  /*24260*/  @P2 STG.E desc[UR16][R228.64], R252 ;  /* 0x000000fce4002986 */ /* 0x0003e6000c101910 */
[C---:B------:R-:W-:Y:S01]  /*24270*/  VIADD R6, R7.reuse, 0x7c ;  /* 0x0000007c07067836 */ /* 0x040fe20000000000 */
[----:B------:R-:W2:Y:S04]  /*24280*/  LDL.LU R250, [R1+0x2f8] ;  /* 0x0002f80001fa7983 */ /* 0x000ea80000300800 */
[----:B------:R-:W-:Y:S01]  /*24290*/  ISETP.GE.AND P5, PT, R6, UR4, PT ;  /* 0x0000000406007c0c */ /* 0x000fe2000bfa6270 */
[----:B------:R-:W-:Y:S01]  /*242a0*/  ULDC UR4, c[0x0][0x248] ;  /* 0x0000920000047ab9 */ /* 0x000fe20000000800 */
[----:B------:R-:W-:Y:S01]  /*242b0*/  VIADD R6, R7, 0x7d ;  /* 0x0000007d07067836 */ /* 0x000fe20000000000 */
[----:B------:R-:W2:Y:S01]  /*242c0*/  LDL.LU R247, [R1+0x6fc] ;  /* 0x0006fc0001f77983 */ /* 0x000ea20000300800 */
[----:B-1----:R-:W-:Y:S01]  /*242d0*/  IADD3 R228, R0, UR4, RZ ;  /* 0x0000000400e47c10 */ /* 0x002fe2000fffe0ff */
[----:B------:R-:W-:-:S02]  /*242e0*/  ULDC UR4, c[0x0][0x22c] ;  /* 0x00008b0000047ab9 */ /* 0x000fc40000000800 */
[----:B------:R-:W-:Y:S01]  /*242f0*/  ISETP.GE.AND P2, PT, R6, UR8, PT ;  /* 0x0000000806007c0c */ /* 0x000fe2000bf46270 */
[----:B------:R-:W2:Y:S01]  /*24300*/  LDL.LU R245, [R1+0xfc] ;  /* 0x0000fc0001f57983 */ /* 0x000ea20000300800 */
[----:B------:R-:W-:Y:S01]  /*24310*/  VIADD R6, R7, 0x7e ;  /* 0x0000007e07067836 */ /* 0x000fe20000000000 */
[----:B------:R-:W-:Y:S02]  /*24320*/  ULDC UR8, c[0x0][0x22c] ;  /* 0x00008b0000087ab9 */ /* 0x000fe40000000800 */
        /* <DEDUP_REMOVED lines=26> */
[----:B---3--:R-:W-:Y:S06]  /*244d0*/  @P6 STG.E desc[UR16][R230.64], R10 ;  /* 0x0000000ae6006986 */ /* 0x008fec000c101910 */
[----:B----4-:R2:W-:Y:S01]  /*244e0*/  @P1 STG.E desc[UR16][R248.64], R11 ;  /* 0x0000000bf8001986 */ /* 0x0105e2000c101910 */
[----:B------:R-:W-:Y:S01]  /*244f0*/  ISETP.LT.AND P1, PT, R8, UR10, !P3 ;  /* 0x0000000a08007c0c */ /* 0x000fe2000df21270 */
[----:B------:R-:W-:Y:S01]  /*24500*/  ULDC UR10, c[0x0][0x228] ;  /* 0x00008a00000a7ab9 */ /* 0x000fe20000000800 */
[----:B-1----:R-:W-:Y:S01]  /*24510*/  VIADD R228, R0, UR4 ;  /* 0x0000000400e47c36 */ /* 0x002fe20008000000 */
[----:B------:R-:W-:Y:S01]  /*24520*/  ULDC UR4, c[0x0][0x22c] ;  /* 0x00008b0000047ab9 */ /* 0x000fe20000000800 */
[----:B------:R-:W-:-:S02]  /*24530*/  VIADD R6, R7, 0x7f ;  /* 0x0000007f07067836 */ /* 0x000fc40000000000 */
[----:B--2---:R-:W-:-:S03]  /*24540*/  IMAD.WIDE R10, R228, 0x4, R2 ;  /* 0x00000004e40a7825 */ /* 0x004fc600078e0202 */
[----:B------:R-:W-:Y:S01]  /*24550*/  ISETP.GE.AND P0, PT, R6, UR8, PT ;  /* 0x0000000806007c0c */ /* 0x000fe2000bf06270 */
[----:B------:R-:W-:Y:S01]  /*24560*/  ULDC UR8, c[0x0][0x22c] ;  /* 0x00008b0000087ab9 */ /* 0x000fe20000000800 */
[----:B------:R-:W-:Y:S02]  /*24570*/  VIADD R6, R7, 0x80 ;  /* 0x0000008007067836 */ /* 0x000fe40000000000 */
[----:B------:R1:W-:Y:S03]  /*24580*/  @P1 STG.E desc[UR16][R10.64], R243 ;  /* 0x000000f30a001986 */ /* 0x0003e6000c101910 */
[----:B------:R-:W-:Y:S02]  /*24590*/  ISETP.GE.AND P1, PT, R6, UR4, PT ;  /* 0x0000000406007c0c */ /* 0x000fe4000bf26270 */
[C---:B------:R-:W-:Y:S02]  /*245a0*/  ISETP.LT.AND P3, PT, R9.reuse, UR12, !P3 ;  /* 0x0000000c09007c0c */ /* 0x040fe4000df61270 */
[----:B------:R-:W-:Y:S01]  /*245b0*/  ISETP.LT.AND P6, PT, R8, UR14, !P5 ;  /* 0x0000000e08007c0c */ /* 0x000fe2000efc1270 */
[C---:B------:R-:W-:Y:S01]  /*245c0*/  VIADD R0, R228.reuse, UR6 ;  /* 0x00000006e4007c36 */ /* 0x040fe20008000000 */
[----:B-1----:R-:W2:Y:S01]  /*245d0*/  LDL.LU R243, [R1+0x9d4] ;  /* 0x0009d40001f37983 */ /* 0x002ea20000300800 */
[----:B------:R-:W-:Y:S01]  /*245e0*/  ISETP.LT.AND P5, PT, R9, UR18, !P5 ;  /* 0x0000001209007c0c */ /* 0x000fe2000efa1270 */
[----:B------:R-:W-:Y:S01]  /*245f0*/  IMAD.WIDE R228, R228, 0x4, R4 ;  /* 0x00000004e4e47825 */ /* 0x000fe200078e0204 */
[----:B------:R-:W-:Y:S01]  /*24600*/  ULDC UR12, c[0x0][0x228] ;  /* 0x00008a00000c7ab9 */ /* 0x000fe20000000800 */
[----:B------:R-:W3:Y:S01]  /*24610*/  LDL.LU R10, [R1+0x6f8] ;  /* 0x0006f800010a7983 */ /* 0x000ee20000300800 */
[----:B------:R-:W-:Y:S01]  /*24620*/  ULDC UR4, c[0x0][0x248] ;  /* 0x0000920000047ab9 */ /* 0x000fe20000000800 */
[----:B------:R-:W-:Y:S01]  /*24630*/  IMAD.WIDE R230, R0, 0x4, R2 ;  /* 0x0000000400e67825 */ /* 0x000fe200078e0202 */
[----:B------:R-:W-:Y:S01]  /*24640*/  ULDC UR14, c[0x0][0x228] ;  /* 0x00008a00000e7ab9 */ /* 0x000fe20000000800 */
[----:B------:R-:W4:Y:S01]  /*24650*/  LDL.LU R11, [R1+0xf8] ;  /* 0x0000f800010b7983 */ /* 0x000f220000300800 */
[----:B------:R-:W-:Y:S01]  /*24660*/  ULDC UR18, c[0x0][0x228] ;  /* 0x00008a0000127ab9 */ /* 0x000fe20000000800 */
[----:B------:R-:W-:-:S02]  /*24670*/  ULDC UR6, c[0x0][0x248] ;  /* 0x0000920000067ab9 */ /* 0x000fc40000000800 */
[----:B------:R-:W2:Y:S01]  /*24680*/  LDL.LU R6, [R1+0x2f4] ;  /* 0x0002f40001067983 */ /* 0x000ea20000300800 */
[----:B------:R-:W-:-:S03]  /*24690*/  IMAD.WIDE R248, R0, 0x4, R4 ;  /* 0x0000000400f87825 */ /* 0x000fc600078e0204 */
[----:B--2---:R1:W-:Y:S04]  /*246a0*/  @P3 STG.E desc[UR16][R228.64], R6 ;  /* 0x00000006e4003986 */ /* 0x0043e8000c101910 */
[----:B---3--:R-:W-:Y:S01]  /*246b0*/  @P6 STG.E desc[UR16][R230.64], R10 ;  /* 0x0000000ae6006986 */ /* 0x008fe2000c101910 */
[C---:B------:R-:W-:Y:S01]  /*246c0*/  ISETP.LT.AND P6, PT, R8.reuse, UR14, !P4 ;  /* 0x0000000e08007c0c */ /* 0x040fe2000e7c1270 */
[----:B------:R-:W-:Y:S02]  /*246d0*/  ULDC UR14, c[0x0][0x228] ;  /* 0x00008a00000e7ab9 */ /* 0x000fe40000000800 */
[----:B----4-:R2:W-:Y:S01]  /*246e0*/  @P5 STG.E desc[UR16][R248.64], R11 ;  /* 0x0000000bf8005986 */ /* 0x0105e2000c101910 */
[----:B------:R-:W-:Y:S01]  /*246f0*/  ISETP.LT.AND P5, PT, R8, UR10, !P2 ;  /* 0x0000000a08007c0c */ /* 0x000fe2000d7a1270 */
[----:B------:R-:W-:Y:S01]  /*24700*/  ULDC UR10, c[0x0][0x228] ;  /* 0x00008a00000a7ab9 */ /* 0x000fe20000000800 */
[C---:B------:R-:W-:Y:S01]  /*24710*/  ISETP.LT.AND P2, PT, R9.reuse, UR12, !P2 ;  /* 0x0000000c09007c0c */ /* 0x040fe2000d741270 */
[----:B-1----:R-:W-:Y:S01]  /*24720*/  VIADD R228, R0, UR4 ;  /* 0x0000000400e47c36 */ /* 0x002fe20008000000 */
[----:B------:R-:W-:Y:S01]  /*24730*/  ISETP.LT.AND P4, PT, R9, UR18, !P4 ;  /* 0x0000001209007c0c */ /* 0x000fe2000e781270 */
[----:B------:R-:W-:Y:S01]  /*24740*/  ULDC UR4, c[0x0][0x22c] ;  /* 0x00008b0000047ab9 */ /* 0x000fe20000000800 */
[C---:B------:R-:W-:Y:S01]  /*24750*/  IADD3 R6, R7.reuse, 0x81, RZ ;  /* 0x0000008107067810 */ /* 0x040fe20007ffe0ff */
[C---:B------:R-:W-:Y:S01]  /*24760*/  VIADD R0, R228.reuse, UR6 ;  /* 0x00000006e4007c36 */ /* 0x040fe20008000000 */
[----:B------:R-:W-:Y:S01]  /*24770*/  ULDC UR12, c[0x0][0x228] ;  /* 0x00008a00000c7ab9 */ /* 0x000fe20000000800 */
[----:B------:R-:W-:Y:S01]  /*24780*/  ULDC UR18, c[0x0][0x228] ;  /* 0x00008a0000127ab9 */ /* 0x000fe20000000800 */
[----:B--2---:R-:W-:Y:S01]  /*24790*/  IMAD.WIDE R10, R228, 0x4, R2 ;  /* 0x00000004e40a7825 */ /* 0x004fe200078e0202 */
[----:B------:R-:W-:Y:S01]  /*247a0*/  ISETP.GE.AND P3, PT, R6, UR8, PT ;  /* 0x0000000806007c0c */ /* 0x000fe2000bf66270 */
[----:B------:R-:W-:Y:S01]  /*247b0*/  ULDC UR6, c[0x0][0x248] ;  /* 0x0000920000067ab9 */ /* 0x000fe20000000800 */
[----:B------:R-:W-:Y:S01]  /*247c0*/  ULDC UR8, c[0x0][0x22c] ;  /* 0x00008b0000087ab9 */ /* 0x000fe20000000800 */
[----:B------:R-:W-:Y:S01]  /*247d0*/  IMAD.WIDE R228, R228, 0x4, R4 ;  /* 0x00000004e4e47825 */ /* 0x000fe200078e0204 */
[----:B------:R1:W-:Y:S03]  /*247e0*/  @P5 STG.E desc[UR16][R10.64], R244 ;  /* 0x000000f40a005986 */ /* 0x0003e6000c101910 */
[C---:B------:R-:W-:Y:S01]  /*247f0*/  IMAD.WIDE R230, R0.reuse, 0x4, R2 ;  /* 0x0000000400e67825 */ /* 0x040fe200078e0202 */
[----:B------:R2:W-:Y:S03]  /*24800*/  @P2 STG.E desc[UR16][R228.64], R250 ;  /* 0x000000fae4002986 */ /* 0x0005e6000c101910 */
[----:B------:R-:W-:Y:S01]  /*24810*/  IMAD.WIDE R248, R0, 0x4, R4 ;  /* 0x0000000400f87825 */ /* 0x000fe200078e0204 */
[----:B------:R-:W-:Y:S03]  /*24820*/  @P6 STG.E desc[UR16][R230.64], R247 ;  /* 0x000000f7e6006986 */ /* 0x000fe6000c101910 */
[----:B------:R-:W-:Y:S01]  /*24830*/  VIADD R6, R7, 0x82 ;  /* 0x0000008207067836 */ /* 0x000fe20000000000 */
[----:B------:R3:W-:Y:S01]  /*24840*/  @P4 STG.E desc[UR16][R248.64], R245 ;  /* 0x000000f5f8004986 */ /* 0x0007e2000c101910 */
[----:B------:R-:W-:Y:S01]  /*24850*/  ISETP.LT.AND P4, PT, R8, UR10, !P0 ;  /* 0x0000000a08007c0c */ /* 0x000fe2000c781270 */
[----:B------:R-:W-:-:S02]  /*24860*/  ULDC UR10, c[0x0][0x228] ;  /* 0x00008a00000a7ab9 */ /* 0x000fc40000000800 */
[----:B------:R-:W-:Y:S01]  /*24870*/  ISETP.GE.AND P5, PT, R6, UR4, PT ;  /* 0x0000000406007c0c */ /* 0x000fe2000bfa6270 */
[----:B------:R-:W-:Y:S01]  /*24880*/  ULDC UR4, c[0x0][0x248] ;  /* 0x0000920000047ab9 */ /* 0x000fe20000000800 */
[----:B-1----:R-:W4:Y:S01]  /*24890*/  LDL.LU R244, [R1+0x9d0] ;  /* 0x0009d00001f47983 */ /* 0x002f220000300800 */
[----:B--2---:R-:W-:Y:S01]  /*248a0*/  VIADD R228, R0, UR4 ;  /* 0x0000000400e47c36 */ /* 0x004fe20008000000 */
[C---:B------:R-:W-:Y:S02]  /*248b0*/  ISETP.LT.AND P0, PT, R9.reuse, UR12, !P0 ;  /* 0x0000000c09007c0c */ /* 0x040fe4000c701270 */
[----:B------:R-:W-:Y:S01]  /*248c0*/  ISETP.LT.AND P6, PT, R8, UR14, !P1 ;  /* 0x0000000e08007c0c */ /* 0x000fe2000cfc1270 */
[C---:B------:R-:W-:Y:S01]  /*248d0*/  IMAD.WIDE R10, R228.reuse, 0x4, R2 ;  /* 0x00000004e40a7825 */ /* 0x040fe200078e0202 */
[----:B---3--:R-:W2:Y:S01]  /*248e0*/  LDL.LU R245, [R1+0x500] ;  /* 0x0005000001f57983 */ /* 0x008ea20000300800 */
[----:B------:R-:W-:Y:S01]  /*248f0*/  ULDC UR4, c[0x0][0x22c] ;  /* 0x00008b0000047ab9 */ /* 0x000fe20000000800 */
[----:B------:R-:W-:Y:S01]  /*24900*/  ULDC UR12, c[0x0][0x228] ;  /* 0x00008a00000c7ab9 */ /* 0x000fe20000000800 */
[C---:B------:R-:W-:Y:S01]  /*24910*/  VIADD R0, R228.reuse, UR6 ;  /* 0x00000006e4007c36 */ /* 0x040fe20008000000 */
[----:B------:R1:W-:Y:S01]  /*24920*/  @P4 STG.E desc[UR16][R10.64], R246 ;  /* 0x000000f60a004986 */ /* 0x0003e2000c101910 */
[----:B------:R-:W-:Y:S01]  /*24930*/  ISETP.LT.AND P1, PT, R9, UR18, !P1 ;  /* 0x0000001209007c0c */ /* 0x000fe2000cf21270 */
[----:B------:R-:W-:Y:S01]  /*24940*/  VIADD R6, R7, 0x83 ;  /* 0x0000008307067836 */ /* 0x000fe20000000000 */
[----:B------:R-:W-:Y:S01]  /*24950*/  ULDC UR14, c[0x0][0x228] ;  /* 0x00008a00000e7ab9 */ /* 0x000fe20000000800 */
[----:B------:R-:W-:Y:S01]  /*24960*/  IMAD.WIDE R228, R228, 0x4, R4 ;  /* 0x00000004e4e47825 */ /* 0x000fe200078e0204 */
[----:B------:R-:W-:Y:S01]  /*24970*/  ULDC UR18, c[0x0][0x228] ;  /* 0x00008a0000127ab9 */ /* 0x000fe20000000800 */
[----:B------:R-:W-:Y:S01]  /*24980*/  ULDC UR6, c[0x0][0x248] ;  /* 0x0000920000067ab9 */ /* 0x000fe20000000800 */
[----:B-1----:R-:W3:Y:S04]  /*24990*/  LDL.LU R10, [R1+0x700] ;  /* 0x00070000010a7983 */ /* 0x002ee80000300800 */
[----:B------:R-:W4:Y:S01]  /*249a0*/  LDL.LU R11, [R1+0x100] ;  /* 0x00010000010b7983 */ /* 0x000f220000300800 */
[----:B------:R-:W-:Y:S01]  /*249b0*/  IMAD.WIDE R230, R0, 0x4, R2 ;  /* 0x0000000400e67825 */ /* 0x000fe200078e0202 */
[----:B------:R-:W-:Y:S01]  /*249c0*/  ISETP.GE.AND P2, PT, R6, UR8, PT ;  /* 0x0000000806007c0c */ /* 0x000fe2000bf46270 */
[----:B------:R-:W-:-:S02]  /*249d0*/  ULDC UR8, c[0x0][0x22c] ;  /* 0x00008b0000087ab9 */ /* 0x000fc40000000800 */
[----:B------:R-:W-:Y:S01]  /*249e0*/  IMAD.WIDE R248, R0, 0x4, R4 ;  /* 0x0000000400f87825 */ /* 0x000fe200078e0204 */
[C---:B------:R-:W-:Y:S01]  /*249f0*/  IADD3 R6, R7.reuse, 0x84, RZ ;  /* 0x0000008407067810 */ /* 0x040fe20007ffe0ff */
[----:B------:R1:W-:Y:S03]  /*24a00*/  @P0 STG.E desc[UR16][R228.64], R252 ;  /* 0x000000fce4000986 */ /* 0x0003e6000c101910 */
[----:B------:R-:W-:Y:S01]  /*24a10*/  ISETP.GE.AND P4, PT, R6, UR4, PT ;  /* 0x0000000406007c0c */ /* 0x000fe2000bf86270 */
[----:B------:R-:W-:Y:S01]  /*24a20*/  ULDC UR4, c[0x0][0x248] ;  /* 0x0000920000047ab9 */ /* 0x000fe20000000800 */
[----:B------:R-:W-:Y:S01]  /*24a30*/  VIADD R6, R7, 0x85 ;  /* 0x0000008507067836 */ /* 0x000fe20000000000 */
[----:B------:R-:W2:Y:S01]  /*24a40*/  LDL.LU R246, [R1+0x504] ;  /* 0x0005040001f67983 */ /* 0x000ea20000300800 */
[----:B-1----:R-:W-:-:S03]  /*24a50*/  VIADD R228, R0, UR4 ;  /* 0x0000000400e47c36 */ /* 0x002fc60008000000 */
[----:B------:R-:W-:Y:S01]  /*24a60*/  ISETP.GE.AND P0, PT, R6, UR8, PT ;  /* 0x0000000806007c0c */ /* 0x000fe2000bf06270 */
[----:B------:R-:W2:Y:S01]  /*24a70*/  LDL.LU R247, [R1+0x508] ;  /* 0x0005080001f77983 */ /* 0x000ea20000300800 */
[----:B------:R-:W-:Y:S01]  /*24a80*/  VIADD R6, R7, 0x86 ;  /* 0x0000008607067836 */ /* 0x000fe20000000000 */
[----:B------:R-:W-:Y:S02]  /*24a90*/  ULDC UR4, c[0x0][0x22c] ;  /* 0x00008b0000047ab9 */ /* 0x000fe40000000800 */
[----:B---3--:R-:W-:Y:S01]  /*24aa0*/  @P6 STG.E desc[UR16][R230.64], R10 ;  /* 0x0000000ae6006986 */ /* 0x008fe2000c101910 */
[----:B------:R-:W-:Y:S01]  /*24ab0*/  VIADD R0, R228, UR6 ;  /* 0x00000006e4007c36 */ /* 0x000fe20008000000 */
[----:B------:R-:W-:Y:S02]  /*24ac0*/  ULDC UR8, c[0x0][0x22c] ;  /* 0x00008b0000087ab9 */ /* 0x000fe40000000800 */
[----:B------:R-:W3:Y:S01]  /*24ad0*/  LDL.LU R252, [R1+0x50c] ;  /* 0x00050c0001fc7983 */ /* 0x000ee20000300800 */
[C---:B------:R-:W-:Y:S01]  /*24ae0*/  ISETP.LT.AND P6, PT, R8.reuse, UR14, !P5 ;  /* 0x0000000e08007c0c */ /* 0x040fe2000efc1270 */
[----:B------:R-:W-:Y:S01]  /*24af0*/  ULDC UR14, c[0x0][0x228] ;  /* 0x00008a00000e7ab9 */ /* 0x000fe20000000800 */
[----:B------:R-:W-:Y:S01]  /*24b00*/  ULDC UR6, c[0x0][0x248] ;  /* 0x0000920000067ab9 */ /* 0x000fe20000000800 */
[----:B----4-:R1:W-:Y:S01]  /*24b10*/  @P1 STG.E desc[UR16][R248.64], R11 ;  /* 0x0000000bf8001986 */ /* 0x0103e2000c101910 */
[----:B------:R-:W-:Y:S01]  /*24b20*/  ISETP.LT.AND P1, PT, R8, UR10, !P3 ;  /* 0x0000000a08007c0c */ /* 0x000fe2000df21270 */
[----:B------:R-:W-:-:S02]  /*24b30*/  ULDC UR10, c[0x0][0x228] ;  /* 0x00008a00000a7ab9 */ /* 0x000fc40000000800 */
[----:B------:R-:W4:Y:S01]  /*24b40*/  LDL.LU R250, [R1+0x30c] ;  /* 0x00030c0001fa7983 */ /* 0x000f220000300800 */
[----:B-1----:R-:W-:-:S09]  /*24b50*/  IMAD.WIDE R10, R228, 0x4, R2 ;  /* 0x00000004e40a7825 */ /* 0x002fd200078e0202 */
[----:B--2---:R1:W-:Y:S01]  /*24b60*/  @P1 STG.E desc[UR16][R10.64], R245 ;  /* 0x000000f50a001986 */ /* 0x0043e2000c101910 */
[----:B------:R-:W-:Y:S02]  /*24b70*/  ISETP.GE.AND P1, PT, R6, UR4, PT ;  /* 0x0000000406007c0c */ /* 0x000fe4000bf26270 */
[C---:B------:R-:W-:Y:S02]  /*24b80*/  ISETP.LT.AND P3, PT, R9.reuse, UR12, !P3 ;  /* 0x0000000c09007c0c */ /* 0x040fe4000df61270 */
[----:B------:R-:W-:Y:S01]  /*24b90*/  ISETP.LT.AND P5, PT, R9, UR18, !P5 ;  /* 0x0000001209007c0c */ /* 0x000fe2000efa1270 */
[----:B------:R-:W-:Y:S01]  /*24ba0*/  IMAD.WIDE R228, R228, 0x4, R4 ;  /* 0x00000004e4e47825 */ /* 0x000fe200078e0204 */
[----:B------:R-:W-:Y:S01]  /*24bb0*/  ULDC UR4, c[0x0][0x248] ;  /* 0x0000920000047ab9 */ /* 0x000fe20000000800 */
[----:B------:R-:W-:Y:S01]  /*24bc0*/  ULDC UR12, c[0x0][0x228] ;  /* 0x00008a00000c7ab9 */ /* 0x000fe20000000800 */
[----:B------:R-:W-:Y:S01]  /*24bd0*/  ULDC UR18, c[0x0][0x228] ;  /* 0x00008a0000127ab9 */ /* 0x000fe20000000800 */
[----:B-1----:R-:W2:Y:S04]  /*24be0*/  LDL.LU R245, [R1+0x9cc] ;  /* 0x0009cc0001f57983 */ /* 0x002ea80000300800 */
[----:B------:R-:W3:Y:S04]  /*24bf0*/  LDL.LU R10, [R1+0x704] ;  /* 0x00070400010a7983 */ /* 0x000ee80000300800 */
[----:B------:R-:W4:Y:S04]  /*24c00*/  LDL.LU R11, [R1+0x104] ;  /* 0x00010400010b7983 */ /* 0x000f280000300800 */
[----:B------:R-:W2:Y:S01]  /*24c10*/  LDL.LU R6, [R1+0x300] ;  /* 0x0003000001067983 */ /* 0x000ea20000300800 */
[----:B------:R-:W-:-:S04]  /*24c20*/  IMAD.WIDE R230, R0, 0x4, R2 ;  /* 0x0000000400e67825 */ /* 0x000fc800078e0202 */
[----:B------:R-:W-:Y:S01]  /*24c30*/  IMAD.WIDE R248, R0, 0x4, R4 ;  /* 0x0000000400f87825 */ /* 0x000fe200078e0204 */
[----:B--2---:R1:W-:Y:S04]  /*24c40*/  @P3 STG.E desc[UR16][R228.64], R6 ;  /* 0x00000006e4003986 */ /* 0x0043e8000c101910 */
[----:B---3--:R-:W-:Y:S04]  /*24c50*/  @P6 STG.E desc[UR16][R230.64], R10 ;  /* 0x0000000ae6006986 */ /* 0x008fe8000c101910 */
        /* <DEDUP_REMOVED lines=11> */
[----:B------:R-:W-:Y:S01]  /*24d10*/  ISETP.GE.AND P5, PT, R6, UR4, PT ;  /* 0x0000000406007c0c */ /* 0x000fe2000bfa6270 */
[----:B------:R-:W-:Y:S01]  /*24d20*/  ULDC UR4, c[0x0][0x248] ;  /* 0x0000920000047ab9 */ /* 0x000fe20000000800 */
[----:B-1----:R-:W2:Y:S04]  /*24d30*/  LDL.LU R246, [R1+0x9c8] ;  /* 0x0009c80001f67983 */ /* 0x002ea80000300800 */
[----:B------:R-:W3:Y:S04]  /*24d40*/  LDL.LU R10, [R1+0x708] ;  /* 0x00070800010a7983 */ /* 0x000ee80000300800 */
[----:B------:R-:W4:Y:S04]  /*24d50*/  LDL.LU R11, [R1+0x108] ;  /* 0x00010800010b7983 */ /* 0x000f280000300800 */
[----:B------:R-:W2:Y:S01]  /*24d60*/  LDL.LU R6, [R1+0x304] ;  /* 0x0003040001067983 */ /* 0x000ea20000300800 */
[C---:B------:R-:W-:Y:S01]  /*24d70*/  ISETP.LT.AND P2, PT, R9.reuse, UR12, !P2 ;  /* 0x0000000c09007c0c */ /* 0x040fe2000d741270 */
[----:B------:R-:W-:Y:S01]  /*24d80*/  ULDC UR12, c[0x0][0x228] ;  /* 0x00008a00000c7ab9 */ /* 0x000fe20000000800 */
[----:B------:R-:W-:Y:S01]  /*24d90*/  ISETP.LT.AND P6, PT, R8, UR14, !P4 ;  /* 0x0000000e08007c0c */ /* 0x000fe2000e7c1270 */
[----:B------:R-:W-:Y:S01]  /*24da0*/  ULDC UR14, c[0x0][0x228] ;  /* 0x00008a00000e7ab9 */ /* 0x000fe20000000800 */
[----:B------:R-:W-:Y:S01]  /*24db0*/  ISETP.LT.AND P4, PT, R9, UR18, !P4 ;  /* 0x0000001209007c0c */ /* 0x000fe2000e781270 */
[----:B------:R-:W-:Y:S01]  /*24dc0*/  ULDC UR18, c[0x0][0x228] ;  /* 0x00008a0000127ab9 */ /* 0x000fe20000000800 */
[C---:B------:R-:W-:Y:S01]  /*24dd0*/  IADD3 R0, R228.reuse, UR6, RZ ;  /* 0x00000006e4007c10 */ /* 0x040fe2000fffe0ff */
[----:B------:R-:W-:Y:S01]  /*24de0*/  IMAD.WIDE R228, R228, 0x4, R4 ;  /* 0x00000004e4e47825 */ /* 0x000fe200078e0204 */
[----:B------:R-:W-:-:S03]  /*24df0*/  ULDC UR6, c[0x0][0x248] ;  /* 0x0000920000067ab9 */ /* 0x000fc60000000800 */
        /* <DEDUP_REMOVED lines=25> */
[C---:B------:R-:W-:Y:S01]  /*24f90*/  IMAD.WIDE R230, R0.reuse, 0x4, R2 ;  /* 0x0000000400e67825 */ /* 0x040fe200078e0202 */
[----:B------:R-:W-:Y:S01]  /*24fa0*/  ULDC UR14, c[0x0][0x228] ;  /* 0x00008a00000e7ab9 */ /* 0x000fe20000000800 */
[----:B------:R-:W4:Y:S01]  /*24fb0*/  LDL.LU R11, [R1+0x10c] ;  /* 0x00010c00010b7983 */ /* 0x000f220000300800 */
[----:B------:R-:W-:Y:S01]  /*24fc0*/  ULDC UR6, c[0x0][0x248] ;  /* 0x0000920000067ab9 */ /* 0x000fe20000000800 */
[----:B------:R-:W-:Y:S01]  /*24fd0*/  IMAD.WIDE R248, R0, 0x4, R4 ;  /* 0x0000000400f87825 */ /* 0x000fe200078e0204 */
[----:B------:R-:W-:Y:S01]  /*24fe0*/  ULDC UR18, c[0x0][0x228] ;  /* 0x00008a0000127ab9 */ /* 0x000fe20000000800 */
[----:B------:R-:W2:Y:S04]  /*24ff0*/  LDL.LU R6, [R1+0x308] ;  /* 0x0003080001067983 */ /* 0x000ea80000300800 */
[----:B--2---:R1:W-:Y:S04]  /*25000*/  @P0 STG.E desc[UR16][R228.64], R6 ;  /* 0x00000006e4000986 */ /* 0x0043e8000c101910 */
[----:B---3--:R-:W-:Y:S04]  /*25010*/  @P6 STG.E desc[UR16][R230.64], R10 ;  /* 0x0000000ae6006986 */ /* 0x008fe8000c101910 */
[----:B----4-:R2:W-:Y:S01]  /*25020*/  @P1 STG.E desc[UR16][R248.64], R11 ;  /* 0x0000000bf8001986 */ /* 0x0105e2000c101910 */
[----:B------:R-:W-:Y:S01]  /*25030*/  ISETP.LT.AND P1, PT, R8, UR8, !P3 ;  /* 0x0000000808007c0c */ /* 0x000fe2000df21270 */
[----:B------:R-:W-:Y:S01]  /*25040*/  ULDC UR8, c[0x0][0x22c] ;  /* 0x00008b0000087ab9 */ /* 0x000fe20000000800 */
[----:B-1----:R-:W-:Y:S01]  /*25050*/  IADD3 R229, R0, UR4, RZ ;  /* 0x0000000400e57c10 */ /* 0x002fe2000fffe0ff */
[----:B------:R-:W-:Y:S01]  /*25060*/  VIADD R6, R7, 0x8b ;  /* 0x0000008b07067836 */ /* 0x000fe20000000000 */
[----:B------:R-:W-:Y:S01]  /*25070*/  ISETP.LT.AND P3, PT, R9, UR10, !P3 ;  /* 0x0000000a09007c0c */ /* 0x000fe2000df61270 */
[----:B------:R-:W-:Y:S01]  /*25080*/  ULDC UR4, c[0x0][0x22c] ;  /* 0x00008b0000047ab9 */ /* 0x000fe20000000800 */
[----:B------:R-:W-:Y:S01]  /*25090*/  ISETP.LT.AND P6, PT, R8, UR12, !P5 ;  /* 0x0000000c08007c0c */ /* 0x000fe2000efc1270 */
[----:B--2---:R-:W-:-:S04]  /*250a0*/  IMAD.WIDE R10, R229, 0x4, R2 ;  /* 0x00000004e50a7825 */ /* 0x004fc800078e0202 */
[----:B------:R-:W-:Y:S02]  /*250b0*/  VIADD R0, R229, UR6 ;  /* 0x00000006e5007c36 */ /* 0x000fe40008000000 */
[----:B------:R1:W-:Y:S01]  /*250c0*/  @P1 STG.E desc[UR16][R10.64], R252 ;  /* 0x000000fc0a001986 */ /* 0x0003e2000c101910 */
[----:B------:R-:W-:Y:S01]  /*250d0*/  ISETP.LT.AND P5, PT, R9, UR14, !P5 ;  /* 0x0000000e09007c0c */ /* 0x000fe2000efa1270 */
[----:B------:R-:W-:Y:S01]  /*250e0*/  IMAD.WIDE R228, R229, 0x4, R4 ;  /* 0x00000004e5e47825 */ /* 0x000fe200078e0204 */
[----:B------:R-:W-:Y:S01]  /*250f0*/  ISETP.GE.AND P0, PT, R6, UR4, PT ;  /* 0x0000000406007c0c */ /* 0x000fe2000bf06270 */
[----:B------:R-:W-:Y:S01]  /*25100*/  ULDC UR10, c[0x0][0x228] ;  /* 0x00008a00000a7ab9 */ /* 0x000fe20000000800 */
[----:B------:R-:W-:Y:S01]  /*25110*/  ULDC UR12, c[0x0][0x228] ;  /* 0x00008a00000c7ab9 */ /* 0x000fe20000000800 */
[C---:B------:R-:W-:Y:S01]  /*25120*/  IMAD.WIDE R230, R0.reuse, 0x4, R2 ;  /* 0x0000000400e67825 */ /* 0x040fe200078e0202 */
[----:B------:R-:W-:Y:S01]  /*25130*/  ULDC UR6, c[0x0][0x248] ;  /* 0x0000920000067ab9 */ /* 0x000fe20000000800 */
[----:B-1----:R-:W2:Y:S02]  /*25140*/  LDL.LU R252, [R1+0x9c0] ;  /* 0x0009c00001fc7983 */ /* 0x002ea40000300800 */
[----:B------:R-:W-:Y:S01]  /*25150*/  IMAD.WIDE R248, R0, 0x4, R4 ;  /* 0x0000000400f87825 */ /* 0x000fe200078e0204 */
[----:B------:R-:W-:Y:S01]  /*25160*/  ULDC UR4, c[0x0][0x248] ;  /* 0x0000920000047ab9 */ /* 0x000fe20000000800 */
[----:B------:R-:W-:Y:S01]  /*25170*/  ULDC UR14, c[0x0][0x228] ;  /* 0x00008a00000e7ab9 */ /* 0x000fe20000000800 */
[----:B------:R-:W3:Y:S04]  /*25180*/  LDL.LU R11, [R1+0x710] ;  /* 0x00071000010b7983 */ /* 0x000ee80000300800 */
[----:B------:R1:W-:Y:S04]  /*25190*/  @P3 STG.E desc[UR16][R228.64], R250 ;  /* 0x000000fae4003986 */ /* 0x0003e8000c101910 */
[----:B-1----:R-:W4:Y:S01]  /*251a0*/  LDL.LU R250, [R1+0x718] ;  /* 0x0007180001fa7983 */ /* 0x002f220000300800 */
[----:B------:R-:W-:-:S03]  /*251b0*/  VIADD R6, R7, 0xfe ;  /* 0x000000fe07067836 */ /* 0x000fc60000000000 */
[----:B---3--:R-:W-:Y:S04]  /*251c0*/  @P6 STG.E desc[UR16][R230.64], R11 ;  /* 0x0000000be6006986 */ /* 0x008fe8000c101910 */
[----:B------:R1:W-:Y:S04]  /*251d0*/  @P5 STG.E desc[UR16][R248.64], R244 ;  /* 0x000000f4f8005986 */ /* 0x0003e8000c101910 */
[----:B-1----:R-:W3:Y:S01]  /*251e0*/  LDL.LU R244, [R1+0x714] ;  /* 0x0007140001f47983 */ /* 0x002ee20000300800 */
[----:B------:R-:W-:Y:S01]  /*251f0*/  ISETP.LT.AND P3, PT, R8, UR10, !P2 ;  /* 0x0000000a08007c0c */ /* 0x000fe2000d761270 */
[----:B------:R-:W-:Y:S01]  /*25200*/  VIADD R229, R0, UR4 ;  /* 0x0000000400e57c36 */ /* 0x000fe20008000000 */
[----:B------:R-:W-:Y:S01]  /*25210*/  ISETP.LT.AND P2, PT, R9, UR12, !P2 ;  /* 0x0000000c09007c0c */ /* 0x000fe2000d741270 */
[----:B------:R-:W-:Y:S01]  /*25220*/  ULDC UR4, c[0x0][0x22c] ;  /* 0x00008b0000047ab9 */ /* 0x000fe20000000800 */
[----:B------:R-:W-:Y:S01]  /*25230*/  ISETP.GE.AND P1, PT, R6, UR27, PT ;  /* 0x0000001b06007c0c */ /* 0x000fe2000bf26270 */
[----:B------:R-:W-:Y:S01]  /*25240*/  VIADD R6, R7, 0x8c ;  /* 0x0000008c07067836 */ /* 0x000fe20000000000 */
[----:B------:R-:W-:Y:S01]  /*25250*/  ISETP.LT.AND P6, PT, R8, UR14, !P4 ;  /* 0x0000000e08007c0c */ /* 0x000fe2000e7c1270 */
[----:B------:R-:W-:Y:S01]  /*25260*/  VIADD R0, R229, UR6 ;  /* 0x00000006e5007c36 */ /* 0x000fe20008000000 */
[----:B------:R-:W-:Y:S01]  /*25270*/  ISETP.LT.AND P4, PT, R9, UR18, !P4 ;  /* 0x0000001209007c0c */ /* 0x000fe2000e781270 */
[C---:B------:R-:W-:Y:S01]  /*25280*/  IMAD.WIDE R10, R229.reuse, 0x4, R2 ;  /* 0x00000004e50a7825 */ /* 0x040fe200078e0202 */
[----:B------:R-:W-:Y:S01]  /*25290*/  ISETP.GE.AND P5, PT, R6, UR8, PT ;  /* 0x0000000806007c0c */ /* 0x000fe2000bfa6270 */
[----:B------:R-:W-:Y:S01]  /*252a0*/  ULDC UR10, c[0x0][0x228] ;  /* 0x00008a00000a7ab9 */ /* 0x000fe20000000800 */
[----:B------:R-:W-:Y:S01]  /*252b0*/  ULDC UR12, c[0x0][0x228] ;  /* 0x00008a00000c7ab9 */ /* 0x000fe20000000800 */
[----:B------:R-:W-:Y:S01]  /*252c0*/  IMAD.WIDE R228, R229, 0x4, R4 ;  /* 0x00000004e5e47825 */ /* 0x000fe200078e0204 */
[----:B------:R-:W-:Y:S01]  /*252d0*/  @P3 STG.E desc[UR16][R10.64], R240 ;  /* 0x000000f00a003986 */ /* 0x000fe2000c101910 */
[----:B------:R-:W-:Y:S01]  /*252e0*/  ULDC UR14, c[0x0][0x228] ;  /* 0x00008a00000e7ab9 */ /* 0x000fe20000000800 */
[----:B------:R-:W-:Y:S01]  /*252f0*/  ULDC UR6, c[0x0][0x248] ;  /* 0x0000920000067ab9 */ /* 0x000fe20000000800 */
[----:B------:R-:W-:-:S02]  /*25300*/  VIADD R6, R7, 0x8d ;  /* 0x0000008d07067836 */ /* 0x000fc40000000000 */
[----:B------:R-:W-:Y:S01]  /*25310*/  IMAD.WIDE R230, R0, 0x4, R2 ;  /* 0x0000000400e67825 */ /* 0x000fe200078e0202 */
[----:B------:R1:W-:Y:S01]  /*25320*/  @P2 STG.E desc[UR16][R228.64], R236 ;  /* 0x000000ece4002986 */ /* 0x0003e2000c101910 */
[----:B------:R-:W-:Y:S01]  /*25330*/  ISETP.LT.AND P2, PT, R8, UR10, !P0 ;  /* 0x0000000a08007c0c */ /* 0x000fe2000c741270 */
[----:B------:R-:W-:Y:S01]  /*25340*/  ULDC UR8, c[0x0][0x22c] ;  /* 0x00008b0000087ab9 */ /* 0x000fe20000000800 */
[----:B------:R-:W-:Y:S01]  /*25350*/  ISETP.GE.AND P3, PT, R6, UR4, PT ;  /* 0x0000000406007c0c */ /* 0x000fe2000bf66270 */
[C---:B------:R-:W-:Y:S01]  /*25360*/  IMAD.WIDE R248, R0.reuse, 0x4, R4 ;  /* 0x0000000400f87825 */ /* 0x040fe200078e0204 */
[----:B------:R-:W-:Y:S01]  /*25370*/  ULDC UR4, c[0x0][0x248] ;  /* 0x0000920000047ab9 */ /* 0x000fe20000000800 */
[----:B------:R-:W-:Y:S01]  /*25380*/  ISETP.LT.AND P0, PT, R9, UR12, !P0 ;  /* 0x0000000c09007c0c */ /* 0x000fe2000c701270 */
[----:B------:R-:W-:Y:S01]  /*25390*/  ULDC UR18, c[0x0][0x228] ;  /* 0x00008a0000127ab9 */ /* 0x000fe20000000800 */
[C---:B------:R-:W-:Y:S01]  /*253a0*/  IADD3 R6, R7.reuse, 0x8e, RZ ;  /* 0x0000008e07067810 */ /* 0x040fe20007ffe0ff */
[----:B------:R-:W-:Y:S01]  /*253b0*/  ULDC UR10, c[0x0][0x228] ;  /* 0x00008a00000a7ab9 */ /* 0x000fe20000000800 */
[----:B------:R-:W-:Y:S01]  /*253c0*/  ULDC UR12, c[0x0][0x228] ;  /* 0x00008a00000c7ab9 */ /* 0x000fe20000000800 */
[----:B-1----:R-:W-:Y:S01]  /*253d0*/  VIADD R229, R0, UR4 ;  /* 0x0000000400e57c36 */ /* 0x002fe20008000000 */
[----:B------:R-:W-:Y:S01]  /*253e0*/  ULDC UR4, c[0x0][0x22c] ;  /* 0x00008b0000047ab9 */ /* 0x000fe20000000800 */
[----:B------:R-:W-:-:S02]  /*253f0*/  VIADD R0, R7, 0x8f ;  /* 0x0000008f07007836 */ /* 0x000fc40000000000 */
[----:B------:R-:W-:Y:S01]  /*25400*/  IMAD.WIDE R10, R229, 0x4, R2 ;  /* 0x00000004e50a7825 */ /* 0x000fe200078e0202 */
[----:B---3--:R-:W-:Y:S01]  /*25410*/  @P6 STG.E desc[UR16][R230.64], R244 ;  /* 0x000000f4e6006986 */ /* 0x008fe2000c101910 */
[----:B------:R-:W-:Y:S01]  /*25420*/  ISETP.LT.AND P6, PT, R8, UR14, !P5 ;  /* 0x0000000e08007c0c */ /* 0x000fe2000efc1270 */
[----:B------:R-:W-:Y:S02]  /*25430*/  ULDC UR14, c[0x0][0x228] ;  /* 0x00008a00000e7ab9 */ /* 0x000fe40000000800 */
[----:B------:R1:W-:Y:S01]  /*25440*/  @P4 STG.E desc[UR16][R248.64], R245 ;  /* 0x000000f5f8004986 */ /* 0x0003e2000c101910 */
[----:B------:R-:W-:Y:S01]  /*25450*/  ISETP.GE.AND P4, PT, R6, UR8, PT ;  /* 0x0000000806007c0c */ /* 0x000fe2000bf86270 */
[----:B------:R-:W-:Y:S01]  /*25460*/  ULDC UR8, c[0x0][0x22c] ;  /* 0x00008b0000087ab9 */ /* 0x000fe20000000800 */
[----:B------:R-:W-:Y:S01]  /*25470*/  ISETP.LT.AND P5, PT, R9, UR18, !P5 ;  /* 0x0000001209007c0c */ /* 0x000fe2000efa1270 */
[----:B------:R-:W-:Y:S01]  /*25480*/  @P2 STG.E desc[UR16][R10.64], R241 ;  /* 0x000000f10a002986 */ /* 0x000fe2000c101910 */
[----:B------:R-:W-:Y:S01]  /*25490*/  ISETP.GE.AND P2, PT, R0, UR4, PT ;  /* 0x0000000400007c0c */ /* 0x000fe2000bf46270 */
[----:B------:R-:W-:Y:S01]  /*254a0*/  ULDC UR4, c[0x0][0x248] ;  /* 0x0000920000047ab9 */ /* 0x000fe20000000800 */
[----:B------:R-:W-:Y:S01]  /*254b0*/  ULDC UR18, c[0x0][0x228] ;  /* 0x00008a0000127ab9 */ /* 0x000fe20000000800 */
[C---:B-1----:R-:W-:Y:S01]  /*254c0*/  VIADD R249, R229.reuse, UR6 ;  /* 0x00000006e5f97c36 */ /* 0x042fe20008000000 */
[----:B------:R-:W-:Y:S01]  /*254d0*/  ULDC UR6, c[0x0][0x248] ;  /* 0x0000920000067ab9 */ /* 0x000fe20000000800 */
[----:B------:R-:W-:-:S04]  /*254e0*/  IMAD.WIDE R228, R229, 0x4, R4 ;  /* 0x00000004e5e47825 */ /* 0x000fc800078e0204 */
[----:B------:R-:W-:Y:S01]  /*254f0*/  IMAD.WIDE R230, R249, 0x4, R2 ;  /* 0x00000004f9e67825 */ /* 0x000fe200078e0202 */
[----:B------:R1:W-:Y:S01]  /*25500*/  @P0 STG.E desc[UR16][R228.64], R237 ;  /* 0x000000ede4000986 */ /* 0x0003e2000c101910 */
[C---:B------:R-:W-:Y:S01]  /*25510*/  ISETP.LT.AND P0, PT, R8.reuse, UR10, !P3 ;  /* 0x0000000a08007c0c */ /* 0x040fe2000df01270 */
[----:B------:R-:W-:Y:S01]  /*25520*/  ULDC UR10, c[0x0][0x228] ;  /* 0x00008a00000a7ab9 */ /* 0x000fe20000000800 */
[----:B------:R-:W-:Y:S01]  /*25530*/  ISETP.LT.AND P3, PT, R9, UR12, !P3 ;  /* 0x0000000c09007c0c */ /* 0x000fe2000df61270 */
[----:B----4-:R3:W-:Y:S01]  /*25540*/  @P6 STG.E desc[UR16][R230.64], R250 ;  /* 0x000000fae6006986 */ /* 0x0107e2000c101910 */
[----:B------:R-:W-:Y:S01]  /*25550*/  ISETP.LT.AND P6, PT, R8, UR14, !P4 ;  /* 0x0000000e08007c0c */ /* 0x000fe2000e7c1270 */
[----:B------:R-:W-:Y:S01]  /*25560*/  IMAD.WIDE R244, R249, 0x4, R4 ;  /* 0x00000004f9f47825 */ /* 0x000fe200078e0204 */
[----:B------:R-:W-:Y:S01]  /*25570*/  ISETP.LT.AND P4, PT, R9, UR18, !P4 ;  /* 0x0000001209007c0c */ /* 0x000fe2000e781270 */
[----:B------:R-:W-:Y:S01]  /*25580*/  ULDC UR12, c[0x0][0x228] ;  /* 0x00008a00000c7ab9 */ /* 0x000fe20000000800 */
[----:B------:R-:W-:Y:S01]  /*25590*/  ULDC UR14, c[0x0][0x228] ;  /* 0x00008a00000e7ab9 */ /* 0x000fe20000000800 */
[----:B------:R-:W-:-:S02]  /*255a0*/  VIADD R0, R7, 0x90 ;  /* 0x0000009007007836 */ /* 0x000fc40000000000 */
[----:B-1----:R-:W-:Y:S01]  /*255b0*/  VIADD R229, R249, UR4 ;  /* 0x00000004f9e57c36 */ /* 0x002fe20008000000 */
[----:B------:R-:W-:Y:S01]  /*255c0*/  @P5 STG.E desc[UR16][R244.64], R246 ;  /* 0x000000f6f4005986 */ /* 0x000fe2000c101910 */
[----:B------:R-:W-:Y:S01]  /*255d0*/  ULDC UR4, c[0x0][0x22c] ;  /* 0x00008b0000047ab9 */ /* 0x000fe20000000800 */
[----:B------:R-:W-:Y:S01]  /*255e0*/  ULDC UR18, c[0x0][0x228] ;  /* 0x00008a0000127ab9 */ /* 0x000fe20000000800 */
[C---:B------:R-:W-:Y:S01]  /*255f0*/  VIADD R241, R229.reuse, UR6 ;  /* 0x00000006e5f17c36 */ /* 0x040fe20008000000 */
[----:B------:R-:W1:Y:S01]  /*25600*/  LDS.128 R248, [R251] ;  /* 0x00000000fbf87984 */ /* 0x000e620000000c00 */
[C---:B------:R-:W-:Y:S01]  /*25610*/  IMAD.WIDE R10, R229.reuse, 0x4, R2 ;  /* 0x00000004e50a7825 */ /* 0x040fe200078e0202 */
[----:B------:R-:W-:Y:S01]  /*25620*/  ISETP.GE.AND P5, PT, R0, UR8, PT ;  /* 0x0000000800007c0c */ /* 0x000fe2000bfa6270 */
[----:B------:R-:W-:Y:S01]  /*25630*/  ULDC UR8, c[0x0][0x22c] ;  /* 0x00008b0000087ab9 */ /* 0x000fe20000000800 */
[----:B------:R-:W-:Y:S01]  /*25640*/  ULDC UR6, c[0x0][0x248] ;  /* 0x0000920000067ab9 */ /* 0x000fe20000000800 */
[----:B------:R-:W-:Y:S01]  /*25650*/  IMAD.WIDE R228, R229, 0x4, R4 ;  /* 0x00000004e5e47825 */ /* 0x000fe200078e0204 */
[----:B------:R-:W-:Y:S03]  /*25660*/  @P0 STG.E desc[UR16][R10.64], R242 ;  /* 0x000000f20a000986 */ /* 0x000fe6000c101910 */
[----:B---3--:R-:W-:Y:S01]  /*25670*/  IMAD.WIDE R230, R241, 0x4, R2 ;  /* 0x00000004f1e67825 */ /* 0x008fe200078e0202 */
[----:B------:R-:W-:-:S03]  /*25680*/  IADD3 R0, R7, 0x91, RZ ;  /* 0x0000009107007810 */ /* 0x000fc60007ffe0ff */
[----:B------:R-:W-:Y:S01]  /*25690*/  IMAD.WIDE R236, R241, 0x4, R4 ;  /* 0x00000004f1ec7825 */ /* 0x000fe200078e0204 */
[----:B------:R3:W-:Y:S01]  /*256a0*/  @P3 STG.E desc[UR16][R228.64], R238 ;  /* 0x000000eee4003986 */ /* 0x0007e2000c101910 */
[----:B------:R-:W-:Y:S01]  /*256b0*/  ISETP.GE.AND P0, PT, R0, UR4, PT ;  /* 0x0000000400007c0c */ /* 0x000fe2000bf06270 */
[----:B------:R-:W-:Y:S02]  /*256c0*/  ULDC UR4, c[0x0][0x248] ;  /* 0x0000920000047ab9 */ /* 0x000fe40000000800 */
[----:B--2---:R2:W-:Y:S04]  /*256d0*/  @P6 STG.E desc[UR16][R230.64], R252 ;  /* 0x000000fce6006986 */ /* 0x0045e8000c101910 */
[----:B------:R4:W-:Y:S01]  /*256e0*/  @P4 STG.E desc[UR16][R236.64], R247 ;  /* 0x000000f7ec004986 */ /* 0x0009e2000c101910 */
[C---:B------:R-:W-:Y:S01]  /*256f0*/  ISETP.LT.AND P4, PT, R8.reuse, UR10, !P2 ;  /* 0x0000000a08007c0c */ /* 0x040fe2000d781270 */
[----:B------:R-:W-:Y:S01]  /*25700*/  VIADD R0, R7, 0x92 ;  /* 0x0000009207007836 */ /* 0x000fe20000000000 */
[----:B------:R-:W-:Y:S01]  /*25710*/  ISETP.LT.AND P2, PT, R9, UR12, !P2 ;  /* 0x0000000c09007c0c */ /* 0x000fe2000d741270 */
[----:B---3--:R-:W-:Y:S01]  /*25720*/  VIADD R229, R241, UR4 ;  /* 0x00000004f1e57c36 */ /* 0x008fe20008000000 */
[----:B------:R-:W-:Y:S01]  /*25730*/  ISETP.LT.AND P6, PT, R8, UR14, !P5 ;  /* 0x0000000e08007c0c */ /* 0x000fe2000efc1270 */
[----:B------:R-:W-:Y:S01]  /*25740*/  ULDC UR4, c[0x0][0x22c] ;  /* 0x00008b0000047ab9 */ /* 0x000fe20000000800 */
[----:B------:R-:W-:Y:S01]  /*25750*/  ISETP.GE.AND P3, PT, R0, UR8, PT ;  /* 0x0000000800007c0c */ /* 0x000fe2000bf66270 */
[----:B------:R-:W-:Y:S01]  /*25760*/  IMAD.WIDE R10, R229, 0x4, R2 ;  /* 0x00000004e50a7825 */ /* 0x000fe200078e0202 */
[----:B------:R-:W-:Y:S01]  /*25770*/  ISETP.LT.AND P5, PT, R9, UR18, !P5 ;  /* 0x0000001209007c0c */ /* 0x000fe2000efa1270 */
[----:B------:R-:W-:Y:S01]  /*25780*/  ULDC UR10, c[0x0][0x228] ;  /* 0x00008a00000a7ab9 */ /* 0x000fe20000000800 */
[----:B------:R-:W-:Y:S01]  /*25790*/  ULDC UR12, c[0x0][0x228] ;  /* 0x00008a00000c7ab9 */ /* 0x000fe20000000800 */
[----:B------:R-:W-:Y:S01]  /*257a0*/  VIADD R241, R229, UR6 ;  /* 0x00000006e5f17c36 */ /* 0x000fe20008000000 */
[----:B------:R-:W-:Y:S01]  /*257b0*/  ULDC UR14, c[0x0][0x228] ;  /* 0x00008a00000e7ab9 */ /* 0x000fe20000000800 */
[----:B------:R-:W-:Y:S01]  /*257c0*/  VIADD R0, R7, 0x93 ;  /* 0x0000009307007836 */ /* 0x000fe20000000000 */
[----:B------:R-:W-:Y:S01]  /*257d0*/  @P4 STG.E desc[UR16][R10.64], R243 ;  /* 0x000000f30a004986 */ /* 0x000fe2000c101910 */
[----:B------:R-:W-:Y:S01]  /*257e0*/  IMAD.WIDE R228, R229, 0x4, R4 ;  /* 0x00000004e5e47825 */ /* 0x000fe200078e0204 */
[----:B------:R-:W-:Y:S01]  /*257f0*/  ULDC UR6, c[0x0][0x248] ;  /* 0x0000920000067ab9 */ /* 0x000fe20000000800 */
[----:B------:R-:W-:Y:S01]  /*25800*/  ULDC UR8, c[0x0][0x22c] ;  /* 0x00008b0000087ab9 */ /* 0x000fe20000000800 */
[----:B------:R-:W-:Y:S01]  /*25810*/  ISETP.GE.AND P4, PT, R0, UR4, PT ;  /* 0x0000000400007c0c */ /* 0x000fe2000bf86270 */
[C---:B--2---:R-:W-:Y:S01]  /*25820*/  IMAD.WIDE R230, R241.reuse, 0x4, R2 ;  /* 0x00000004f1e67825 */ /* 0x044fe200078e0202 */
[----:B------:R2:W-:Y:S01]  /*25830*/  @P2 STG.E desc[UR16][R228.64], R239 ;  /* 0x000000efe4002986 */ /* 0x0005e2000c101910 */
[----:B------:R-:W-:Y:S01]  /*25840*/  ULDC UR4, c[0x0][0x248] ;  /* 0x0000920000047ab9 */ /* 0x000fe20000000800 */
[C---:B------:R-:W-:Y:S01]  /*25850*/  ISETP.LT.AND P2, PT, R8.reuse, UR10, !P0 ;  /* 0x0000000a08007c0c */ /* 0x040fe2000c741270 */
[----:B----4-:R-:W-:Y:S01]  /*25860*/  IMAD.WIDE R236, R241, 0x4, R4 ;  /* 0x00000004f1ec7825 */ /* 0x010fe200078e0204 */
[----:B------:R-:W-:Y:S01]  /*25870*/  ISETP.LT.AND P0, PT, R9, UR12, !P0 ;  /* 0x0000000c09007c0c */ /* 0x000fe2000c701270 */
[----:B------:R3:W-:Y:S01]  /*25880*/  @P6 STG.E desc[UR16][R230.64], R12 ;  /* 0x0000000ce6006986 */ /* 0x0007e2000c101910 */
[----:B------:R-:W-:Y:S01]  /*25890*/  ISETP.LT.AND P6, PT, R8, UR14, !P3 ;  /* 0x0000000e08007c0c */ /* 0x000fe2000dfc1270 */
[----:B------:R-:W-:Y:S01]  /*258a0*/  VIADD R0, R7, 0x94 ;  /* 0x0000009407007836 */ /* 0x000fe20000000000 */
[----:B------:R-:W-:Y:S01]  /*258b0*/  ULDC UR18, c[0x0][0x228] ;  /* 0x00008a0000127ab9 */ /* 0x000fe20000000800 */
[----:B--2---:R-:W-:Y:S01]  /*258c0*/  VIADD R229, R241, UR4 ;  /* 0x00000004f1e57c36 */ /* 0x004fe20008000000 */
[----:B------:R2:W-:Y:S02]  /*258d0*/  @P5 STG.E desc[UR16][R236.64], R28 ;  /* 0x0000001cec005986 */ /* 0x0005e4000c101910 */
[----:B------:R-:W-:Y:S01]  /*258e0*/  ISETP.GE.AND P5, PT, R0, UR8, PT ;  /* 0x0000000800007c0c */ /* 0x000fe2000bfa6270 */
[----:B------:R-:W-:Y:S01]  /*258f0*/  ULDC UR4, c[0x0][0x22c] ;  /* 0x00008b0000047ab9 */ /* 0x000fe20000000800 */
[----:B------:R-:W-:Y:S01]  /*25900*/  ULDC UR10, c[0x0][0x228] ;  /* 0x00008a00000a7ab9 */ /* 0x000fe20000000800 */
[C---:B------:R-:W-:Y:S01]  /*25910*/  IADD3 R239, R229.reuse, UR6, RZ ;  /* 0x00000006e5ef7c10 */ /* 0x040fe2000fffe0ff */
[----:B------:R-:W-:Y:S01]  /*25920*/  IMAD.WIDE R10, R229, 0x4, R2 ;  /* 0x00000004e50a7825 */ /* 0x000fe200078e0202 */
[----:B------:R-:W-:Y:S01]  /*25930*/  ISETP.LT.AND P3, PT, R9, UR18, !P3 ;  /* 0x0000001209007c0c */ /* 0x000fe2000df61270 */
[----:B------:R-:W-:Y:S01]  /*25940*/  ULDC UR12, c[0x0][0x228] ;  /* 0x00008a00000c7ab9 */ /* 0x000fe20000000800 */
[----:B------:R-:W-:Y:S01]  /*25950*/  ULDC UR14, c[0x0][0x228] ;  /* 0x00008a00000e7ab9 */ /* 0x000fe20000000800 */
[----:B------:R-:W-:Y:S01]  /*25960*/  VIADD R0, R7, 0x95 ;  /* 0x0000009507007836 */ /* 0x000fe20000000000 */
[----:B------:R-:W-:Y:S01]  /*25970*/  ULDC UR6, c[0x0][0x248] ;  /* 0x0000920000067ab9 */ /* 0x000fe20000000800 */
[----:B------:R-:W-:Y:S01]  /*25980*/  IMAD.WIDE R228, R229, 0x4, R4 ;  /* 0x00000004e5e47825 */ /* 0x000fe200078e0204 */
[----:B------:R-:W-:Y:S01]  /*25990*/  @P2 STG.E desc[UR16][R10.64], R24 ;  /* 0x000000180a002986 */ /* 0x000fe2000c101910 */
[----:B------:R-:W-:Y:S01]  /*259a0*/  ULDC UR18, c[0x0][0x228] ;  /* 0x00008a0000127ab9 */ /* 0x000fe20000000800 */
[----:B------:R-:W-:Y:S01]  /*259b0*/  ULDC UR8, c[0x0][0x22c] ;  /* 0x00008b0000087ab9 */ /* 0x000fe20000000800 */
[C---:B---3--:R-:W-:Y:S01]  /*259c0*/  IMAD.WIDE R230, R239.reuse, 0x4, R2 ;  /* 0x00000004efe67825 */ /* 0x048fe200078e0202 */
[----:B------:R-:W-:Y:S01]  /*259d0*/  ISETP.GE.AND P2, PT, R0, UR4, PT ;  /* 0x0000000400007c0c */ /* 0x000fe2000bf46270 */
[----:B------:R-:W-:Y:S01]  /*259e0*/  @P0 STG.E desc[UR16][R228.64], R20 ;  /* 0x00000014e4000986 */ /* 0x000fe2000c101910 */
[----:B------:R-:W-:Y:S01]  /*259f0*/  ULDC UR4, c[0x0][0x248] ;  /* 0x0000920000047ab9 */ /* 0x000fe20000000800 */
[C---:B------:R-:W-:Y:S01]  /*25a00*/  ISETP.LT.AND P0, PT, R8.reuse, UR10, !P4 ;  /* 0x0000000a08007c0c */ /* 0x040fe2000e701270 */
[----:B--2---:R-:W-:Y:S01]  /*25a10*/  IMAD.WIDE R236, R239, 0x4, R4 ;  /* 0x00000004efec7825 */ /* 0x004fe200078e0204 */
[----:B------:R2:W-:Y:S01]  /*25a20*/  @P6 STG.E desc[UR16][R230.64], R13 ;  /* 0x0000000de6006986 */ /* 0x0005e2000c101910 */
[----:B------:R-:W-:Y:S01]  /*25a30*/  ISETP.LT.AND P4, PT, R9, UR12, !P4 ;  /* 0x0000000c09007c0c */ /* 0x000fe2000e781270 */
[----:B------:R-:W-:Y:S01]  /*25a40*/  ULDC UR10, c[0x0][0x228] ;  /* 0x00008a00000a7ab9 */ /* 0x000fe20000000800 */
[----:B------:R-:W-:Y:S01]  /*25a50*/  ISETP.LT.AND P6, PT, R8, UR14, !P5 ;  /* 0x0000000e08007c0c */ /* 0x000fe2000efc1270 */
[----:B------:R-:W-:Y:S01]  /*25a60*/  VIADD R0, R7, 0x96 ;  /* 0x0000009607007836 */ /* 0x000fe20000000000 */
[----:B------:R-:W-:Y:S01]  /*25a70*/  ISETP.LT.AND P5, PT, R9, UR18, !P5 ;  /* 0x0000001209007c0c */ /* 0x000fe2000efa1270 */
[----:B------:R3:W-:Y:S01]  /*25a80*/  @P3 STG.E desc[UR16][R236.64], R29 ;  /* 0x0000001dec003986 */ /* 0x0007e2000c101910 */
[----:B------:R-:W-:Y:S01]  /*25a90*/  ULDC UR12, c[0x0][0x228] ;  /* 0x00008a00000c7ab9 */ /* 0x000fe20000000800 */
[----:B------:R-:W-:Y:S01]  /*25aa0*/  ULDC UR14, c[0x0][0x228] ;  /* 0x00008a00000e7ab9 */ /* 0x000fe20000000800 */
[----:B--2---:R-:W-:Y:S01]  /*25ab0*/  VIADD R13, R239, UR4 ;  /* 0x00000004ef0d7c36 */ /* 0x004fe20008000000 */
[----:B------:R-:W-:Y:S01]  /*25ac0*/  ISETP.GE.AND P3, PT, R0, UR8, PT ;  /* 0x0000000800007c0c */ /* 0x000fe2000bf66270 */
[----:B------:R-:W-:Y:S01]  /*25ad0*/  ULDC UR4, c[0x0][0x22c] ;  /* 0x00008b0000047ab9 */ /* 0x000fe20000000800 */
[----:B------:R-:W-:Y:S01]  /*25ae0*/  ULDC UR18, c[0x0][0x228] ;  /* 0x00008a0000127ab9 */ /* 0x000fe20000000800 */
[C---:B------:R-:W-:Y:S01]  /*25af0*/  VIADD R231, R13.reuse, UR6 ;  /* 0x000000060de77c36 */ /* 0x040fe20008000000 */
[----:B------:R-:W-:Y:S01]  /*25b00*/  ULDC UR6, c[0x0][0x248] ;  /* 0x0000920000067ab9 */ /* 0x000fe20000000800 */
[----:B------:R-:W-:Y:S01]  /*25b10*/  IMAD.WIDE R10, R13, 0x4, R2 ;  /* 0x000000040d0a7825 */ /* 0x000fe200078e0202 */
[----:B------:R-:W-:-:S03]  /*25b20*/  ULDC UR8, c[0x0][0x22c] ;  /* 0x00008b0000087ab9 */ /* 0x000fc60000000800 */
[----:B------:R-:W-:Y:S01]  /*25b30*/  IMAD.WIDE R12, R13, 0x4, R4 ;  /* 0x000000040d0c7825 */ /* 0x000fe200078e0204 */
[----:B------:R-:W-:Y:S03]  /*25b40*/  @P0 STG.E desc[UR16][R10.64], R25 ;  /* 0x000000190a000986 */ /* 0x000fe6000c101910 */
[----:B------:R-:W-:Y:S02]  /*25b50*/  VIADD R0, R7, 0x97 ;  /* 0x0000009707007836 */ /* 0x000fe40000000000 */
[C---:B---3--:R-:W-:Y:S01]  /*25b60*/  IMAD.WIDE R28, R231.reuse, 0x4, R2 ;  /* 0x00000004e71c7825 */ /* 0x048fe200078e0202 */
[----:B------:R2:W-:Y:S03]  /*25b70*/  @P4 STG.E desc[UR16][R12.64], R21 ;  /* 0x000000150c004986 */ /* 0x0005e6000c101910 */
[----:B------:R-:W-:Y:S01]  /*25b80*/  IMAD.WIDE R228, R231, 0x4, R4 ;  /* 0x00000004e7e47825 */ /* 0x000fe200078e0204 */
[----:B------:R-:W-:Y:S01]  /*25b90*/  ISETP.GE.AND P0, PT, R0, UR4, PT ;  /* 0x0000000400007c0c */ /* 0x000fe2000bf06270 */
[----:B------:R3:W-:Y:S01]  /*25ba0*/  @P6 STG.E desc[UR16][R28.64], R14 ;  /* 0x0000000e1c006986 */ /* 0x0007e2000c101910 */
[----:B------:R-:W-:-:S03]  /*25bb0*/  ULDC UR4, c[0x0][0x248] ;  /* 0x0000920000047ab9 */ /* 0x000fc60000000800 */
[----:B------:R-:W-:Y:S01]  /*25bc0*/  @P5 STG.E desc[UR16][R228.64], R30 ;  /* 0x0000001ee4005986 */ /* 0x000fe2000c101910 */
[C---:B------:R-:W-:Y:S01]  /*25bd0*/  ISETP.LT.AND P5, PT, R8.reuse, UR10, !P2 ;  /* 0x0000000a08007c0c */ /* 0x040fe2000d7a1270 */
[----:B------:R-:W-:Y:S01]  /*25be0*/  VIADD R0, R7, 0x98 ;  /* 0x0000009807007836 */ /* 0x000fe20000000000 */
[----:B------:R-:W-:Y:S01]  /*25bf0*/  ISETP.LT.AND P2, PT, R9, UR12, !P2 ;  /* 0x0000000c09007c0c */ /* 0x000fe2000d741270 */
[----:B------:R-:W-:Y:S01]  /*25c00*/  ULDC UR10, c[0x0][0x228] ;  /* 0x00008a00000a7ab9 */ /* 0x000fe20000000800 */
[----:B--2---:R-:W-:Y:S01]  /*25c10*/  IADD3 R13, R231, UR4, RZ ;  /* 0x00000004e70d7c10 */ /* 0x004fe2000fffe0ff */
[----:B------:R-:W-:Y:S01]  /*25c20*/  ULDC UR4, c[0x0][0x22c] ;  /* 0x00008b0000047ab9 */ /* 0x000fe20000000800 */
[----:B------:R-:W-:Y:S01]  /*25c30*/  ISETP.LT.AND P6, PT, R8, UR14, !P3 ;  /* 0x0000000e08007c0c */ /* 0x000fe2000dfc1270 */
[----:B------:R-:W-:Y:S01]  /*25c40*/  ULDC UR12, c[0x0][0x228] ;  /* 0x00008a00000c7ab9 */ /* 0x000fe20000000800 */
[----:B------:R-:W-:Y:S01]  /*25c50*/  ISETP.LT.AND P3, PT, R9, UR18, !P3 ;  /* 0x0000001209007c0c */ /* 0x000fe2000df61270 */
[C---:B---3--:R-:W-:Y:S01]  /*25c60*/  VIADD R29, R13.reuse, UR6 ;  /* 0x000000060d1d7c36 */ /* 0x048fe20008000000 */
        /* <DEDUP_REMOVED lines=8> */
[----:B------:R-:W-:Y:S01]  /*25cf0*/  IMAD.WIDE R20, R29, 0x4, R2 ;  /* 0x000000041d147825 */ /* 0x000fe200078e0202 */
[----:B------:R2:W-:Y:S03]  /*25d00*/  @P2 STG.E desc[UR16][R12.64], R22 ;  /* 0x000000160c002986 */ /* 0x0005e6000c101910 */
[----:B------:R-:W-:Y:S02]  /*25d10*/  VIADD R0, R7, 0x99 ;  /* 0x0000009907007836 */ /* 0x000fe40000000000 */
[C---:B------:R-:W-:Y:S01]  /*25d20*/  IMAD.WIDE R24, R29.reuse, 0x4, R4 ;  /* 0x000000041d187825 */ /* 0x040fe200078e0204 */
[----:B------:R-:W-:Y:S02]  /*25d30*/  @P6 STG.E desc[UR16][R20.64], R15 ;  /* 0x0000000f14006986 */ /* 0x000fe4000c101910 */
[----:B------:R-:W-:Y:S01]  /*25d40*/  ISETP.GE.AND P5, PT, R0, UR4, PT ;  /* 0x0000000400007c0c */ /* 0x000fe2000bfa6270 */
[----:B------:R-:W-:Y:S01]  /*25d50*/  ULDC UR4, c[0x0][0x248] ;  /* 0x0000920000047ab9 */ /* 0x000fe20000000800 */
[----:B------:R3:W-:Y:S01]  /*25d60*/  @P3 STG.E desc[UR16][R24.64], R31 ;  /* 0x0000001f18003986 */ /* 0x0007e2000c101910 */
[----:B------:R-:W-:Y:S01]  /*25d70*/  ISETP.LT.AND P3, PT, R8, UR10, !P0 ;  /* 0x0000000a08007c0c */ /* 0x000fe2000c761270 */
[----:B--2---:R-:W-:Y:S01]  /*25d80*/  VIADD R13, R29, UR4 ;  /* 0x000000041d0d7c36 */ /* 0x004fe20008000000 */
[----:B------:R-:W-:-:S02]  /*25d90*/  ISETP.LT.AND P0, PT, R9, UR12, !P0 ;  /* 0x0000000c09007c0c */ /* 0x000fc4000c701270 */
[----:B------:R-:W-:Y:S01]  /*25da0*/  ISETP.LT.AND P6, PT, R8, UR14, !P4 ;  /* 0x0000000e08007c0c */ /* 0x000fe2000e7c1270 */
[----:B------:R-:W-:Y:S01]  /*25db0*/  VIADD R0, R7, 0x9a ;  /* 0x0000009a07007836 */ /* 0x000fe20000000000 */
[----:B------:R-:W-:Y:S01]  /*25dc0*/  ISETP.LT.AND P4, PT, R9, UR18, !P4 ;  /* 0x0000001209007c0c */ /* 0x000fe2000e781270 */
[C---:B------:R-:W-:Y:S01]  /*25dd0*/  IMAD.WIDE R10, R13.reuse, 0x4, R2 ;  /* 0x000000040d0a7825 */ /* 0x040fe200078e0202 */
[----:B------:R-:W-:Y:S01]  /*25de0*/  ULDC UR4, c[0x0][0x22c] ;  /* 0x00008b0000047ab9 */ /* 0x000fe20000000800 */
[----:B------:R-:W-:Y:S02]  /*25df0*/  ULDC UR10, c[0x0][0x228] ;  /* 0x00008a00000a7ab9 */ /* 0x000fe40000000800 */
[C---:B---3--:R-:W-:Y:S01]  /*25e00*/  VIADD R25, R13.reuse, UR6 ;  /* 0x000000060d197c36 */ /* 0x048fe20008000000 */
[----:B------:R-:W-:Y:S01]  /*25e10*/  ISETP.GE.AND P2, PT, R0, UR8, PT ;  /* 0x0000000800007c0c */ /* 0x000fe2000bf46270 */
[----:B------:R-:W-:Y:S01]  /*25e20*/  IMAD.WIDE R12, R13, 0x4, R4 ;  /* 0x000000040d0c7825 */ /* 0x000fe200078e0204 */
[----:B------:R-:W-:Y:S01]  /*25e30*/  @P3 STG.E desc[UR16][R10.64], R27 ;  /* 0x0000001b0a003986 */ /* 0x000fe2000c101910 */
[----:B------:R-:W-:Y:S01]  /*25e40*/  ULDC UR12, c[0x0][0x228] ;  /* 0x00008a00000c7ab9 */ /* 0x000fe20000000800 */
[----:B------:R-:W-:Y:S01]  /*25e50*/  ULDC UR14, c[0x0][0x228] ;  /* 0x00008a00000e7ab9 */ /* 0x000fe20000000800 */
[----:B------:R-:W-:Y:S01]  /*25e60*/  IMAD.WIDE R14, R25, 0x4, R2 ;  /* 0x00000004190e7825 */ /* 0x000fe200078e0202 */
[----:B------:R2:W-:Y:S01]  /*25e70*/  @P0 STG.E desc[UR16][R12.64], R23 ;  /* 0x000000170c000986 */ /* 0x0005e2000c101910 */
[----:B------:R-:W-:Y:S01]  /*25e80*/  ULDC UR18, c[0x0][0x228] ;  /* 0x00008a0000127ab9 */ /* 0x000fe20000000800 */
[----:B------:R-:W-:Y:S01]  /*25e90*/  ULDC UR6, c[0x0][0x248] ;  /* 0x0000920000067ab9 */ /* 0x000fe20000000800 */
[----:B------:R-:W-:-:S02]  /*25ea0*/  VIADD R0, R7, 0x9b ;  /* 0x0000009b07007836 */ /* 0x000fc40000000000 */
[C---:B------:R-:W-:Y:S01]  /*25eb0*/  IMAD.WIDE R20, R25.reuse, 0x4, R4 ;  /* 0x0000000419147825 */ /* 0x040fe200078e0204 */
[----:B------:R3:W-:Y:S01]  /*25ec0*/  @P6 STG.E desc[UR16][R14.64], R16 ;  /* 0x000000100e006986 */ /* 0x0007e2000c101910 */
[----:B------:R-:W-:Y:S01]  /*25ed0*/  ULDC UR8, c[0x0][0x22c] ;  /* 0x00008b0000087ab9 */ /* 0x000fe20000000800 */
[----:B------:R-:W-:Y:S01]  /*25ee0*/  ISETP.GE.AND P3, PT, R0, UR4, PT ;  /* 0x0000000400007c0c */ /* 0x000fe2000bf66270 */
[----:B------:R-:W-:Y:S01]  /*25ef0*/  ULDC UR4, c[0x0][0x248] ;  /* 0x0000920000047ab9 */ /* 0x000fe20000000800 */
[----:B------:R4:W-:Y:S01]  /*25f00*/  @P4 STG.E desc[UR16][R20.64], R44 ;  /* 0x0000002c14004986 */ /* 0x0009e2000c101910 */
[C---:B------:R-:W-:Y:S01]  /*25f10*/  ISETP.LT.AND P4, PT, R8.reuse, UR10, !P5 ;  /* 0x0000000a08007c0c */ /* 0x040fe2000ef81270 */
[----:B--2---:R-:W-:Y:S01]  /*25f20*/  VIADD R13, R25, UR4 ;  /* 0x00000004190d7c36 */ /* 0x004fe20008000000 */
[----:B------:R-:W-:Y:S01]  /*25f30*/  ISETP.LT.AND P5, PT, R9, UR12, !P5 ;  /* 0x0000000c09007c0c */ /* 0x000fe2000efa1270 */
[----:B------:R-:W-:Y:S01]  /*25f40*/  ULDC UR10, c[0x0][0x228] ;  /* 0x00008a00000a7ab9 */ /* 0x000fe20000000800 */
[----:B------:R-:W-:Y:S01]  /*25f50*/  ISETP.LT.AND P6, PT, R8, UR14, !P2 ;  /* 0x0000000e08007c0c */ /* 0x000fe2000d7c1270 */
[----:B------:R-:W-:Y:S01]  /*25f60*/  VIADD R23, R13, UR6 ;  /* 0x000000060d177c36 */ /* 0x000fe20008000000 */
[----:B------:R-:W-:Y:S01]  /*25f70*/  ISETP.LT.AND P2, PT, R9, UR18, !P2 ;  /* 0x0000001209007c0c */ /* 0x000fe2000d741270 */
[----:B------:R-:W-:Y:S01]  /*25f80*/  IMAD.WIDE R10, R13, 0x4, R2 ;  /* 0x000000040d0a7825 */ /* 0x000fe200078e0202 */
[----:B------:R-:W-:Y:S01]  /*25f90*/  IADD3 R0, R7, 0x9c, RZ ;  /* 0x0000009c07007810 */ /* 0x000fe20007ffe0ff */
[----:B------:R-:W-:Y:S01]  /*25fa0*/  ULDC UR4, c[0x0][0x22c] ;  /* 0x00008b0000047ab9 */ /* 0x000fe20000000800 */
[----:B------:R-:W-:Y:S01]  /*25fb0*/  ULDC UR12, c[0x0][0x228] ;  /* 0x00008a00000c7ab9 */ /* 0x000fe20000000800 */
[----:B------:R-:W-:Y:S01]  /*25fc0*/  IMAD.WIDE R12, R13, 0x4, R4 ;  /* 0x000000040d0c7825 */ /* 0x000fe200078e0204 */
[----:B------:R-:W-:Y:S01]  /*25fd0*/  ISETP.GE.AND P0, PT, R0, UR8, PT ;  /* 0x0000000800007c0c */ /* 0x000fe2000bf06270 */
[----:B------:R-:W-:Y:S01]  /*25fe0*/  ULDC UR14, c[0x0][0x228] ;  /* 0x00008a00000e7ab9 */ /* 0x000fe20000000800 */
[----:B------:R-:W-:Y:S01]  /*25ff0*/  ULDC UR6, c[0x0][0x248] ;  /* 0x0000920000067ab9 */ /* 0x000fe20000000800 */
[C---:B---3--:R-:W-:Y:S01]  /*26000*/  IMAD.WIDE R14, R23.reuse, 0x4, R2 ;  /* 0x00000004170e7825 */ /* 0x048fe200078e0202 */
[----:B------:R-:W-:Y:S01]  /*26010*/  @P4 STG.E desc[UR16][R10.64], R40 ;  /* 0x000000280a004986 */ /* 0x000fe2000c101910 */
[----:B------:R-:W-:Y:S01]  /*26020*/  ULDC UR18, c[0x0][0x228] ;  /* 0x00008a0000127ab9 */ /* 0x000fe20000000800 */
[----:B------:R-:W-:Y:S01]  /*26030*/  ULDC UR8, c[0x0][0x22c] ;  /* 0x00008b0000087ab9 */ /* 0x000fe20000000800 */
[----:B----4-:R-:W-:Y:S01]  /*26040*/  IMAD.WIDE R20, R23, 0x4, R4 ;  /* 0x0000000417147825 */ /* 0x010fe200078e0204 */
[----:B------:R2:W-:Y:S03]  /*26050*/  @P5 STG.E desc[UR16][R12.64], R36 ;  /* 0x000000240c005986 */ /* 0x0005e6000c101910 */
[----:B------:R-:W-:Y:S01]  /*26060*/  VIADD R0, R7, 0x9d ;  /* 0x0000009d07007836 */ /* 0x000fe20000000000 */
[----:B------:R-:W-:Y:S04]  /*26070*/  @P6 STG.E desc[UR16][R14.64], R17 ;  /* 0x000000110e006986 */ /* 0x000fe8000c101910 */
[----:B------:R3:W-:Y:S01]  /*26080*/  @P2 STG.E desc[UR16][R20.64], R45 ;  /* 0x0000002d14002986 */ /* 0x0007e2000c101910 */
[----:B------:R-:W-:Y:S01]  /*26090*/  ISETP.LT.AND P2, PT, R8, UR10, !P3 ;  /* 0x0000000a08007c0c */ /* 0x000fe2000df41270 */
[----:B------:R-:W-:Y:S01]  /*260a0*/  ULDC UR10, c[0x0][0x228] ;  /* 0x00008a00000a7ab9 */ /* 0x000fe20000000800 */
[----:B------:R-:W-:Y:S01]  /*260b0*/  ISETP.GE.AND P4, PT, R0, UR4, PT ;  /* 0x0000000400007c0c */ /* 0x000fe2000bf86270 */
[----:B------:R-:W-:Y:S01]  /*260c0*/  ULDC UR4, c[0x0][0x248] ;  /* 0x0000920000047ab9 */ /* 0x000fe20000000800 */
[----:B------:R-:W-:Y:S01]  /*260d0*/  ISETP.LT.AND P3, PT, R9, UR12, !P3 ;  /* 0x0000000c09007c0c */ /* 0x000fe2000df61270 */
[----:B--2---:R-:W-:Y:S01]  /*260e0*/  VIADD R13, R23, UR4 ;  /* 0x00000004170d7c36 */ /* 0x004fe20008000000 */
[----:B------:R-:W-:Y:S01]  /*260f0*/  ISETP.LT.AND P5, PT, R8, UR14, !P0 ;  /* 0x0000000e08007c0c */ /* 0x000fe2000c7a1270 */
[----:B------:R-:W-:Y:S01]  /*26100*/  VIADD R0, R7, 0x9e ;  /* 0x0000009e07007836 */ /* 0x000fe20000000000 */
[----:B------:R-:W-:Y:S01]  /*26110*/  ISETP.LT.AND P6, PT, R9, UR18, !P0 ;  /* 0x0000001209007c0c */ /* 0x000fe2000c7c1270 */
[----:B------:R-:W-:Y:S01]  /*26120*/  IMAD.WIDE R10, R13, 0x4, R2 ;  /* 0x000000040d0a7825 */ /* 0x000fe200078e0202 */
[----:B------:R-:W-:Y:S01]  /*26130*/  ULDC UR4, c[0x0][0x22c] ;  /* 0x00008b0000047ab9 */ /* 0x000fe20000000800 */
[----:B------:R-:W-:-:S02]  /*26140*/  ULDC UR12, c[0x0][0x228] ;  /* 0x00008a00000c7ab9 */ /* 0x000fc40000000800 */
[C---:B---3--:R-:W-:Y:S01]  /*26150*/  VIADD R21, R13.reuse, UR6 ;  /* 0x000000060d157c36 */ /* 0x048fe20008000000 */
[----:B------:R-:W-:Y:S01]  /*26160*/  ISETP.GE.AND P0, PT, R0, UR8, PT ;  /* 0x0000000800007c0c */ /* 0x000fe2000bf06270 */
[----:B------:R-:W-:Y:S01]  /*26170*/  IMAD.WIDE R12, R13, 0x4, R4 ;  /* 0x000000040d0c7825 */ /* 0x000fe200078e0204 */
[----:B------:R-:W-:Y:S01]  /*26180*/  IADD3 R0, R7, 0x9f, RZ ;  /* 0x0000009f07007810 */ /* 0x000fe20007ffe0ff */
[----:B------:R-:W-:Y:S01]  /*26190*/  @P2 STG.E desc[UR16][R10.64], R41 ;  /* 0x000000290a002986 */ /* 0x000fe2000c101910 */
[----:B------:R-:W-:Y:S01]  /*261a0*/  ULDC UR14, c[0x0][0x228] ;  /* 0x00008a00000e7ab9 */ /* 0x000fe20000000800 */
[C---:B------:R-:W-:Y:S01]  /*261b0*/  IMAD.WIDE R14, R21.reuse, 0x4, R2 ;  /* 0x00000004150e7825 */ /* 0x040fe200078e0202 */
[----:B------:R-:W-:Y:S01]  /*261c0*/  ULDC UR18, c[0x0][0x228] ;  /* 0x00008a0000127ab9 */ /* 0x000fe20000000800 */
[----:B------:R2:W-:Y:S01]  /*261d0*/  @P3 STG.E desc[UR16][R12.64], R37 ;  /* 0x000000250c003986 */ /* 0x0005e2000c101910 */
[----:B------:R-:W-:Y:S01]  /*261e0*/  ISETP.LT.AND P3, PT, R8, UR10, !P4 ;  /* 0x0000000a08007c0c */ /* 0x000fe2000e761270 */
[----:B------:R-:W-:Y:S01]  /*261f0*/  IMAD.WIDE R16, R21, 0x4, R4 ;  /* 0x0000000415107825 */ /* 0x000fe200078e0204 */
[----:B------:R-:W-:Y:S01]  /*26200*/  ISETP.GE.AND P2, PT, R0, UR4, PT ;  /* 0x0000000400007c0c */ /* 0x000fe2000bf46270 */
[----:B------:R-:W-:Y:S01]  /*26210*/  ULDC UR4, c[0x0][0x248] ;  /* 0x0000920000047ab9 */ /* 0x000fe20000000800 */
[----:B------:R-:W-:Y:S01]  /*26220*/  ISETP.LT.AND P4, PT, R9, UR12, !P4 ;  /* 0x0000000c09007c0c */ /* 0x000fe2000e781270 */
[----:B------:R-:W-:Y:S01]  /*26230*/  VIADD R0, R7, 0xa0 ;  /* 0x000000a007007836 */ /* 0x000fe20000000000 */
[----:B------:R3:W-:Y:S01]  /*26240*/  @P5 STG.E desc[UR16][R14.64], R18 ;  /* 0x000000120e005986 */ /* 0x0007e2000c101910 */
[----:B------:R-:W-:Y:S01]  /*26250*/  ULDC UR6, c[0x0][0x248] ;  /* 0x0000920000067ab9 */ /* 0x000fe20000000800 */
[----:B------:R-:W-:Y:S01]  /*26260*/  ULDC UR8, c[0x0][0x22c] ;  /* 0x00008b0000087ab9 */ /* 0x000fe20000000800 */
[----:B------:R-:W-:Y:S01]  /*26270*/  ULDC UR10, c[0x0][0x228] ;  /* 0x00008a00000a7ab9 */ /* 0x000fe20000000800 */
[----:B--2---:R-:W-:Y:S01]  /*26280*/  VIADD R13, R21, UR4 ;  /* 0x00000004150d7c36 */ /* 0x004fe20008000000 */
[----:B------:R2:W-:Y:S01]  /*26290*/  @P6 STG.E desc[UR16][R16.64], R46 ;  /* 0x0000002e10006986 */ /* 0x0005e2000c101910 */
[----:B------:R-:W-:Y:S01]  /*262a0*/  ISETP.LT.AND P5, PT, R8, UR14, !P0 ;  /* 0x0000000e08007c0c */ /* 0x000fe2000c7a1270 */
[----:B------:R-:W-:Y:S01]  /*262b0*/  ULDC UR4, c[0x0][0x22c] ;  /* 0x00008b0000047ab9 */ /* 0x000fe20000000800 */
[----:B------:R-:W-:Y:S01]  /*262c0*/  ISETP.LT.AND P6, PT, R9, UR18, !P0 ;  /* 0x0000001209007c0c */ /* 0x000fe2000c7c1270 */
[C---:B------:R-:W-:Y:S01]  /*262d0*/  VIADD R21, R13.reuse, UR6 ;  /* 0x000000060d157c36 */ /* 0x040fe20008000000 */
        /* <DEDUP_REMOVED lines=9> */
[----:B------:R-:W-:Y:S01]  /*26370*/  VIADD R0, R7, 0xa1 ;  /* 0x000000a107007836 */ /* 0x000fe20000000000 */
[----:B------:R4:W-:Y:S01]  /*26380*/  @P4 STG.E desc[UR16][R12.64], R38 ;  /* 0x000000260c004986 */ /* 0x0009e2000c101910 */
[----:B------:R-:W-:Y:S01]  /*26390*/  ISETP.LT.AND P4, PT, R8, UR10, !P2 ;  /* 0x0000000a08007c0c */ /* 0x000fe2000d781270 */
[----:B---3--:R-:W-:Y:S01]  /*263a0*/  IMAD.WIDE R14, R21, 0x4, R2 ;  /* 0x00000004150e7825 */ /* 0x008fe200078e0202 */
[----:B------:R-:W-:Y:S01]  /*263b0*/  ISETP.LT.AND P2, PT, R9, UR12, !P2 ;  /* 0x0000000c09007c0c */ /* 0x000fe2000d741270 */
[----:B------:R-:W-:Y:S01]  /*263c0*/  ULDC UR10, c[0x0][0x228] ;  /* 0x00008a00000a7ab9 */ /* 0x000fe20000000800 */
[----:B------:R-:W-:Y:S01]  /*263d0*/  ISETP.GE.AND P3, PT, R0, UR4, PT ;  /* 0x0000000400007c0c */ /* 0x000fe2000bf66270 */
[----:B------:R-:W-:Y:S01]  /*263e0*/  ULDC UR4, c[0x0][0x248] ;  /* 0x0000920000047ab9 */ /* 0x000fe20000000800 */
[----:B--2---:R-:W-:Y:S01]  /*263f0*/  IMAD.WIDE R16, R21, 0x4, R4 ;  /* 0x0000000415107825 */ /* 0x004fe200078e0204 */
[----:B------:R2:W-:Y:S01]  /*26400*/  @P5 STG.E desc[UR16][R14.64], R19 ;  /* 0x000000130e005986 */ /* 0x0005e2000c101910 */
[----:B------:R-:W-:-:S02]  /*26410*/  ULDC UR12, c[0x0][0x228] ;  /* 0x00008a00000c7ab9 */ /* 0x000fc40000000800 */
[----:B----4-:R-:W-:Y:S02]  /*26420*/  VIADD R13, R21, UR4 ;  /* 0x00000004150d7c36 */ /* 0x010fe40008000000 */
[----:B------:R-:W-:Y:S01]  /*26430*/  VIADD R0, R7, 0xa2 ;  /* 0x000000a207007836 */ /* 0x000fe20000000000 */
[----:B------:R3:W-:Y:S01]  /*26440*/  @P6 STG.E desc[UR16][R16.64], R47 ;  /* 0x0000002f10006986 */ /* 0x0007e2000c101910 */
[----:B------:R-:W-:Y:S01]  /*26450*/  ISETP.LT.AND P5, PT, R8, UR14, !P0 ;  /* 0x0000000e08007c0c */ /* 0x000fe2000c7a1270 */
[----:B------:R-:W-:Y:S01]  /*26460*/  IMAD.WIDE R10, R13, 0x4, R2 ;  /* 0x000000040d0a7825 */ /* 0x000fe200078e0202 */
[----:B------:R-:W-:Y:S01]  /*26470*/  ISETP.LT.AND P6, PT, R9, UR18, !P0 ;  /* 0x0000001209007c0c */ /* 0x000fe2000c7c1270 */
[----:B------:R-:W-:Y:S01]  /*26480*/  ULDC UR4, c[0x0][0x22c] ;  /* 0x00008b0000047ab9 */ /* 0x000fe20000000800 */
[C---:B--2---:R-:W-:Y:S01]  /*26490*/  IADD3 R19, R13.reuse, UR6, RZ ;  /* 0x000000060d137c10 */ /* 0x044fe2000fffe0ff */
[----:B------:R-:W-:Y:S01]  /*264a0*/  IMAD.WIDE R12, R13, 0x4, R4 ;  /* 0x000000040d0c7825 */ /* 0x000fe200078e0204 */
[----:B------:R-:W-:Y:S01]  /*264b0*/  ISETP.GE.AND P0, PT, R0, UR8, PT ;  /* 0x0000000800007c0c */ /* 0x000fe2000bf06270 */
[----:B------:R-:W-:Y:S01]  /*264c0*/  @P4 STG.E desc[UR16][R10.64], R43 ;  /* 0x0000002b0a004986 */ /* 0x000fe2000c101910 */
[----:B------:R-:W-:Y:S01]  /*264d0*/  ULDC UR14, c[0x0][0x228] ;  /* 0x00008a00000e7ab9 */ /* 0x000fe20000000800 */
[----:B------:R-:W-:Y:S01]  /*264e0*/  VIADD R0, R7, 0xa3 ;  /* 0x000000a307007836 */ /* 0x000fe20000000000 */
[----:B------:R-:W-:Y:S01]  /*264f0*/  ULDC UR18, c[0x0][0x228] ;  /* 0x00008a0000127ab9 */ /* 0x000fe20000000800 */
[----:B------:R2:W-:Y:S01]  /*26500*/  @P2 STG.E desc[UR16][R12.64], R39 ;  /* 0x000000270c002986 */ /* 0x0005e2000c101910 */
[----:B------:R-:W-:Y:S01]  /*26510*/  ISETP.LT.AND P2, PT, R8, UR10, !P3 ;  /* 0x0000000a08007c0c */ /* 0x000fe2000df41270 */
[----:B------:R-:W-:Y:S01]  /*26520*/  IMAD.WIDE R14, R19, 0x4, R2 ;  /* 0x00000004130e7825 */ /* 0x000fe200078e0202 */
[----:B------:R-:W-:Y:S01]  /*26530*/  ISETP.GE.AND P4, PT, R0, UR4, PT ;  /* 0x0000000400007c0c */ /* 0x000fe2000bf86270 */
[----:B------:R-:W-:Y:S01]  /*26540*/  ULDC UR4, c[0x0][0x248] ;  /* 0x0000920000047ab9 */ /* 0x000fe20000000800 */
[----:B------:R-:W-:Y:S01]  /*26550*/  ISETP.LT.AND P3, PT, R9, UR12, !P3 ;  /* 0x0000000c09007c0c */ /* 0x000fe2000df61270 */
[----:B---3--:R-:W-:Y:S01]  /*26560*/  IMAD.WIDE R16, R19, 0x4, R4 ;  /* 0x0000000413107825 */ /* 0x008fe200078e0204 */
[----:B------:R3:W-:Y:S01]  /*26570*/  @P5 STG.E desc[UR16][R14.64], R32 ;  /* 0x000000200e005986 */ /* 0x0007e2000c101910 */
[----:B------:R-:W-:Y:S01]  /*26580*/  ULDC UR6, c[0x0][0x248] ;  /* 0x0000920000067ab9 */ /* 0x000fe20000000800 */
[----:B------:R-:W-:Y:S01]  /*26590*/  ULDC UR8, c[0x0][0x22c] ;  /* 0x00008b0000087ab9 */ /* 0x000fe20000000800 */
[----:B------:R-:W-:Y:S01]  /*265a0*/  VIADD R0, R7, 0xa4 ;  /* 0x000000a407007836 */ /* 0x000fe20000000000 */
        /* <DEDUP_REMOVED lines=24> */
[C---:B--2---:R-:W-:Y:S01]  /*26730*/  IMAD.WIDE R16, R19.reuse, 0x4, R4 ;  /* 0x0000000413107825 */ /* 0x044fe200078e0204 */
[----:B------:R2:W-:Y:S01]  /*26740*/  @P5 STG.E desc[UR16][R14.64], R33 ;  /* 0x000000210e005986 */ /* 0x0005e2000c101910 */
[----:B------:R-:W-:Y:S01]  /*26750*/  ULDC UR12, c[0x0][0x228] ;  /* 0x00008a00000c7ab9 */ /* 0x000fe20000000800 */
[----:B----4-:R-:W-:Y:S01]  /*26760*/  IADD3 R13, R19, UR4, RZ ;  /* 0x00000004130d7c10 */ /* 0x010fe2000fffe0ff */
[----:B------:R-:W-:Y:S01]  /*26770*/  VIADD R0, R7, 0xa6 ;  /* 0x000000a607007836 */ /* 0x000fe20000000000 */
[----:B------:R3:W-:Y:S01]  /*26780*/  @P6 STG.E desc[UR16][R16.64], R61 ;  /* 0x0000003d10006986 */ /* 0x0007e2000c101910 */
[----:B------:R-:W-:Y:S01]  /*26790*/  ISETP.LT.AND P5, PT, R8, UR14, !P0 ;  /* 0x0000000e08007c0c */ /* 0x000fe2000c7a1270 */
[----:B------:R-:W-:Y:S01]  /*267a0*/  ULDC UR4, c[0x0][0x22c] ;  /* 0x00008b0000047ab9 */ /* 0x000fe20000000800 */
        /* <DEDUP_REMOVED lines=13> */
[----:B--2---:R-:W-:Y:S01]  /*26880*/  IMAD.WIDE R14, R19, 0x4, R2 ;  /* 0x00000004130e7825 */ /* 0x004fe200078e0202 */
[----:B------:R-:W-:Y:S01]  /*26890*/  ISETP.LT.AND P2, PT, R9, UR12, !P2 ;  /* 0x0000000c09007c0c */ /* 0x000fe2000d741270 */
[----:B------:R-:W-:Y:S01]  /*268a0*/  ULDC UR10, c[0x0][0x228] ;  /* 0x00008a00000a7ab9 */ /* 0x000fe20000000800 */
[----:B------:R-:W-:Y:S01]  /*268b0*/  ISETP.GE.AND P3, PT, R0, UR4, PT ;  /* 0x0000000400007c0c */ /* 0x000fe2000bf66270 */
[----:B------:R-:W-:Y:S01]  /*268c0*/  ULDC UR4, c[0x0][0x248] ;  /* 0x0000920000047ab9 */ /* 0x000fe20000000800 */
[----:B---3--:R-:W-:Y:S01]  /*268d0*/  IMAD.WIDE R16, R19, 0x4, R4 ;  /* 0x0000000413107825 */ /* 0x008fe200078e0204 */
[----:B------:R2:W-:Y:S01]  /*268e0*/  @P5 STG.E desc[UR16][R14.64], R34 ;  /* 0x000000220e005986 */ /* 0x0005e2000c101910 */
[----:B------:R-:W-:-:S02]  /*268f0*/  ULDC UR12, c[0x0][0x228] ;  /* 0x00008a00000c7ab9 */ /* 0x000fc40000000800 */
[----:B------:R-:W-:Y:S02]  /*26900*/  VIADD R0, R7, 0xa8 ;  /* 0x000000a807007836 */ /* 0x000fe40000000000 */
[----:B----4-:R-:W-:Y:S01]  /*26910*/  VIADD R13, R19, UR4 ;  /* 0x00000004130d7c36 */ /* 0x010fe20008000000 */
        /* <DEDUP_REMOVED lines=22> */
[----:B------:R-:W-:Y:S01]  /*26a80*/  IADD3 R0, R7, 0xaa, RZ ;  /* 0x000000aa07007810 */ /* 0x000fe20007ffe0ff */
[----:B------:R2:W-:Y:S01]  /*26a90*/  @P5 STG.E desc[UR16][R14.64], R35 ;  /* 0x000000230e005986 */ /* 0x0005e2000c101910 */
[----:B------:R-:W-:Y:S01]  /*26aa0*/  ULDC UR12, c[0x0][0x228] ;  /* 0x00008a00000c7ab9 */ /* 0x000fe20000000800 */
[----:B----4-:R-:W-:-:S02]  /*26ab0*/  VIADD R13, R19, UR4 ;  /* 0x00000004130d7c36 */ /* 0x010fc40008000000 */
        /* <DEDUP_REMOVED lines=24> */
[----:B----4-:R-:W-:Y:S02]  /*26c40*/  VIADD R13, R19, UR4 ;  /* 0x00000004130d7c36 */ /* 0x010fe40008000000 */
[----:B------:R-:W-:Y:S01]  /*26c50*/  VIADD R0, R7, 0xac ;  /* 0x000000ac07007836 */ /* 0x000fe20000000000 */
[----:B------:R3:W-:Y:S01]  /*26c60*/  @P6 STG.E desc[UR16][R16.64], R76 ;  /* 0x0000004c10006986 */ /* 0x0007e2000c101910 */
        /* <DEDUP_REMOVED lines=8> */
[----:B------:R-:W-:Y:S01]  /*26cf0*/  IADD3 R0, R7, 0xad, RZ ;  /* 0x000000ad07007810 */ /* 0x000fe20007ffe0ff */
[----:B------:R-:W-:Y:S01]  /*26d00*/  @P3 STG.E desc[UR16][R10.64], R72 ;  /* 0x000000480a003986 */ /* 0x000fe2000c101910 */
[----:B------:R-:W-:Y:S01]  /*26d10*/  ULDC UR18, c[0x0][0x228] ;  /* 0x00008a0000127ab9 */ /* 0x000fe20000000800 */
[C---:B--2---:R-:W-:Y:S01]  /*26d20*/  IMAD.WIDE R14, R19.reuse, 0x4, R2 ;  /* 0x00000004130e7825 */ /* 0x044fe200078e0202 */
[----:B------:R-:W-:Y:S01]  /*26d30*/  ULDC UR6, c[0x0][0x248] ;  /* 0x0000920000067ab9 */ /* 0x000fe20000000800 */
[----:B------:R2:W-:Y:S01]  /*26d40*/  @P4 STG.E desc[UR16][R12.64], R68 ;  /* 0x000000440c004986 */ /* 0x0005e2000c101910 */
[----:B------:R-:W-:Y:S01]  /*26d50*/  ISETP.LT.AND P4, PT, R8, UR10, !P2 ;  /* 0x0000000a08007c0c */ /* 0x000fe2000d781270 */
[----:B---3--:R-:W-:Y:S01]  /*26d60*/  IMAD.WIDE R16, R19, 0x4, R4 ;  /* 0x0000000413107825 */ /* 0x008fe200078e0204 */
[----:B------:R-:W-:Y:S01]  /*26d70*/  ISETP.GE.AND P3, PT, R0, UR4, PT ;  /* 0x0000000400007c0c */ /* 0x000fe2000bf66270 */
[----:B------:R-:W-:Y:S01]  /*26d80*/  ULDC UR4, c[0x0][0x248] ;  /* 0x0000920000047ab9 */ /* 0x000fe20000000800 */
[----:B------:R-:W-:Y:S01]  /*26d90*/  ISETP.LT.AND P2, PT, R9, UR12, !P2 ;  /* 0x0000000c09007c0c */ /* 0x000fe2000d741270 */
[----:B------:R-:W-:Y:S01]  /*26da0*/  VIADD R0, R7, 0xae ;  /* 0x000000ae07007836 */ /* 0x000fe20000000000 */
[----:B------:R3:W-:Y:S01]  /*26db0*/  @P5 STG.E desc[UR16][R14.64], R49 ;  /* 0x000000310e005986 */ /* 0x0007e2000c101910 */
        /* <DEDUP_REMOVED lines=32> */
[C---:B------:R-:W-:Y:S01]  /*26fc0*/  IMAD.WIDE R10, R13.reuse, 0x4, R2 ;  /* 0x000000040d0a7825 */ /* 0x040fe200078e0202 */
[----:B------:R-:W-:Y:S01]  /*26fd0*/  IADD3 R19, R13, UR6, RZ ;  /* 0x000000060d137c10 */ /* 0x000fe2000fffe0ff */
[----:B------:R-:W-:Y:S01]  /*26fe0*/  ULDC UR4, c[0x0][0x22c] ;  /* 0x00008b0000047ab9 */ /* 0x000fe20000000800 */
[----:B------:R-:W-:Y:S01]  /*26ff0*/  ISETP.LT.AND P6, PT, R9, UR18, !P0 ;  /* 0x0000001209007c0c */ /* 0x000fe2000c7c1270 */
        /* <DEDUP_REMOVED lines=8> */
[----:B--2---:R-:W-:Y:S01]  /*27080*/  IMAD.WIDE R14, R19, 0x4, R2 ;  /* 0x00000004130e7825 */ /* 0x004fe200078e0202 */
        /* <DEDUP_REMOVED lines=9> */
[----:B----4-:R-:W-:Y:S01]  /*27120*/  VIADD R13, R19, UR4 ;  /* 0x00000004130d7c36 */ /* 0x010fe20008000000 */
        /* <DEDUP_REMOVED lines=22> */
[C---:B---3--:R-:W-:Y:S01]  /*27290*/  IMAD.WIDE R16, R19.reuse, 0x4, R4 ;  /* 0x0000000413107825 */ /* 0x048fe200078e0204 */
        /* <DEDUP_REMOVED lines=651> */
[----:B------:R-:W-:Y:S01]  /*29b50*/  ISETP.LT.AND P5, PT, R8, UR14, !P0 ;  /* 0x0000000e08007c0c */ /* 0x000fe2000c7a1270 */
[----:B------:R-:W-:Y:S01]  /*29b60*/  ULDC UR10, c[0x0][0x228] ;  /* 0x00008a00000a7ab9 */ /* 0x000fe20000000800 */
[----:B--2---:R-:W-:Y:S01]  /*29b70*/  VIADD R13, R19, UR4 ;  /* 0x00000004130d7c36 */ /* 0x004fe20008000000 */
[----:B------:R2:W-:Y:S01]  /*29b80*/  @P6 STG.E desc[UR16][R16.64], R201 ;  /* 0x000000c910006986 */ /* 0x0005e2000c101910 */
[----:B------:R-:W-:Y:S01]  /*29b90*/  ISETP.LT.AND P6, PT, R9, UR18, !P0 ;  /* 0x0000001209007c0c */ /* 0x000fe2000c7c1270 */
[----:B------:R-:W-:Y:S01]  /*29ba0*/  ULDC UR4, c[0x0][0x22c] ;  /* 0x00008b0000047ab9 */ /* 0x000fe20000000800 */
        /* <DEDUP_REMOVED lines=12> */
[----:B---3--:R-:W-:Y:S01]  /*29c70*/  IMAD.WIDE R14, R19, 0x4, R2 ;  /* 0x00000004130e7825 */ /* 0x008fe200078e0202 */
[----:B------:R-:W-:Y:S01]  /*29c80*/  ISETP.LT.AND P3, PT, R8, UR10, !P4 ;  /* 0x0000000a08007c0c */ /* 0x000fe2000e761270 */
[----:B------:R-:W-:Y:S01]  /*29c90*/  ULDC UR10, c[0x0][0x228] ;  /* 0x00008a00000a7ab9 */ /* 0x000fe20000000800 */
[----:B------:R-:W-:Y:S01]  /*29ca0*/  ISETP.GE.AND P2, PT, R0, UR4, PT ;  /* 0x0000000400007c0c */ /* 0x000fe2000bf46270 */
[----:B------:R-:W-:Y:S01]  /*29cb0*/  ULDC UR4, c[0x0][0x248] ;  /* 0x0000920000047ab9 */ /* 0x000fe20000000800 */
[----:B------:R-:W-:Y:S01]  /*29cc0*/  ISETP.LT.AND P4, PT, R9, UR12, !P4 ;  /* 0x0000000c09007c0c */ /* 0x000fe2000e781270 */
[----:B--2---:R-:W-:Y:S01]  /*29cd0*/  IMAD.WIDE R16, R19, 0x4, R4 ;  /* 0x0000000413107825 */ /* 0x004fe200078e0204 */
[----:B------:R2:W-:Y:S01]  /*29ce0*/  @P5 STG.E desc[UR16][R14.64], R134 ;  /* 0x000000860e005986 */ /* 0x0005e2000c101910 */
[----:B------:R-:W-:Y:S01]  /*29cf0*/  ISETP.LT.AND P5, PT, R8, UR14, !P0 ;  /* 0x0000000e08007c0c */ /* 0x000fe2000c7a1270 */
[----:B------:R-:W-:Y:S01]  /*29d00*/  ULDC UR12, c[0x0][0x228] ;  /* 0x00008a00000c7ab9 */ /* 0x000fe20000000800 */
[----:B------:R-:W-:-:S02]  /*29d10*/  VIADD R0, R7, 0xe8 ;  /* 0x000000e807007836 */ /* 0x000fc40000000000 */
[----:B----4-:R-:W-:Y:S01]  /*29d20*/  VIADD R13, R19, UR4 ;  /* 0x00000004130d7c36 */ /* 0x010fe20008000000 */
[----:B------:R3:W-:Y:S01]  /*29d30*/  @P6 STG.E desc[UR16][R16.64], R202 ;  /* 0x000000ca10006986 */ /* 0x0007e2000c101910 */
[----:B------:R-:W-:Y:S01]  /*29d40*/  ISETP.LT.AND P6, PT, R9, UR18, !P0 ;  /* 0x0000001209007c0c */ /* 0x000fe2000c7c1270 */
[----:B------:R-:W-:Y:S01]  /*29d50*/  ULDC UR4, c[0x0][0x22c] ;  /* 0x00008b0000047ab9 */ /* 0x000fe20000000800 */
[C---:B------:R-:W-:Y:S01]  /*29d60*/  IMAD.WIDE R10, R13.reuse, 0x4, R2 ;  /* 0x000000040d0a7825 */ /* 0x040fe200078e0202 */
[C---:B------:R-:W-:Y:S01]  /*29d70*/  IADD3 R19, R13.reuse, UR6, RZ ;  /* 0x000000060d137c10 */ /* 0x040fe2000fffe0ff */
[----:B------:R-:W-:Y:S01]  /*29d80*/  ULDC UR14, c[0x0][0x228] ;  /* 0x00008a00000e7ab9 */ /* 0x000fe20000000800 */
[----:B------:R-:W-:Y:S01]  /*29d90*/  ISETP.GE.AND P0, PT, R0, UR8, PT ;  /* 0x0000000800007c0c */ /* 0x000fe2000bf06270 */
[----:B------:R-:W-:Y:S01]  /*29da0*/  IMAD.WIDE R12, R13, 0x4, R4 ;  /* 0x000000040d0c7825 */ /* 0x000fe200078e0204 */
[----:B------:R-:W-:Y:S01]  /*29db0*/  @P3 STG.E desc[UR16][R10.64], R198 ;  /* 0x000000c60a003986 */ /* 0x000fe2000c101910 */
[----:B------:R-:W-:Y:S01]  /*29dc0*/  ULDC UR18, c[0x0][0x228] ;  /* 0x00008a0000127ab9 */ /* 0x000fe20000000800 */
[----:B------:R-:W-:Y:S01]  /*29dd0*/  ULDC UR6, c[0x0][0x248] ;  /* 0x0000920000067ab9 */ /* 0x000fe20000000800 */
[----:B------:R-:W-:Y:S01]  /*29de0*/  VIADD R0, R7, 0xe9 ;  /* 0x000000e907007836 */ /* 0x000fe20000000000 */
[----:B------:R4:W-:Y:S01]  /*29df0*/  @P4 STG.E desc[UR16][R12.64], R194 ;  /* 0x000000c20c004986 */ /* 0x0009e2000c101910 */
[C---:B--2---:R-:W-:Y:S01]  /*29e00*/  IMAD.WIDE R14, R19.reuse, 0x4, R2 ;  /* 0x00000004130e7825 */ /* 0x044fe200078e0202 */
[----:B------:R-:W-:Y:S01]  /*29e10*/  ISETP.LT.AND P4, PT, R8, UR10, !P2 ;  /* 0x0000000a08007c0c */ /* 0x000fe2000d781270 */
[----:B------:R-:W-:Y:S01]  /*29e20*/  ULDC UR8, c[0x0][0x22c] ;  /* 0x00008b0000087ab9 */ /* 0x000fe20000000800 */
[----:B------:R-:W-:Y:S01]  /*29e30*/  ISETP.GE.AND P3, PT, R0, UR4, PT ;  /* 0x0000000400007c0c */ /* 0x000fe2000bf66270 */
[----:B---3--:R-:W-:Y:S01]  /*29e40*/  IMAD.WIDE R16, R19, 0x4, R4 ;  /* 0x0000000413107825 */ /* 0x008fe200078e0204 */
[----:B------:R-:W-:Y:S01]  /*29e50*/  ISETP.LT.AND P2, PT, R9, UR12, !P2 ;  /* 0x0000000c09007c0c */ /* 0x000fe2000d741270 */
[----:B------:R-:W-:Y:S01]  /*29e60*/  ULDC UR4, c[0x0][0x248] ;  /* 0x0000920000047ab9 */ /* 0x000fe20000000800 */
[----:B------:R2:W-:Y:S01]  /*29e70*/  @P5 STG.E desc[UR16][R14.64], R135 ;  /* 0x000000870e005986 */ /* 0x0005e2000c101910 */
[----:B------:R-:W-:Y:S01]  /*29e80*/  VIADD R0, R7, 0xea ;  /* 0x000000ea07007836 */ /* 0x000fe20000000000 */
[----:B------:R-:W-:Y:S01]  /*29e90*/  ISETP.LT.AND P5, PT, R8, UR14, !P0 ;  /* 0x0000000e08007c0c */ /* 0x000fe2000c7a1270 */
[----:B------:R-:W-:Y:S01]  /*29ea0*/  ULDC UR10, c[0x0][0x228] ;  /* 0x00008a00000a7ab9 */ /* 0x000fe20000000800 */
[----:B----4-:R-:W-:Y:S01]  /*29eb0*/  VIADD R13, R19, UR4 ;  /* 0x00000004130d7c36 */ /* 0x010fe20008000000 */
        /* <DEDUP_REMOVED lines=15> */
[----:B--2---:R-:W-:Y:S01]  /*29fb0*/  IMAD.WIDE R14, R19, 0x4, R2 ;  /* 0x00000004130e7825 */ /* 0x004fe200078e0202 */
[----:B------:R-:W-:Y:S01]  /*29fc0*/  ISETP.LT.AND P2, PT, R8, UR10, !P3 ;  /* 0x0000000a08007c0c */ /* 0x000fe2000df41270 */
[----:B------:R-:W-:Y:S01]  /*29fd0*/  ULDC UR10, c[0x0][0x228] ;  /* 0x00008a00000a7ab9 */ /* 0x000fe20000000800 */
[----:B------:R-:W-:Y:S01]  /*29fe0*/  ISETP.GE.AND P4, PT, R0, UR4, PT ;  /* 0x0000000400007c0c */ /* 0x000fe2000bf86270 */
[----:B------:R-:W-:Y:S01]  /*29ff0*/  ULDC UR4, c[0x0][0x248] ;  /* 0x0000920000047ab9 */ /* 0x000fe20000000800 */
[----:B------:R-:W-:Y:S01]  /*2a000*/  ISETP.LT.AND P3, PT, R9, UR12, !P3 ;  /* 0x0000000c09007c0c */ /* 0x000fe2000df61270 */
[----:B---3--:R-:W-:Y:S01]  /*2a010*/  IMAD.WIDE R16, R19, 0x4, R4 ;  /* 0x0000000413107825 */ /* 0x008fe200078e0204 */
[----:B------:R2:W-:Y:S01]  /*2a020*/  @P5 STG.E desc[UR16][R14.64], R136 ;  /* 0x000000880e005986 */ /* 0x0005e2000c101910 */
[----:B------:R-:W-:Y:S01]  /*2a030*/  ISETP.LT.AND P5, PT, R8, UR14, !P0 ;  /* 0x0000000e08007c0c */ /* 0x000fe2000c7a1270 */
[----:B------:R-:W-:Y:S01]  /*2a040*/  ULDC UR12, c[0x0][0x228] ;  /* 0x00008a00000c7ab9 */ /* 0x000fe20000000800 */
[----:B------:R-:W-:Y:S01]  /*2a050*/  VIADD R0, R7, 0xec ;  /* 0x000000ec07007836 */ /* 0x000fe20000000000 */
[----:B----4-:R-:W-:Y:S01]  /*2a060*/  IADD3 R13, R19, UR4, RZ ;  /* 0x00000004130d7c10 */ /* 0x010fe2000fffe0ff */
[----:B------:R3:W-:Y:S01]  /*2a070*/  @P6 STG.E desc[UR16][R16.64], R212 ;  /* 0x000000d410006986 */ /* 0x0007e2000c101910 */
        /* <DEDUP_REMOVED lines=12> */
[C---:B--2---:R-:W-:Y:S01]  /*2a140*/  IMAD.WIDE R14, R19.reuse, 0x4, R2 ;  /* 0x00000004130e7825 */ /* 0x044fe200078e0202 */
[----:B------:R2:W-:Y:S01]  /*2a150*/  @P3 STG.E desc[UR16][R12.64], R204 ;  /* 0x000000cc0c003986 */ /* 0x0005e2000c101910 */
[----:B------:R-:W-:Y:S01]  /*2a160*/  ISETP.LT.AND P3, PT, R8, UR10, !P4 ;  /* 0x0000000a08007c0c */ /* 0x000fe2000e761270 */
[----:B------:R-:W-:Y:S01]  /*2a170*/  ULDC UR10, c[0x0][0x228] ;  /* 0x00008a00000a7ab9 */ /* 0x000fe20000000800 */
[----:B------:R-:W-:Y:S01]  /*2a180*/  ISETP.GE.AND P2, PT, R0, UR4, PT ;  /* 0x0000000400007c0c */ /* 0x000fe2000bf46270 */
[----:B---3--:R-:W-:Y:S01]  /*2a190*/  IMAD.WIDE R16, R19, 0x4, R4 ;  /* 0x0000000413107825 */ /* 0x008fe200078e0204 */
[----:B------:R-:W-:Y:S01]  /*2a1a0*/  ULDC UR4, c[0x0][0x248] ;  /* 0x0000920000047ab9 */ /* 0x000fe20000000800 */
[----:B------:R-:W-:Y:S01]  /*2a1b0*/  ISETP.LT.AND P4, PT, R9, UR12, !P4 ;  /* 0x0000000c09007c0c */ /* 0x000fe2000e781270 */
[----:B------:R3:W-:Y:S01]  /*2a1c0*/  @P5 STG.E desc[UR16][R14.64], R137 ;  /* 0x000000890e005986 */ /* 0x0007e2000c101910 */
[----:B------:R-:W-:Y:S01]  /*2a1d0*/  VIADD R0, R7, 0xee ;  /* 0x000000ee07007836 */ /* 0x000fe20000000000 */
        /* <DEDUP_REMOVED lines=8> */
[----:B------:R-:W-:Y:S01]  /*2a260*/  IMAD.WIDE R10, R13, 0x4, R2 ;  /* 0x000000040d0a7825 */ /* 0x000fe200078e0202 */
[----:B------:R-:W-:Y:S01]  /*2a270*/  ULDC UR14, c[0x0][0x228] ;  /* 0x00008a00000e7ab9 */ /* 0x000fe20000000800 */
[----:B------:R-:W-:Y:S01]  /*2a280*/  ULDC UR6, c[0x0][0x248] ;  /* 0x0000920000067ab9 */ /* 0x000fe20000000800 */
[----:B------:R-:W-:Y:S01]  /*2a290*/  ULDC UR18, c[0x0][0x228] ;  /* 0x00008a0000127ab9 */ /* 0x000fe20000000800 */
[----:B------:R-:W-:Y:S01]  /*2a2a0*/  VIADD R0, R7, 0xef ;  /* 0x000000ef07007836 */ /* 0x000fe20000000000 */
[----:B------:R-:W-:Y:S01]  /*2a2b0*/  ULDC UR8, c[0x0][0x22c] ;  /* 0x00008b0000087ab9 */ /* 0x000fe20000000800 */
[----:B------:R-:W-:Y:S01]  /*2a2c0*/  IMAD.WIDE R12, R13, 0x4, R4 ;  /* 0x000000040d0c7825 */ /* 0x000fe200078e0204 */
[----:B------:R-:W-:Y:S03]  /*2a2d0*/  @P3 STG.E desc[UR16][R10.64], R209 ;  /* 0x000000d10a003986 */ /* 0x000fe6000c101910 */
[C---:B---3--:R-:W-:Y:S01]  /*2a2e0*/  IMAD.WIDE R14, R19.reuse, 0x4, R2 ;  /* 0x00000004130e7825 */ /* 0x048fe200078e0202 */
[----:B------:R-:W-:Y:S01]  /*2a2f0*/  ISETP.GE.AND P3, PT, R0, UR4, PT ;  /* 0x0000000400007c0c */ /* 0x000fe2000bf66270 */
[----:B------:R3:W-:Y:S01]  /*2a300*/  @P4 STG.E desc[UR16][R12.64], R205 ;  /* 0x000000cd0c004986 */ /* 0x0007e2000c101910 */
[----:B------:R-:W-:Y:S01]  /*2a310*/  ULDC UR4, c[0x0][0x248] ;  /* 0x0000920000047ab9 */ /* 0x000fe20000000800 */
[C---:B------:R-:W-:Y:S01]  /*2a320*/  ISETP.LT.AND P4, PT, R8.reuse, UR10, !P2 ;  /* 0x0000000a08007c0c */ /* 0x040fe2000d781270 */
[----:B--2---:R-:W-:Y:S01]  /*2a330*/  IMAD.WIDE R16, R19, 0x4, R4 ;  /* 0x0000000413107825 */ /* 0x004fe200078e0204 */
[----:B------:R2:W-:Y:S01]  /*2a340*/  @P5 STG.E desc[UR16][R14.64], R138 ;  /* 0x0000008a0e005986 */ /* 0x0005e2000c101910 */
[----:B------:R-:W-:Y:S01]  /*2a350*/  ISETP.LT.AND P2, PT, R9, UR12, !P2 ;  /* 0x0000000c09007c0c */ /* 0x000fe2000d741270 */
[----:B------:R-:W-:Y:S01]  /*2a360*/  ULDC UR10, c[0x0][0x228] ;  /* 0x00008a00000a7ab9 */ /* 0x000fe20000000800 */
[----:B------:R-:W-:Y:S01]  /*2a370*/  ISETP.LT.AND P5, PT, R8, UR14, !P0 ;  /* 0x0000000e08007c0c */ /* 0x000fe2000c7a1270 */
[----:B---3--:R-:W-:Y:S01]  /*2a380*/  VIADD R13, R19, UR4 ;  /* 0x00000004130d7c36 */ /* 0x008fe20008000000 */
[----:B------:R3:W-:Y:S01]  /*2a390*/  @P6 STG.E desc[UR16][R16.64], R214 ;  /* 0x000000d610006986 */ /* 0x0007e2000c101910 */
[----:B------:R-:W-:Y:S01]  /*2a3a0*/  IADD3 R0, R7, 0xf0, RZ ;  /* 0x000000f007007810 */ /* 0x000fe20007ffe0ff */
        /* <DEDUP_REMOVED lines=8> */
[----:B------:R4:W-:Y:S01]  /*2a430*/  @P4 STG.E desc[UR16][R10.64], R210 ;  /* 0x000000d20a004986 */ /* 0x0009e2000c101910 */
[----:B------:R-:W-:-:S02]  /*2a440*/  ULDC UR12, c[0x0][0x228] ;  /* 0x00008a00000c7ab9 */ /* 0x000fc40000000800 */
[----:B--2---:R-:W-:Y:S01]  /*2a450*/  IMAD.WIDE R14, R19, 0x4, R2 ;  /* 0x00000004130e7825 */ /* 0x004fe200078e0202 */
[----:B------:R2:W-:Y:S03]  /*2a460*/  @P2 STG.E desc[UR16][R12.64], R206 ;  /* 0x000000ce0c002986 */ /* 0x0005e6000c101910 */
[----:B------:R-:W-:Y:S01]  /*2a470*/  VIADD R0, R7, 0xf1 ;  /* 0x000000f107007836 */ /* 0x000fe20000000000 */
[----:B------:R-:W-:Y:S01]  /*2a480*/  @P5 STG.E desc[UR16][R14.64], R139 ;  /* 0x0000008b0e005986 */ /* 0x000fe2000c101910 */
[----:B---3--:R-:W-:Y:S01]  /*2a490*/  IMAD.WIDE R16, R19, 0x4, R4 ;  /* 0x0000000413107825 */ /* 0x008fe200078e0204 */
[----:B------:R-:W-:Y:S01]  /*2a4a0*/  ISETP.LT.AND P5, PT, R8, UR6, !P3 ;  /* 0x0000000608007c0c */ /* 0x000fe2000dfa1270 */
[----:B------:R-:W-:Y:S01]  /*2a4b0*/  ULDC UR6, c[0x0][0x22c] ;  /* 0x00008b0000067ab9 */ /* 0x000fe20000000800 */
[----:B------:R-:W-:Y:S01]  /*2a4c0*/  ISETP.GE.AND P4, PT, R0, UR4, PT ;  /* 0x0000000400007c0c */ /* 0x000fe2000bf86270 */
[----:B------:R-:W-:Y:S01]  /*2a4d0*/  ULDC UR4, c[0x0][0x248] ;  /* 0x0000920000047ab9 */ /* 0x000fe20000000800 */
[----:B------:R-:W-:Y:S01]  /*2a4e0*/  ISETP.LT.AND P3, PT, R9, UR8, !P3 ;  /* 0x0000000809007c0c */ /* 0x000fe2000df61270 */
[----:B------:R-:W-:Y:S01]  /*2a4f0*/  VIADD R19, R19, UR4 ;  /* 0x0000000413137c36 */ /* 0x000fe20008000000 */
[----:B------:R3:W-:Y:S01]  /*2a500*/  @P6 STG.E desc[UR16][R16.64], R215 ;  /* 0x000000d710006986 */ /* 0x0007e2000c101910 */
[----:B------:R-:W-:Y:S01]  /*2a510*/  VIADD R0, R7, 0xf2 ;  /* 0x000000f207007836 */ /* 0x000fe20000000000 */
[----:B------:R-:W-:Y:S01]  /*2a520*/  ISETP.LT.AND P6, PT, R8, UR10, !P0 ;  /* 0x0000000a08007c0c */ /* 0x000fe2000c7c1270 */
[----:B------:R-:W-:Y:S01]  /*2a530*/  ULDC UR4, c[0x0][0x248] ;  /* 0x0000920000047ab9 */ /* 0x000fe20000000800 */
[C---:B----4-:R-:W-:Y:S01]  /*2a540*/  IMAD.WIDE R10, R19.reuse, 0x4, R2 ;  /* 0x00000004130a7825 */ /* 0x050fe200078e0202 */
[----:B------:R-:W-:Y:S01]  /*2a550*/  ULDC UR8, c[0x0][0x228] ;  /* 0x00008a0000087ab9 */ /* 0x000fe20000000800 */
[----:B------:R-:W-:Y:S01]  /*2a560*/  ISETP.GE.AND P2, PT, R0, UR6, PT ;  /* 0x0000000600007c0c */ /* 0x000fe2000bf46270 */
[----:B------:R-:W-:Y:S01]  /*2a570*/  ULDC UR6, c[0x0][0x228] ;  /* 0x00008a0000067ab9 */ /* 0x000fe20000000800 */
[----:B--2---:R-:W-:Y:S01]  /*2a580*/  IMAD.WIDE R12, R19, 0x4, R4 ;  /* 0x00000004130c7825 */ /* 0x004fe200078e0204 */
[----:B------:R-:W-:Y:S01]  /*2a590*/  IADD3 R0, R7, 0xf3, RZ ;  /* 0x000000f307007810 */ /* 0x000fe20007ffe0ff */
[----:B------:R-:W-:-:S02]  /*2a5a0*/  ULDC UR10, c[0x0][0x228] ;  /* 0x00008a00000a7ab9 */ /* 0x000fc40000000800 */
[----:B---3--:R-:W-:Y:S01]  /*2a5b0*/  VIADD R17, R19, UR4 ;  /* 0x0000000413117c36 */ /* 0x008fe20008000000 */
[----:B------:R2:W-:Y:S01]  /*2a5c0*/  @P5 STG.E desc[UR16][R10.64], R211 ;  /* 0x000000d30a005986 */ /* 0x0005e2000c101910 */
[----:B------:R-:W-:Y:S01]  /*2a5d0*/  ULDC UR4, c[0x0][0x22c] ;  /* 0x00008b0000047ab9 */ /* 0x000fe20000000800 */
[----:B------:R-:W-:Y:S01]  /*2a5e0*/  ISETP.LT.AND P0, PT, R9, UR6, !P0 ;  /* 0x0000000609007c0c */ /* 0x000fe2000c701270 */
[----:B------:R-:W-:Y:S01]  /*2a5f0*/  IMAD.WIDE R14, R17, 0x4, R2 ;  /* 0x00000004110e7825 */ /* 0x000fe200078e0202 */
[----:B------:R3:W-:Y:S01]  /*2a600*/  @P3 STG.E desc[UR16][R12.64], R207 ;  /* 0x000000cf0c003986 */ /* 0x0007e2000c101910 */
[----:B------:R-:W-:Y:S01]  /*2a610*/  ISETP.LT.AND P3, PT, R8, UR8, !P4 ;  /* 0x0000000808007c0c */ /* 0x000fe2000e761270 */
[----:B------:R-:W-:Y:S01]  /*2a620*/  ULDC UR6, c[0x0][0x228] ;  /* 0x00008a0000067ab9 */ /* 0x000fe20000000800 */
[----:B------:R-:W-:Y:S01]  /*2a630*/  ISETP.GE.AND P5, PT, R0, UR4, PT ;  /* 0x0000000400007c0c */ /* 0x000fe2000bfa6270 */
[----:B------:R-:W-:Y:S01]  /*2a640*/  ULDC UR4, c[0x0][0x248] ;  /* 0x0000920000047ab9 */ /* 0x000fe20000000800 */
[----:B------:R-:W-:Y:S01]  /*2a650*/  ISETP.LT.AND P4, PT, R9, UR10, !P4 ;  /* 0x0000000a09007c0c */ /* 0x000fe2000e781270 */
[----:B------:R4:W-:Y:S01]  /*2a660*/  @P6 STG.E desc[UR16][R14.64], R140 ;  /* 0x0000008c0e006986 */ /* 0x0009e2000c101910 */
[C---:B------:R-:W-:Y:S01]  /*2a670*/  VIADD R19, R17.reuse, UR4 ;  /* 0x0000000411137c36 */ /* 0x040fe20008000000 */
[----:B------:R-:W-:Y:S01]  /*2a680*/  ISETP.LT.AND P6, PT, R8, UR12, !P2 ;  /* 0x0000000c08007c0c */ /* 0x000fe2000d7c1270 */
[----:B------:R-:W-:Y:S01]  /*2a690*/  ULDC UR4, c[0x0][0x248] ;  /* 0x0000920000047ab9 */ /* 0x000fe20000000800 */
[----:B--2---:R-:W-:Y:S01]  /*2a6a0*/  IMAD.WIDE R10, R17, 0x4, R4 ;  /* 0x00000004110a7825 */ /* 0x004fe200078e0204 */
[----:B------:R-:W-:Y:S01]  /*2a6b0*/  ULDC UR8, c[0x0][0x228] ;  /* 0x00008a0000087ab9 */ /* 0x000fe20000000800 */
[----:B------:R-:W-:Y:S01]  /*2a6c0*/  ULDC UR10, c[0x0][0x228] ;  /* 0x00008a00000a7ab9 */ /* 0x000fe20000000800 */
[----:B------:R-:W-:Y:S01]  /*2a6d0*/  ULDC UR12, c[0x0][0x228] ;  /* 0x00008a00000c7ab9 */ /* 0x000fe20000000800 */
[C---:B---3--:R-:W-:Y:S01]  /*2a6e0*/  IMAD.WIDE R12, R19.reuse, 0x4, R2 ;  /* 0x00000004130c7825 */ /* 0x048fe200078e0202 */
[----:B------:R2:W-:Y:S03]  /*2a6f0*/  @P0 STG.E desc[UR16][R10.64], R216 ;  /* 0x000000d80a000986 */ /* 0x0005e6000c101910 */
[----:B------:R-:W-:-:S02]  /*2a700*/  VIADD R21, R19, UR4 ;  /* 0x0000000413157c36 */ /* 0x000fc40008000000 */
[----:B----4-:R-:W-:Y:S01]  /*2a710*/  IMAD.WIDE R14, R19, 0x4, R4 ;  /* 0x00000004130e7825 */ /* 0x010fe200078e0204 */
[----:B------:R-:W-:Y:S01]  /*2a720*/  ISETP.LT.AND P2, PT, R9, UR6, !P2 ;  /* 0x0000000609007c0c */ /* 0x000fe2000d741270 */
[----:B------:R-:W-:Y:S02]  /*2a730*/  ULDC UR4, c[0x0][0x22c] ;  /* 0x00008b0000047ab9 */ /* 0x000fe40000000800 */
[----:B------:R-:W-:Y:S01]  /*2a740*/  VIADD R0, R7, 0xf4 ;  /* 0x000000f407007836 */ /* 0x000fe20000000000 */
[----:B------:R-:W-:Y:S01]  /*2a750*/  @P3 STG.E desc[UR16][R12.64], R220 ;  /* 0x000000dc0c003986 */ /* 0x000fe2000c101910 */
[----:B------:R-:W-:Y:S01]  /*2a760*/  IMAD.WIDE R16, R21, 0x4, R2 ;  /* 0x0000000415107825 */ /* 0x000fe200078e0202 */
[----:B------:R-:W-:Y:S02]  /*2a770*/  ULDC UR6, c[0x0][0x228] ;  /* 0x00008a0000067ab9 */ /* 0x000fe40000000800 */
[----:B------:R3:W-:Y:S01]  /*2a780*/  @P4 STG.E desc[UR16][R14.64], R224 ;  /* 0x000000e00e004986 */ /* 0x0007e2000c101910 */
[----:B------:R-:W-:Y:S01]  /*2a790*/  ISETP.GE.AND P0, PT, R0, UR4, PT ;  /* 0x0000000400007c0c */ /* 0x000fe2000bf06270 */
[----:B------:R-:W-:Y:S01]  /*2a7a0*/  VIADD R0, R7, 0xf6 ;  /* 0x000000f607007836 */ /* 0x000fe20000000000 */
[C---:B------:R-:W-:Y:S01]  /*2a7b0*/  ISETP.LT.AND P4, PT, R8.reuse, UR8, !P5 ;  /* 0x0000000808007c0c */ /* 0x040fe2000ef81270 */
[----:B------:R-:W-:Y:S01]  /*2a7c0*/  ULDC UR4, c[0x0][0x248] ;  /* 0x0000920000047ab9 */ /* 0x000fe20000000800 */
[----:B------:R-:W-:Y:S01]  /*2a7d0*/  ISETP.LT.AND P5, PT, R9, UR10, !P5 ;  /* 0x0000000a09007c0c */ /* 0x000fe2000efa1270 */
[----:B------:R4:W-:Y:S01]  /*2a7e0*/  @P6 STG.E desc[UR16][R16.64], R141 ;  /* 0x0000008d10006986 */ /* 0x0009e2000c101910 */
[----:B------:R-:W-:Y:S01]  /*2a7f0*/  ISETP.LT.AND P6, PT, R8, UR12, !P0 ;  /* 0x0000000c08007c0c */ /* 0x000fe2000c7c1270 */
[----:B--2---:R-:W-:Y:S01]  /*2a800*/  IMAD.WIDE R10, R21, 0x4, R4 ;  /* 0x00000004150a7825 */ /* 0x004fe200078e0204 */
[----:B------:R-:W-:Y:S01]  /*2a810*/  ISETP.GE.AND P3, PT, R0, UR25, PT ;  /* 0x0000001900007c0c */ /* 0x000fe2000bf66270 */
[----:B------:R-:W-:-:S02]  /*2a820*/  ULDC UR8, c[0x0][0x228] ;  /* 0x00008a0000087ab9 */ /* 0x000fc40000000800 */
[----:B---3--:R-:W-:Y:S01]  /*2a830*/  VIADD R15, R21, UR4 ;  /* 0x00000004150f7c36 */ /* 0x008fe20008000000 */
[----:B------:R-:W-:Y:S01]  /*2a840*/  ULDC UR4, c[0x0][0x248] ;  /* 0x0000920000047ab9 */ /* 0x000fe20000000800 */
[----:B------:R-:W-:Y:S01]  /*2a850*/  IADD3 R0, R7, 0xf5, RZ ;  /* 0x000000f507007810 */ /* 0x000fe20007ffe0ff */
[----:B------:R-:W-:Y:S01]  /*2a860*/  ULDC UR10, c[0x0][0x228] ;  /* 0x00008a00000a7ab9 */ /* 0x000fe20000000800 */
[C---:B------:R-:W-:Y:S01]  /*2a870*/  VIADD R19, R15.reuse, UR4 ;  /* 0x000000040f137c36 */ /* 0x040fe20008000000 */
[----:B------:R2:W-:Y:S01]  /*2a880*/  @P2 STG.E desc[UR16][R10.64], R217 ;  /* 0x000000d90a002986 */ /* 0x0005e2000c101910 */
[----:B------:R-:W-:Y:S01]  /*2a890*/  IMAD.WIDE R12, R15, 0x4, R2 ;  /* 0x000000040f0c7825 */ /* 0x000fe200078e0202 */
[----:B------:R-:W-:Y:S01]  /*2a8a0*/  ISETP.GE.AND P2, PT, R0, UR23, PT ;  /* 0x0000001700007c0c */ /* 0x000fe2000bf46270 */
[----:B------:R-:W-:Y:S01]  /*2a8b0*/  ULDC UR12, c[0x0][0x228] ;  /* 0x00008a00000c7ab9 */ /* 0x000fe20000000800 */
[----:B------:R-:W-:Y:S01]  /*2a8c0*/  ISETP.LT.AND P0, PT, R9, UR6, !P0 ;  /* 0x0000000609007c0c */ /* 0x000fe2000c701270 */
[----:B------:R-:W-:Y:S01]  /*2a8d0*/  IMAD.WIDE R14, R15, 0x4, R4 ;  /* 0x000000040f0e7825 */ /* 0x000fe200078e0204 */
[----:B------:R-:W-:Y:S01]  /*2a8e0*/  @P4 STG.E desc[UR16][R12.64], R221 ;  /* 0x000000dd0c004986 */ /* 0x000fe2000c101910 */
[----:B------:R-:W-:-:S02]  /*2a8f0*/  ULDC UR4, c[0x0][0x248] ;  /* 0x0000920000047ab9 */ /* 0x000fc40000000800 */
[----:B----4-:R-:W-:Y:S01]  /*2a900*/  IMAD.WIDE R16, R19, 0x4, R2 ;  /* 0x0000000413107825 */ /* 0x010fe200078e0202 */
[----:B------:R3:W-:Y:S01]  /*2a910*/  @P5 STG.E desc[UR16][R14.64], R225 ;  /* 0x000000e10e005986 */ /* 0x0007e2000c101910 */
[C---:B------:R-:W-:Y:S01]  /*2a920*/  ISETP.LT.AND P5, PT, R8.reuse, UR8, !P2 ;  /* 0x0000000808007c0c */ /* 0x040fe2000d7a1270 */
[----:B------:R-:W-:Y:S01]  /*2a930*/  ULDC UR6, c[0x0][0x228] ;  /* 0x00008a0000067ab9 */ /* 0x000fe20000000800 */
[----:B------:R-:W-:Y:S01]  /*2a940*/  VIADD R0, R7, 0xf8 ;  /* 0x000000f807007836 */ /* 0x000fe20000000000 */
[----:B------:R-:W-:Y:S01]  /*2a950*/  ISETP.LT.AND P4, PT, R9, UR10, !P2 ;  /* 0x0000000a09007c0c */ /* 0x000fe2000d781270 */
[----:B------:R4:W-:Y:S01]  /*2a960*/  @P6 STG.E desc[UR16][R16.64], R142 ;  /* 0x0000008e10006986 */ /* 0x0009e2000c101910 */
[----:B------:R-:W-:Y:S01]  /*2a970*/  ISETP.LT.AND P6, PT, R8, UR12, !P3 ;  /* 0x0000000c08007c0c */ /* 0x000fe2000dfc1270 */
[C---:B--2---:R-:W-:Y:S01]  /*2a980*/  IMAD.WIDE R10, R19.reuse, 0x4, R4 ;  /* 0x00000004130a7825 */ /* 0x044fe200078e0204 */
[----:B------:R-:W-:Y:S01]  /*2a990*/  ISETP.GE.AND P2, PT, R0, UR21, PT ;  /* 0x0000001500007c0c */ /* 0x000fe2000bf46270 */
[----:B------:R-:W-:Y:S01]  /*2a9a0*/  ULDC UR8, c[0x0][0x228] ;  /* 0x00008a0000087ab9 */ /* 0x000fe20000000800 */
[----:B------:R-:W-:Y:S01]  /*2a9b0*/  ULDC UR10, c[0x0][0x228] ;  /* 0x00008a00000a7ab9 */ /* 0x000fe20000000800 */
[----:B---3--:R-:W-:Y:S01]  /*2a9c0*/  VIADD R15, R19, UR4 ;  /* 0x00000004130f7c36 */ /* 0x008fe20008000000 */
[----:B------:R-:W-:Y:S01]  /*2a9d0*/  ULDC UR4, c[0x0][0x248] ;  /* 0x0000920000047ab9 */ /* 0x000fe20000000800 */
[----:B------:R-:W-:Y:S01]  /*2a9e0*/  VIADD R0, R7, 0xf7 ;  /* 0x000000f707007836 */ /* 0x000fe20000000000 */
[----:B------:R-:W-:Y:S01]  /*2a9f0*/  ULDC UR12, c[0x0][0x228] ;  /* 0x00008a00000c7ab9 */ /* 0x000fe20000000800 */
[C---:B------:R-:W-:Y:S01]  /*2aa00*/  VIADD R21, R15.reuse, UR4 ;  /* 0x000000040f157c36 */ /* 0x040fe20008000000 */
[----:B------:R2:W-:Y:S01]  /*2aa10*/  @P0 STG.E desc[UR16][R10.64], R218 ;  /* 0x000000da0a000986 */ /* 0x0005e2000c101910 */
[----:B------:R-:W-:Y:S01]  /*2aa20*/  IMAD.WIDE R12, R15, 0x4, R2 ;  /* 0x000000040f0c7825 */ /* 0x000fe200078e0202 */
[----:B------:R-:W-:Y:S01]  /*2aa30*/  ISETP.GE.AND P0, PT, R0, UR19, PT ;  /* 0x0000001300007c0c */ /* 0x000fe2000bf06270 */
[----:B------:R-:W-:-:S02]  /*2aa40*/  ULDC UR4, c[0x0][0x248] ;  /* 0x0000920000047ab9 */ /* 0x000fc40000000800 */
[----:B------:R-:W-:Y:S01]  /*2aa50*/  IMAD.WIDE R14, R15, 0x4, R4 ;  /* 0x000000040f0e7825 */ /* 0x000fe200078e0204 */
[----:B------:R-:W-:Y:S01]  /*2aa60*/  ISETP.LT.AND P3, PT, R9, UR6, !P3 ;  /* 0x0000000609007c0c */ /* 0x000fe2000df61270 */
[----:B------:R-:W-:Y:S02]  /*2aa70*/  @P5 STG.E desc[UR16][R12.64], R222 ;  /* 0x000000de0c005986 */ /* 0x000fe4000c101910 */
[----:B----4-:R-:W-:Y:S01]  /*2aa80*/  IMAD.WIDE R16, R21, 0x4, R2 ;  /* 0x0000000415107825 */ /* 0x010fe200078e0202 */
[C---:B------:R-:W-:Y:S01]  /*2aa90*/  ISETP.LT.AND P5, PT, R8.reuse, UR8, !P0 ;  /* 0x0000000808007c0c */ /* 0x040fe2000c7a1270 */
[----:B------:R3:W-:Y:S02]  /*2aaa0*/  @P4 STG.E desc[UR16][R14.64], R226 ;  /* 0x000000e20e004986 */ /* 0x0007e4000c101910 */
        /* <DEDUP_REMOVED lines=11> */
[----:B------:R-:W-:-:S02]  /*2ab60*/  ULDC UR10, c[0x0][0x228] ;  /* 0x00008a00000a7ab9 */ /* 0x000fc40000000800 */
[C---:B------:R-:W-:Y:S01]  /*2ab70*/  IADD3 R19, R15.reuse, UR4, RZ ;  /* 0x000000040f137c10 */ /* 0x040fe2000fffe0ff */
[C---:B------:R-:W-:Y:S01]  /*2ab80*/  IMAD.WIDE R12, R15.reuse, 0x4, R2 ;  /* 0x000000040f0c7825 */ /* 0x040fe200078e0202 */
[----:B------:R2:W-:Y:S01]  /*2ab90*/  @P3 STG.E desc[UR16][R10.64], R219 ;  /* 0x000000db0a003986 */ /* 0x0005e2000c101910 */
[----:B------:R-:W-:Y:S01]  /*2aba0*/  ISETP.GE.AND P3, PT, R0, UR13, PT ;  /* 0x0000000d00007c0c */ /* 0x000fe2000bf66270 */
[----:B------:R-:W-:Y:S01]  /*2abb0*/  ULDC UR4, c[0x0][0x248] ;  /* 0x0000920000047ab9 */ /* 0x000fe20000000800 */
[----:B------:R-:W-:Y:S01]  /*2abc0*/  IMAD.WIDE R14, R15, 0x4, R4 ;  /* 0x000000040f0e7825 */ /* 0x000fe200078e0204 */
[----:B------:R-:W-:-:S03]  /*2abd0*/  ISETP.LT.AND P2, PT, R9, UR6, !P2 ;  /* 0x0000000609007c0c */ /* 0x000fc6000d741270 */
[----:B----4-:R-:W-:Y:S01]  /*2abe0*/  IMAD.WIDE R16, R19, 0x4, R2 ;  /* 0x0000000413107825 */ /* 0x010fe200078e0202 */
[----:B------:R3:W-:Y:S01]  /*2abf0*/  @P5 STG.E desc[UR16][R12.64], R223 ;  /* 0x000000df0c005986 */ /* 0x0007e2000c101910 */
[C---:B------:R-:W-:Y:S02]  /*2ac00*/  ISETP.LT.AND P5, PT, R8.reuse, UR8, !P3 ;  /* 0x0000000808007c0c */ /* 0x040fe4000dfa1270 */
[----:B------:R-:W-:Y:S01]  /*2ac10*/  VIADD R0, R7, 0xfc ;  /* 0x000000fc07007836 */ /* 0x000fe20000000000 */
[----:B------:R4:W-:Y:S01]  /*2ac20*/  @P4 STG.E desc[UR16][R14.64], R227 ;  /* 0x000000e30e004986 */ /* 0x0009e2000c101910 */
[----:B------:R-:W-:Y:S01]  /*2ac30*/  ISETP.LT.AND P4, PT, R9, UR10, !P3 ;  /* 0x0000000a09007c0c */ /* 0x000fe2000df81270 */
[C---:B------:R-:W-:Y:S01]  /*2ac40*/  VIADD R21, R19.reuse, UR4 ;  /* 0x0000000413157c36 */ /* 0x040fe20008000000 */
[----:B------:R-:W-:Y:S01]  /*2ac50*/  ULDC UR4, c[0x0][0x248] ;  /* 0x0000920000047ab9 */ /* 0x000fe20000000800 */
[----:B------:R1:W-:Y:S01]  /*2ac60*/  @P6 STG.E desc[UR16][R16.64], R144 ;  /* 0x0000009010006986 */ /* 0x0003e2000c101910 */
[----:B------:R-:W-:Y:S01]  /*2ac70*/  ISETP.LT.AND P6, PT, R8, UR10, !P0 ;  /* 0x0000000a08007c0c */ /* 0x000fe2000c7c1270 */
[----:B--2---:R-:W-:Y:S01]  /*2ac80*/  IMAD.WIDE R10, R19, 0x4, R4 ;  /* 0x00000004130a7825 */ /* 0x004fe200078e0204 */
[----:B------:R-:W-:Y:S01]  /*2ac90*/  ISETP.GE.AND P3, PT, R0, UR5, PT ;  /* 0x0000000500007c0c */ /* 0x000fe2000bf66270 */
[----:B------:R-:W-:-:S02]  /*2aca0*/  ULDC UR5, c[0x0][0x248] ;  /* 0x0000920000057ab9 */ /* 0x000fc40000000800 */
[----:B------:R-:W-:Y:S02]  /*2acb0*/  VIADD R0, R7, 0xfb ;  /* 0x000000fb07007836 */ /* 0x000fe40000000000 */
[C---:B------:R-:W-:Y:S01]  /*2acc0*/  VIADD R23, R21.reuse, UR4 ;  /* 0x0000000415177c36 */ /* 0x040fe20008000000 */
[----:B------:R2:W-:Y:S01]  /*2acd0*/  @P2 STG.E desc[UR16][R10.64], R232 ;  /* 0x000000e80a002986 */ /* 0x0005e2000c101910 */
[C---:B---3--:R-:W-:Y:S01]  /*2ace0*/  IMAD.WIDE R12, R21.reuse, 0x4, R2 ;  /* 0x00000004150c7825 */ /* 0x048fe200078e0202 */
[----:B------:R-:W-:Y:S01]  /*2acf0*/  ISETP.GE.AND P2, PT, R0, UR11, PT ;  /* 0x0000000b00007c0c */ /* 0x000fe2000bf46270 */
[----:B------:R-:W-:Y:S02]  /*2ad00*/  ULDC UR4, c[0x0][0x248] ;  /* 0x0000920000047ab9 */ /* 0x000fe40000000800 */
[----:B----4-:R-:W-:Y:S01]  /*2ad10*/  IMAD.WIDE R14, R21, 0x4, R4 ;  /* 0x00000004150e7825 */ /* 0x010fe200078e0204 */
[----:B------:R3:W-:Y:S03]  /*2ad20*/  @P5 STG.E desc[UR16][R12.64], R148 ;  /* 0x000000940c005986 */ /* 0x0007e6000c101910 */
[----:B-1----:R-:W-:Y:S01]  /*2ad30*/  IMAD.WIDE R16, R23, 0x4, R2 ;  /* 0x0000000417107825 */ /* 0x002fe200078e0202 */
[----:B------:R-:W-:Y:S01]  /*2ad40*/  ISETP.LT.AND P0, PT, R9, UR10, !P0 ;  /* 0x0000000a09007c0c */ /* 0x000fe2000c701270 */
[----:B------:R1:W-:Y:S01]  /*2ad50*/  @P4 STG.E desc[UR16][R14.64], R248 ;  /* 0x000000f80e004986 */ /* 0x0003e2000c101910 */
[C---:B------:R-:W-:Y:S01]  /*2ad60*/  ISETP.LT.AND P5, PT, R8.reuse, UR10, !P2 ;  /* 0x0000000a08007c0c */ /* 0x040fe2000d7a1270 */
[----:B------:R-:W-:Y:S01]  /*2ad70*/  VIADD R0, R7, 0xfd ;  /* 0x000000fd07007836 */ /* 0x000fe20000000000 */
[----:B------:R-:W-:Y:S01]  /*2ad80*/  ISETP.LT.AND P4, PT, R9, UR10, !P2 ;  /* 0x0000000a09007c0c */ /* 0x000fe2000d781270 */
[----:B------:R4:W-:Y:S01]  /*2ad90*/  @P6 STG.E desc[UR16][R16.64], R145 ;  /* 0x0000009110006986 */ /* 0x0009e2000c101910 */
[C---:B------:R-:W-:Y:S01]  /*2ada0*/  IADD3 R19, R23.reuse, UR4, RZ ;  /* 0x0000000417137c10 */ /* 0x040fe2000fffe0ff */
[----:B------:R-:W-:Y:S01]  /*2adb0*/  ULDC UR4, c[0x0][0x248] ;  /* 0x0000920000047ab9 */ /* 0x000fe20000000800 */
[----:B------:R-:W-:Y:S01]  /*2adc0*/  ISETP.LT.AND P6, PT, R8, UR10, !P3 ;  /* 0x0000000a08007c0c */ /* 0x000fe2000dfc1270 */
[----:B--2---:R-:W-:Y:S01]  /*2add0*/  IMAD.WIDE R10, R23, 0x4, R4 ;  /* 0x00000004170a7825 */ /* 0x004fe200078e0204 */
[----:B------:R-:W-:-:S03]  /*2ade0*/  ISETP.GE.AND P2, PT, R0, UR9, PT ;  /* 0x0000000900007c0c */ /* 0x000fc6000bf46270 */
[C---:B------:R-:W-:Y:S02]  /*2adf0*/  VIADD R21, R19.reuse, UR4 ;  /* 0x0000000413157c36 */ /* 0x040fe40008000000 */
[----:B---3--:R-:W-:Y:S01]  /*2ae00*/  IMAD.WIDE R12, R19, 0x4, R4 ;  /* 0x00000004130c7825 */ /* 0x008fe200078e0204 */
[----:B------:R-:W-:Y:S01]  /*2ae10*/  @P0 STG.E desc[UR16][R10.64], R233 ;  /* 0x000000e90a000986 */ /* 0x000fe2000c101910 */
[----:B------:R-:W-:Y:S01]  /*2ae20*/  ISETP.LT.AND P3, PT, R9, UR10, !P3 ;  /* 0x0000000a09007c0c */ /* 0x000fe2000df61270 */
[----:B------:R-:W-:Y:S01]  /*2ae30*/  ULDC UR4, c[0x0][0x248] ;  /* 0x0000920000047ab9 */ /* 0x000fe20000000800 */
[----:B------:R-:W-:Y:S02]  /*2ae40*/  VIADD R0, R7, 0xff ;  /* 0x000000ff07007836 */ /* 0x000fe40000000000 */
[----:B------:R-:W-:-:S04]  /*2ae50*/  IMAD.WIDE R6, R19, 0x4, R2 ;  /* 0x0000000413067825 */ /* 0x000fc800078e0202 */
[----:B-1----:R-:W-:Y:S01]  /*2ae60*/  IMAD.WIDE R14, R21, 0x4, R2 ;  /* 0x00000004150e7825 */ /* 0x002fe200078e0202 */
[----:B------:R1:W-:Y:S04]  /*2ae70*/  @P5 STG.E desc[UR16][R6.64], R149 ;  /* 0x0000009506005986 */ /* 0x0003e8000c101910 */
[----:B------:R2:W-:Y:S01]  /*2ae80*/  @P4 STG.E desc[UR16][R12.64], R249 ;  /* 0x000000f90c004986 */ /* 0x0005e2000c101910 */
[----:B------:R-:W-:-:S03]  /*2ae90*/  ISETP.GE.AND P0, PT, R0, UR7, PT ;  /* 0x0000000700007c0c */ /* 0x000fc6000bf06270 */
[----:B------:R3:W-:Y:S01]  /*2aea0*/  @P6 STG.E desc[UR16][R14.64], R146 ;  /* 0x000000920e006986 */ /* 0x0007e2000c101910 */
[C---:B------:R-:W-:Y:S01]  /*2aeb0*/  ISETP.LT.AND P6, PT, R8.reuse, UR10, !P2 ;  /* 0x0000000a08007c0c */ /* 0x040fe2000d7c1270 */
[----:B----4-:R-:W-:Y:S01]  /*2aec0*/  VIADD R17, R21, UR4 ;  /* 0x0000000415117c36 */ /* 0x010fe20008000000 */
[----:B------:R-:W-:Y:S01]  /*2aed0*/  ISETP.LT.AND P2, PT, R9, UR10, !P2 ;  /* 0x0000000a09007c0c */ /* 0x000fe2000d741270 */
[----:B-1----:R-:W-:Y:S01]  /*2aee0*/  IMAD.WIDE R6, R21, 0x4, R4 ;  /* 0x0000000415067825 */ /* 0x002fe200078e0204 */
[C---:B------:R-:W-:Y:S01]  /*2aef0*/  ISETP.LT.AND P5, PT, R8.reuse, UR10, !P1 ;  /* 0x0000000a08007c0c */ /* 0x040fe2000cfa1270 */
[----:B------:R-:W-:Y:S01]  /*2af00*/  ULDC UR4, c[0x0][0x248] ;  /* 0x0000920000047ab9 */ /* 0x000fe20000000800 */
[----:B------:R-:W-:Y:S01]  /*2af10*/  ISETP.LT.AND P1, PT, R9, UR10, !P1 ;  /* 0x0000000a09007c0c */ /* 0x000fe2000cf21270 */
[----:B------:R-:W-:Y:S01]  /*2af20*/  VIADD R19, R17, UR5 ;  /* 0x0000000511137c36 */ /* 0x000fe20008000000 */
[----:B------:R-:W-:Y:S02]  /*2af30*/  ISETP.LT.AND P4, PT, R8, UR10, !P0 ;  /* 0x0000000a08007c0c */ /* 0x000fe4000c781270 */
[----:B------:R-:W-:Y:S01]  /*2af40*/  ISETP.LT.AND P0, PT, R9, UR10, !P0 ;  /* 0x0000000a09007c0c */ /* 0x000fe2000c701270 */
[C---:B------:R-:W-:Y:S01]  /*2af50*/  IMAD.WIDE R8, R17.reuse, 0x4, R2 ;  /* 0x0000000411087825 */ /* 0x040fe200078e0202 */
[----:B------:R1:W-:Y:S03]  /*2af60*/  @P3 STG.E desc[UR16][R6.64], R234 ;  /* 0x000000ea06003986 */ /* 0x0003e6000c101910 */
[----:B------:R-:W-:Y:S01]  /*2af70*/  IMAD.WIDE R10, R17, 0x4, R4 ;  /* 0x00000004110a7825 */ /* 0x000fe200078e0204 */
[----:B------:R1:W-:Y:S03]  /*2af80*/  @P6 STG.E desc[UR16][R8.64], R150 ;  /* 0x0000009608006986 */ /* 0x0003e6000c101910 */
[C---:B--2---:R-:W-:Y:S01]  /*2af90*/  IMAD.WIDE R12, R19.reuse, 0x4, R2 ;  /* 0x00000004130c7825 */ /* 0x044fe200078e0202 */
[----:B------:R1:W-:Y:S03]  /*2afa0*/  @P2 STG.E desc[UR16][R10.64], R250 ;  /* 0x000000fa0a002986 */ /* 0x0003e6000c101910 */
[C---:B---3--:R-:W-:Y:S01]  /*2afb0*/  IMAD.WIDE R14, R19.reuse, 0x4, R4 ;  /* 0x00000004130e7825 */ /* 0x048fe200078e0204 */
[----:B------:R1:W-:Y:S04]  /*2afc0*/  @P5 STG.E desc[UR16][R12.64], R147 ;  /* 0x000000930c005986 */ /* 0x0003e8000c101910 */
[----:B------:R1:W-:Y:S01]  /*2afd0*/  @P1 STG.E desc[UR16][R14.64], R235 ;  /* 0x000000eb0e001986 */ /* 0x0003e2000c101910 */
[----:B------:R-:W-:-:S04]  /*2afe0*/  VIADD R21, R19, UR4 ;  /* 0x0000000413157c36 */ /* 0x000fc80008000000 */
[----:B------:R-:W-:-:S04]  /*2aff0*/  IMAD.WIDE R2, R21, 0x4, R2 ;  /* 0x0000000415027825 */ /* 0x000fc800078e0202 */
[----:B------:R-:W-:Y:S01]  /*2b000*/  IMAD.WIDE R4, R21, 0x4, R4 ;  /* 0x0000000415047825 */ /* 0x000fe200078e0204 */
[----:B------:R1:W-:Y:S01]  /*2b010*/  @P4 STG.E desc[UR16][R2.64], R151 ;  /* 0x0000009702004986 */ /* 0x0003e2000c101910 */
[----:B------:R-:W-:Y:S05]  /*2b020*/  @!P0 EXIT ;  /* 0x000000000000894d */ /* 0x000fea0003800000 */
[----:B------:R-:W-:Y:S01]  /*2b030*/  STG.E desc[UR16][R4.64], R251 ;  /* 0x000000fb04007986 */ /* 0x000fe2000c101910 */
[----:B------:R-:W-:Y:S05]  /*2b040*/  EXIT ;  /* 0x000000000000794d */ /* 0x000fea0003800000 */
.L_x_2:
[----:B------:R-:W-:-:S00]  /*2b050*/  BRA `(.L_x_2) ;  /* 0xfffffffc00fc7947 */ /* 0x000fc0000383ffff */
[----:B------:R-:W-:-:S00]  /*2b060*/  NOP ;  /* 0x0000000000007918 */ /* 0x000fc00000000000 */
        /* <DEDUP_REMOVED lines=9> */
.L_x_3:


//--------------------- .nv.shared.matmul_kernel  --------------------------
	.section	.nv.shared.matmul_kernel,"aw",@nobits
	.sectionflags	@""
	.align	16
	.zero		1024


//--------------------- .nv.shared.reserved.0     --------------------------
	.section	.nv.shared.reserved.0,"aw",@nobits
	.weak		__nv_reservedSMEM_offset_0_alias
	.size		__nv_reservedSMEM_offset_0_alias, 0, 0
	.other		__nv_reservedSMEM_offset_0_alias,@"STO_CUDA_RESERVED_SHARED STV_DEFAULT"
__nv_reservedSMEM_offset_0_alias:
	.zero		0


//--------------------- .nv.constant0.matmul_kernel --------------------------
	.section	.nv.constant0.matmul_kernel,"a",@progbits
	.sectionflags	@""
	.align	4
.nv.constant0.matmul_kernel:
	.zero		608


//--------------------- SYMBOLS --------------------------

	.type		.nv.reservedSmem.offset0,@object
	.size		.nv.reservedSmem.offset0,0x4
